def matmul_kernel(
    a_ptr,
    b_ptr,
    c_ptr,
    M,
    N,
    K,
    stride_am,
    stride_ak,
    stride_bk,
    stride_bn,
    stride_cm,
    stride_cn,
    BLOCK_M: tl.constexpr,
    BLOCK_N: tl.constexpr,
    BLOCK_K: tl.constexpr,
    GROUP_M: tl.constexpr,
):
    pid = tl.program_id(axis=0)
    num_pid_m = tl.cdiv(M, BLOCK_M)
    num_pid_n = tl.cdiv(N, BLOCK_N)
    num_pid_in_group = GROUP_M * num_pid_n
    group_id = pid // num_pid_in_group
    first_pid_m = group_id * GROUP_M
    group_size_m = min(num_pid_m - first_pid_m, GROUP_M)
    pid_m = first_pid_m + ((pid % num_pid_in_group) % group_size_m)
    pid_n = (pid % num_pid_in_group) // group_size_m

    offs_am = (pid_m * BLOCK_M + tl.arange(0, BLOCK_M)) % M
    offs_bn = (pid_n * BLOCK_N + tl.arange(0, BLOCK_N)) % N
    offs_k = tl.arange(0, BLOCK_K)
    a_ptrs = a_ptr + offs_am[:, None] * stride_am + offs_k[None, :] * stride_ak
    b_ptrs = b_ptr + offs_k[:, None] * stride_bk + offs_bn[None, :] * stride_bn

    acc = tl.zeros((BLOCK_M, BLOCK_N), dtype=tl.float32)
    for kk in range(0, tl.cdiv(K, BLOCK_K)):
        a = tl.load(a_ptrs, mask=offs_k[None, :] < K - kk * BLOCK_K, other=0.0)
        b = tl.load(b_ptrs, mask=offs_k[:, None] < K - kk * BLOCK_K, other=0.0)
        acc = tl.dot(a, b, acc)
        a_ptrs += BLOCK_K * stride_ak
        b_ptrs += BLOCK_K * stride_bk

    c = acc.to(c_ptr.dtype.element_ty)
    offs_cm = pid_m * BLOCK_M + tl.arange(0, BLOCK_M)
    offs_cn = pid_n * BLOCK_N + tl.arange(0, BLOCK_N)
    c_ptrs = c_ptr + offs_cm[:, None] * stride_cm + offs_cn[None, :] * stride_cn
    mask = (offs_cm[:, None] < M) & (offs_cn[None, :] < N)
    tl.store(c_ptrs, c, mask=mask)

# config = {"BLOCK_K": 64, "BLOCK_M": 256, "BLOCK_N": 128, "GROUP_M": 8, "arch": "sm_90", "dtype": "fp32", "num_ctas": 1, "num_stages": 4, "num_warps": 4}
# arch = sm_90


// ===== COMPILED SASS (sm_90a) =====

	.target	sm_90a

	.elftype	@"ET_EXEC"


//--------------------- .note.nv.tkinfo           --------------------------
	.section	.note.nv.tkinfo,"",@"SHT_NOTE"
	.sectionflags	@"SHF_NOTE_NV_TKINFO"
	.tkinfo
        /*0018*/ 	.word	0x00000002
        /*0030*/ 	.string	""
        /*0030*/ 	.string	"ptxas"
        /*0030*/ 	.string	"Cuda compilation tools, release 13.0, V13.0.88"
        /*0030*/ 	.string	"Build cuda_13.0.r13.0/compiler.36424714_0"
        /*0030*/ 	.string	"-v  -suppress-debug-info  -lineinfo  -arch sm_90a "



//--------------------- .note.nv.cuinfo           --------------------------
	.section	.note.nv.cuinfo,"",@"SHT_NOTE"
	.sectionflags	@"SHF_NOTE_NV_CUINFO"
        /*0018*/ 	.short	0x0002
        /*001a*/ 	.short	0x005a
        /*001c*/ 	.short	0x0082
	.zero		2


//--------------------- .nv.info                  --------------------------
	.section	.nv.info,"",@"SHT_CUDA_INFO"
	.align	4


	//----- nvinfo : EIATTR_REGCOUNT
	.align		4
        /*0000*/ 	.byte	0x04, 0x2f
        /*0002*/ 	.short	(.L_1 - .L_0)
	.align		4
.L_0:
        /*0004*/ 	.word	index@(matmul_kernel)
        /*0008*/ 	.word	0x000000ff


	//----- nvinfo : EIATTR_FRAME_SIZE
	.align		4
.L_1:
        /*000c*/ 	.byte	0x04, 0x11
        /*000e*/ 	.short	(.L_3 - .L_2)
	.align		4
.L_2:
        /*0010*/ 	.word	index@(matmul_kernel)
        /*0014*/ 	.word	0x00000810


	//----- nvinfo : EIATTR_MIN_STACK_SIZE
	.align		4
.L_3:
        /*0018*/ 	.byte	0x04, 0x12
        /*001a*/ 	.short	(.L_5 - .L_4)
	.align		4
.L_4:
        /*001c*/ 	.word	index@(matmul_kernel)
        /*0020*/ 	.word	0x00000810
.L_5:


//--------------------- .nv.compat                --------------------------
	.section	.nv.compat,"",@"SHT_CUDA_COMPAT_INFO"
	.align	4
        /*0000*/ 	.byte	0x02, 0x09, 0x01, 0x00, 0x02, 0x02, 0x04, 0x00, 0x02, 0x05, 0x05, 0x00, 0x03, 0x07, 0x01, 0x01
        /*0010*/ 	.byte	0x02, 0x03, 0x00, 0x00, 0x02, 0x06, 0x01, 0x00, 0x04, 0x0b, 0x08, 0x00, 0x00, 0x00, 0x00, 0x00
        /*0020*/ 	.byte	0x00, 0x00, 0x00, 0x00


//--------------------- .nv.info.matmul_kernel    --------------------------
	.section	.nv.info.matmul_kernel,"",@"SHT_CUDA_INFO"
	.sectionflags	@""
	.align	4


	//----- nvinfo : EIATTR_CUDA_API_VERSION
	.align		4
        /*0000*/ 	.byte	0x04, 0x37
        /*0002*/ 	.short	(.L_7 - .L_6)
.L_6:
        /*0004*/ 	.word	0x00000082


	//----- nvinfo : EIATTR_KPARAM_INFO
	.align		4
.L_7:
        /*0008*/ 	.byte	0x04, 0x17
        /*000a*/ 	.short	(.L_9 - .L_8)
.L_8:
        /*000c*/ 	.word	0x00000000
        /*0010*/ 	.short	0x000d
        /*0012*/ 	.short	0x0048
        /*0014*/ 	.byte	0x00, 0xf4, 0x21, 0x00


	//----- nvinfo : EIATTR_KPARAM_INFO
	.align		4
.L_9:
        /*0018*/ 	.byte	0x04, 0x17
        /*001a*/ 	.short	(.L_11 - .L_10)
.L_10:
        /*001c*/ 	.word	0x00000000
        /*0020*/ 	.short	0x000c
        /*0022*/ 	.short	0x0040
        /*0024*/ 	.byte	0x00, 0xf4, 0x21, 0x00


	//----- nvinfo : EIATTR_KPARAM_INFO
	.align		4
.L_11:
        /*0028*/ 	.byte	0x04, 0x17
        /*002a*/ 	.short	(.L_13 - .L_12)
.L_12:
        /*002c*/ 	.word	0x00000000
        /*0030*/ 	.short	0x000b
        /*0032*/ 	.short	0x0038
        /*0034*/ 	.byte	0x00, 0xf0, 0x11, 0x00


	//----- nvinfo : EIATTR_KPARAM_INFO
	.align		4
.L_13:
        /*0038*/ 	.byte	0x04, 0x17
        /*003a*/ 	.short	(.L_15 - .L_14)
.L_14:
        /*003c*/ 	.word	0x00000000
        /*0040*/ 	.short	0x000a
        /*0042*/ 	.short	0x0034
        /*0044*/ 	.byte	0x00, 0xf0, 0x11, 0x00


	//----- nvinfo : EIATTR_KPARAM_INFO
	.align		4
.L_15:
        /*0048*/ 	.byte	0x04, 0x17
        /*004a*/ 	.short	(.L_17 - .L_16)
.L_16:
        /*004c*/ 	.word	0x00000000
        /*0050*/ 	.short	0x0009
        /*0052*/ 	.short	0x0030
        /*0054*/ 	.byte	0x00, 0xf0, 0x11, 0x00


	//----- nvinfo : EIATTR_KPARAM_INFO
	.align		4
.L_17:
        /*0058*/ 	.byte	0x04, 0x17
        /*005a*/ 	.short	(.L_19 - .L_18)
.L_18:
        /*005c*/ 	.word	0x00000000
        /*0060*/ 	.short	0x0008
        /*0062*/ 	.short	0x002c
        /*0064*/ 	.byte	0x00, 0xf0, 0x11, 0x00


	//----- nvinfo : EIATTR_KPARAM_INFO
	.align		4
.L_19:
        /*0068*/ 	.byte	0x04, 0x17
        /*006a*/ 	.short	(.L_21 - .L_20)
.L_20:
        /*006c*/ 	.word	0x00000000
        /*0070*/ 	.short	0x0007
        /*0072*/ 	.short	0x0028
        /*0074*/ 	.byte	0x00, 0xf0, 0x11, 0x00


	//----- nvinfo : EIATTR_KPARAM_INFO
	.align		4
.L_21:
        /*0078*/ 	.byte	0x04, 0x17
        /*007a*/ 	.short	(.L_23 - .L_22)
.L_22:
        /*007c*/ 	.word	0x00000000
        /*0080*/ 	.short	0x0006
        /*0082*/ 	.short	0x0024
        /*0084*/ 	.byte	0x00, 0xf0, 0x11, 0x00


	//----- nvinfo : EIATTR_KPARAM_INFO
	.align		4
.L_23:
        /*0088*/ 	.byte	0x04, 0x17
        /*008a*/ 	.short	(.L_25 - .L_24)
.L_24:
        /*008c*/ 	.word	0x00000000
        /*0090*/ 	.short	0x0005
        /*0092*/ 	.short	0x0020
        /*0094*/ 	.byte	0x00, 0xf0, 0x11, 0x00


	//----- nvinfo : EIATTR_KPARAM_INFO
	.align		4
.L_25:
        /*0098*/ 	.byte	0x04, 0x17
        /*009a*/ 	.short	(.L_27 - .L_26)
.L_26:
        /*009c*/ 	.word	0x00000000
        /*00a0*/ 	.short	0x0004
        /*00a2*/ 	.short	0x001c
        /*00a4*/ 	.byte	0x00, 0xf0, 0x11, 0x00


	//----- nvinfo : EIATTR_KPARAM_INFO
	.align		4
.L_27:
        /*00a8*/ 	.byte	0x04, 0x17
        /*00aa*/ 	.short	(.L_29 - .L_28)
.L_28:
        /*00ac*/ 	.word	0x00000000
        /*00b0*/ 	.short	0x0003
        /*00b2*/ 	.short	0x0018
        /*00b4*/ 	.byte	0x00, 0xf0, 0x11, 0x00


	//----- nvinfo : EIATTR_KPARAM_INFO
	.align		4
.L_29:
        /*00b8*/ 	.byte	0x04, 0x17
        /*00ba*/ 	.short	(.L_31 - .L_30)
.L_30:
        /*00bc*/ 	.word	0x00000000
        /*00c0*/ 	.short	0x0002
        /*00c2*/ 	.short	0x0010
        /*00c4*/ 	.byte	0x00, 0xf4, 0x21, 0x00


	//----- nvinfo : EIATTR_KPARAM_INFO
	.align		4
.L_31:
        /*00c8*/ 	.byte	0x04, 0x17
        /*00ca*/ 	.short	(.L_33 - .L_32)
.L_32:
        /*00cc*/ 	.word	0x00000000
        /*00d0*/ 	.short	0x0001
        /*00d2*/ 	.short	0x0008
        /*00d4*/ 	.byte	0x00, 0xf4, 0x21, 0x00


	//----- nvinfo : EIATTR_KPARAM_INFO
	.align		4
.L_33:
        /*00d8*/ 	.byte	0x04, 0x17
        /*00da*/ 	.short	(.L_35 - .L_34)
.L_34:
        /*00dc*/ 	.word	0x00000000
        /*00e0*/ 	.short	0x0000
        /*00e2*/ 	.short	0x0000
        /*00e4*/ 	.byte	0x00, 0xf4, 0x21, 0x00


	//----- nvinfo : EIATTR_SPARSE_MMA_MASK
	.align		4
.L_35:
        /*00e8*/ 	.byte	0x03, 0x50
        /*00ea*/ 	.short	0x0000


	//----- nvinfo : EIATTR_MAXREG_COUNT
	.align		4
        /*00ec*/ 	.byte	0x03, 0x1b
        /*00ee*/ 	.short	0x00ff


	//----- nvinfo : EIATTR_NUM_BARRIERS
	.align		4
        /*00f0*/ 	.byte	0x02, 0x4c
        /*00f2*/ 	.byte	0x01
	.zero		1


	//----- nvinfo : EIATTR_ANNOTATIONS
	.align		4
        /*00f4*/ 	.byte	0x04, 0x55
        /*00f6*/ 	.short	(.L_37 - .L_36)


	//   ....[0]....
.L_36:
        /*00f8*/ 	.word	0x00000001
        /*00fc*/ 	.byte	0xb0, 0x00, 0x00, 0x00, 0x01, 0x00, 0x00, 0x00, 0xf0, 0x2b, 0x00, 0x00, 0x01, 0x00, 0x00, 0x00
        /* <DEDUP_REMOVED lines=1058> */
        /*432c*/ 	.byte	0xa0, 0xdc, 0x01, 0x00


	//----- nvinfo : EIATTR_MERCURY_ISA_VERSION
	.align		4
.L_37:
        /*4330*/ 	.byte	0x03, 0x5f
        /*4332*/ 	.short	0x0101


	//----- nvinfo : EIATTR_EXIT_INSTR_OFFSETS
	.align		4
        /*4334*/ 	.byte	0x04, 0x1c
        /*4336*/ 	.short	(.L_39 - .L_38)


	//   ....[0]....
.L_38:
        /*4338*/ 	.word	0x000234e0


	//   ....[1]....
        /*433c*/ 	.word	0x00023500


	//----- nvinfo : EIATTR_REQNTID
	.align		4
.L_39:
        /*4340*/ 	.byte	0x04, 0x10
        /*4342*/ 	.short	(.L_41 - .L_40)
.L_40:
        /*4344*/ 	.word	0x00000080
        /*4348*/ 	.word	0x00000001
        /*434c*/ 	.word	0x00000001


	//----- nvinfo : EIATTR_CBANK_PARAM_SIZE
	.align		4
.L_41:
        /*4350*/ 	.byte	0x03, 0x19
        /*4352*/ 	.short	0x0050


	//----- nvinfo : EIATTR_PARAM_CBANK
	.align		4
        /*4354*/ 	.byte	0x04, 0x0a
        /*4356*/ 	.short	(.L_43 - .L_42)
	.align		4
.L_42:
        /*4358*/ 	.word	index@(.nv.constant0.matmul_kernel)
        /*435c*/ 	.short	0x0210
        /*435e*/ 	.short	0x0050


	//----- nvinfo : EIATTR_SW_WAR
	.align		4
.L_43:
        /*4360*/ 	.byte	0x04, 0x36
        /*4362*/ 	.short	(.L_45 - .L_44)
.L_44:
        /*4364*/ 	.word	0x00000008
.L_45:


//--------------------- .nv.callgraph             --------------------------
	.section	.nv.callgraph,"",@"SHT_CUDA_CALLGRAPH"
	.align	4
	.sectionentsize	8
	.align		4
        /*0000*/ 	.word	0x00000000
	.align		4
        /*0004*/ 	.word	0xffffffff
	.align		4
        /*0008*/ 	.word	0x00000000
	.align		4
        /*000c*/ 	.word	0xfffffffe
	.align		4
        /*0010*/ 	.word	0x00000000
	.align		4
        /*0014*/ 	.word	0xfffffffd
	.align		4
        /*0018*/ 	.word	0x00000000
	.align		4
        /*001c*/ 	.word	0xfffffffc


//--------------------- .text.matmul_kernel       --------------------------
	.section	.text.matmul_kernel,"ax",@progbits
	.align	128
        .global         matmul_kernel
        .type           matmul_kernel,@function
        .size           matmul_kernel,(.L_x_3 - matmul_kernel)
        .other          matmul_kernel,@"STO_CUDA_ENTRY STV_DEFAULT"
matmul_kernel:
.text.matmul_kernel:
[----:B------:R-:W1:Y:S08]  /*0000*/  LDC R1, c[0x0][0x28] ;  /* 0x00000a00ff017b82 */ /* 0x000e700000000800 */
[----:B------:R-:W2:Y:S01]  /*0010*/  LDC.64 R2, c[0x0][0x228] ;  /* 0x00008a00ff027b82 */ /* 0x000ea20000000a00 */
[----:B-1----:R-:W-:Y:S01]  /*0020*/  VIADD R1, R1, 0xfffff7f0 ;  /* 0xfffff7f001017836 */ /* 0x002fe20000000000 */
[----:B------:R-:W1:Y:S01]  /*0030*/  S2R R5, SR_CTAID.X ;  /* 0x0000000000057919 */ /* 0x000e620000002500 */
[----:B------:R-:W-:Y:S01]  /*0040*/  ULDC.64 UR4, c[0x0][0x218] ;  /* 0x0000860000047ab9 */ /* 0x000fe20000000a00 */
[----:B------:R-:W-:Y:S01]  /*0050*/  ULDC.64 UR6, c[0x0][0x210] ;  /* 0x0000840000067ab9 */ /* 0x000fe20000000a00 */
[----:B------:R-:W-:Y:S01]  /*0060*/  UMOV UR12, 0x400 ;  /* 0x00000400000c7882 */ /* 0x000fe20000000000 */
[----:B------:R-:W3:Y:S01]  /*0070*/  S2R R86, SR_TID.X ;  /* 0x0000000000567919 */ /* 0x000ee20000002100 */
[----:B------:R-:W-:Y:S01]  /*0080*/  ULDC.64 UR16, c[0x0][0x208] ;  /* 0x0000820000107ab9 */ /* 0x000fe20000000a00 */
[----:B------:R-:W4:Y:S01]  /*0090*/  LDC.64 R202, c[0x0][0x238] ;  /* 0x00008e00ffca7b82 */ /* 0x000f220000000a00 */
[----:B--2---:R-:W-:Y:S01]  /*00a0*/  IMAD.MOV.U32 R84, RZ, RZ, R3 ;  /* 0x000000ffff547224 */ /* 0x004fe200078e0003 */
[----:B------:R2:W-:Y:S01]  /*00b0*/  STL.64 [R1+0x650], R2 ;  /* 0x0006500201007387 */ /* 0x0005e20000100a00 */
[----:B------:R-:W-:-:S03]  /*00c0*/  IMAD.MOV.U32 R82, RZ, RZ, R2 ;  /* 0x000000ffff527224 */ /* 0x000fc600078e0002 */
[----:B------:R-:W-:Y:S01]  /*00d0*/  IADD3 R0, R84, 0x7f, RZ ;  /* 0x0000007f54007810 */ /* 0x000fe20007ffe0ff */
[C---:B----4-:R-:W-:Y:S01]  /*00e0*/  IMAD R157, R202.reuse, 0x24, RZ ;  /* 0x00000024ca9d7824 */ /* 0x050fe200078e02ff */
[----:B-1----:R-:W-:Y:S01]  /*00f0*/  IABS R8, R5 ;  /* 0x0000000500087213 */ /* 0x002fe20000000000 */
[C---:B------:R-:W-:Y:S01]  /*0100*/  IMAD R153, R202.reuse, 0x26, RZ ;  /* 0x00000026ca997824 */ /* 0x040fe200078e02ff */
[----:B--2---:R-:W-:Y:S01]  /*0110*/  SHF.R.S32.HI R3, RZ, 0x1f, R0 ;  /* 0x0000001fff037819 */ /* 0x004fe20000011400 */
[----:B------:R-:W-:Y:S01]  /*0120*/  IMAD R171, R202, 0x28, RZ ;  /* 0x00000028caab7824 */ /* 0x000fe200078e02ff */
[----:B---3--:R-:W-:Y:S01]  /*0130*/  LOP3.LUT R252, R86, 0x3f, RZ, 0xc0, !PT ;  /* 0x0000003f56fc7812 */ /* 0x008fe200078ec0ff */
[C---:B------:R-:W-:Y:S01]  /*0140*/  IMAD R161, R202.reuse, 0x29, RZ ;  /* 0x00000029caa17824 */ /* 0x040fe200078e02ff */
[----:B------:R-:W-:Y:S01]  /*0150*/  LEA.HI R3, R3, R0, RZ, 0x7 ;  /* 0x0000000003037211 */ /* 0x000fe200078f38ff */
[C---:B------:R-:W-:Y:S02]  /*0160*/  IMAD R167, R202.reuse, 0x2a, RZ ;  /* 0x0000002acaa77824 */ /* 0x040fe400078e02ff */
[C---:B------:R-:W-:Y:S01]  /*0170*/  IMAD R184, R202.reuse, 0x2c, RZ ;  /* 0x0000002ccab87824 */ /* 0x040fe200078e02ff */
[----:B------:R-:W-:Y:S01]  /*0180*/  SHF.R.S32.HI R3, RZ, 0x7, R3 ;  /* 0x00000007ff037819 */ /* 0x000fe20000011403 */
[----:B------:R-:W-:-:S02]  /*0190*/  IMAD R174, R202, 0x2d, RZ ;  /* 0x0000002dcaae7824 */ /* 0x000fc400078e02ff */
[C---:B------:R-:W-:Y:S02]  /*01a0*/  IMAD R180, R202.reuse, 0x2e, RZ ;  /* 0x0000002ecab47824 */ /* 0x040fe400078e02ff */
[----:B------:R-:W-:Y:S02]  /*01b0*/  IMAD.SHL.U32 R4, R3, 0x8, RZ ;  /* 0x0000000803047824 */ /* 0x000fe400078e00ff */
[C---:B------:R-:W-:Y:S02]  /*01c0*/  IMAD R188, R202.reuse, 0x31, RZ ;  /* 0x00000031cabc7824 */ /* 0x040fe400078e02ff */
[C---:B------:R-:W-:Y:S01]  /*01d0*/  IMAD R196, R202.reuse, 0x32, RZ ;  /* 0x00000032cac47824 */ /* 0x040fe200078e02ff */
[-C--:B------:R-:W-:Y:S01]  /*01e0*/  IABS R7, R4.reuse ;  /* 0x0000000400077213 */ /* 0x080fe20000000000 */
[C---:B------:R-:W-:Y:S01]  /*01f0*/  IMAD R194, R202.reuse, 0x33, RZ ;  /* 0x00000033cac27824 */ /* 0x040fe200078e02ff */
[----:B------:R-:W-:Y:S01]  /*0200*/  IABS R10, R4 ;  /* 0x00000004000a7213 */ /* 0x000fe20000000000 */
[C---:B------:R-:W-:Y:S01]  /*0210*/  IMAD R206, R202.reuse, 0x34, RZ ;  /* 0x00000034cace7824 */ /* 0x040fe200078e02ff */
[----:B------:R-:W1:Y:S01]  /*0220*/  I2F.RP R0, R7 ;  /* 0x0000000700007306 */ /* 0x000e620000209400 */
[----:B------:R-:W-:-:S02]  /*0230*/  IMAD R210, R202, 0x35, RZ ;  /* 0x00000035cad27824 */ /* 0x000fc400078e02ff */
[C---:B------:R-:W-:Y:S02]  /*0240*/  IMAD R214, R202.reuse, 0x36, RZ ;  /* 0x00000036cad67824 */ /* 0x040fe400078e02ff */
[C---:B------:R-:W-:Y:S02]  /*0250*/  IMAD R218, R202.reuse, 0x37, RZ ;  /* 0x00000037cada7824 */ /* 0x040fe400078e02ff */
[C---:B------:R-:W-:Y:S02]  /*0260*/  IMAD R248, R202.reuse, 0x19, RZ ;  /* 0x00000019caf87824 */ /* 0x040fe400078e02ff */
[C---:B------:R-:W-:Y:S02]  /*0270*/  IMAD R244, R202.reuse, 0x1a, RZ ;  /* 0x0000001acaf47824 */ /* 0x040fe400078e02ff */
[C---:B------:R-:W-:Y:S02]  /*0280*/  IMAD R240, R202.reuse, 0x1b, RZ ;  /* 0x0000001bcaf07824 */ /* 0x040fe400078e02ff */
[----:B------:R-:W-:Y:S01]  /*0290*/  IMAD R234, R202, 0x3b, RZ ;  /* 0x0000003bcaea7824 */ /* 0x000fe200078e02ff */
[----:B-1----:R-:W1:Y:S02]  /*02a0*/  MUFU.RCP R0, R0 ;  /* 0x0000000000007308 */ /* 0x002e640000001000 */
[----:B-1----:R-:W-:-:S02]  /*02b0*/  VIADD R2, R0, 0xffffffe ;  /* 0x0ffffffe00027836 */ /* 0x002fc40000000000 */
[----:B------:R-:W-:-:S04]  /*02c0*/  IMAD.MOV R0, RZ, RZ, -R10 ;  /* 0x000000ffff007224 */ /* 0x000fc800078e0a0a */
[----:B------:R1:W2:Y:S02]  /*02d0*/  F2I.FTZ.U32.TRUNC.NTZ R3, R2 ;  /* 0x0000000200037305 */ /* 0x0002a4000021f000 */
[----:B-1----:R-:W-:Y:S02]  /*02e0*/  IMAD.MOV.U32 R2, RZ, RZ, RZ ;  /* 0x000000ffff027224 */ /* 0x002fe400078e00ff */
[----:B--2---:R-:W-:-:S04]  /*02f0*/  IMAD.MOV R6, RZ, RZ, -R3 ;  /* 0x000000ffff067224 */ /* 0x004fc800078e0a03 */
[----:B------:R-:W-:Y:S01]  /*0300*/  IMAD R9, R6, R7, RZ ;  /* 0x0000000706097224 */ /* 0x000fe200078e02ff */
[----:B------:R-:W-:-:S03]  /*0310*/  MOV R6, R8 ;  /* 0x0000000800067202 */ /* 0x000fc60000000f00 */
[----:B------:R-:W-:Y:S01]  /*0320*/  IMAD.HI.U32 R3, R3, R9, R2 ;  /* 0x0000000903037227 */ /* 0x000fe200078e0002 */
[----:B------:R-:W-:-:S04]  /*0330*/  SHF.R.U32.HI R9, RZ, 0x6, R86 ;  /* 0x00000006ff097819 */ /* 0x000fc80000011656 */
[----:B------:R-:W-:Y:S01]  /*0340*/  SGXT.U32 R9, R9, 0x1 ;  /* 0x000000010909781a */ /* 0x000fe20000000000 */
[----:B------:R-:W-:-:S04]  /*0350*/  IMAD.HI.U32 R3, R3, R6, RZ ;  /* 0x0000000603037227 */ /* 0x000fc800078e00ff */
[----:B------:R-:W-:-:S05]  /*0360*/  IMAD R0, R3, R0, R6 ;  /* 0x0000000003007224 */ /* 0x000fca00078e0206 */
[----:B------:R-:W-:-:S13]  /*0370*/  ISETP.GT.U32.AND P1, PT, R7, R0, PT ;  /* 0x000000000700720c */ /* 0x000fda0003f24070 */
[----:B------:R-:W-:Y:S01]  /*0380*/  @!P1 IMAD.IADD R0, R0, 0x1, -R7 ;  /* 0x0000000100009824 */ /* 0x000fe200078e0a07 */
[----:B------:R-:W-:Y:S02]  /*0390*/  @!P1 IADD3 R3, R3, 0x1, RZ ;  /* 0x0000000103039810 */ /* 0x000fe40007ffe0ff */
[----:B------:R-:W-:Y:S02]  /*03a0*/  ISETP.NE.AND P1, PT, R4, RZ, PT ;  /* 0x000000ff0400720c */ /* 0x000fe40003f25270 */
[----:B------:R-:W-:Y:S02]  /*03b0*/  ISETP.GE.U32.AND P0, PT, R0, R7, PT ;  /* 0x000000070000720c */ /* 0x000fe40003f06070 */
[----:B------:R-:W-:-:S04]  /*03c0*/  LOP3.LUT R0, R5, R4, RZ, 0x3c, !PT ;  /* 0x0000000405007212 */ /* 0x000fc800078e3cff */
[----:B------:R-:W-:Y:S01]  /*03d0*/  ISETP.GE.AND P2, PT, R0, RZ, PT ;  /* 0x000000ff0000720c */ /* 0x000fe20003f46270 */
[----:B------:R-:W-:-:S06]  /*03e0*/  VIADD R0, R82, 0xff ;  /* 0x000000ff52007836 */ /* 0x000fcc0000000000 */
[----:B------:R-:W-:-:S04]  /*03f0*/  @P0 VIADD R3, R3, 0x1 ;  /* 0x0000000103030836 */ /* 0x000fc80000000000 */
[----:B------:R-:W-:Y:S01]  /*0400*/  IMAD.MOV.U32 R2, RZ, RZ, R3 ;  /* 0x000000ffff027224 */ /* 0x000fe200078e0003 */
[----:B------:R-:W-:-:S04]  /*0410*/  SHF.R.S32.HI R3, RZ, 0x1f, R0 ;  /* 0x0000001fff037819 */ /* 0x000fc80000011400 */
[----:B------:R-:W-:Y:S02]  /*0420*/  @!P2 IADD3 R2, -R2, RZ, RZ ;  /* 0x000000ff0202a210 */ /* 0x000fe40007ffe1ff */
[----:B------:R-:W-:Y:S02]  /*0430*/  @!P1 LOP3.LUT R2, RZ, R4, RZ, 0x33, !PT ;  /* 0x00000004ff029212 */ /* 0x000fe400078e33ff */
[----:B------:R-:W-:-:S03]  /*0440*/  LEA.HI R3, R3, R0, RZ, 0x8 ;  /* 0x0000000003037211 */ /* 0x000fc600078f40ff */
[----:B------:R-:W-:Y:S02]  /*0450*/  IMAD.SHL.U32 R16, R2, 0x8, RZ ;  /* 0x0000000802107824 */ /* 0x000fe400078e00ff */
[----:B------:R-:W-:-:S03]  /*0460*/  IMAD.MOV R2, RZ, RZ, -R2 ;  /* 0x000000ffff027224 */ /* 0x000fc600078e0a02 */
[----:B------:R-:W-:Y:S01]  /*0470*/  LEA.HI.SX32 R3, R3, -R16, 0x18 ;  /* 0x8000001003037211 */ /* 0x000fe200078fc2ff */
[----:B------:R-:W-:Y:S02]  /*0480*/  IMAD R12, R4, R2, R5 ;  /* 0x00000002040c7224 */ /* 0x000fe400078e0205 */
[----:B------:R-:W-:Y:S01]  /*0490*/  IMAD.MOV.U32 R2, RZ, RZ, RZ ;  /* 0x000000ffff027224 */ /* 0x000fe200078e00ff */
[----:B------:R-:W-:Y:S02]  /*04a0*/  VIMNMX R15, R3, 0x8, PT ;  /* 0x00000008030f7848 */ /* 0x000fe40003fe0100 */
[----:B------:R-:W-:Y:S02]  /*04b0*/  IABS R4, R12 ;  /* 0x0000000c00047213 */ /* 0x000fe40000000000 */
[----:B------:R-:W-:-:S04]  /*04c0*/  IABS R7, R15 ;  /* 0x0000000f00077213 */ /* 0x000fc80000000000 */
[----:B------:R-:W1:Y:S08]  /*04d0*/  I2F.RP R0, R7 ;  /* 0x0000000700007306 */ /* 0x000e700000209400 */
[----:B-1----:R-:W1:Y:S02]  /*04e0*/  MUFU.RCP R0, R0 ;  /* 0x0000000000007308 */ /* 0x002e640000001000 */
[----:B-1----:R-:W-:Y:S01]  /*04f0*/  VIADD R3, R0, 0xffffffe ;  /* 0x0ffffffe00037836 */ /* 0x002fe20000000000 */
[----:B------:R-:W-:-:S05]  /*0500*/  IABS R0, R84 ;  /* 0x0000005400007213 */ /* 0x000fca0000000000 */
[----:B------:R-:W1:Y:S08]  /*0510*/  I2F.RP R8, R0 ;  /* 0x0000000000087306 */ /* 0x000e700000209400 */
[----:B------:R-:W2:Y:S08]  /*0520*/  F2I.FTZ.U32.TRUNC.NTZ R3, R3 ;  /* 0x0000000300037305 */ /* 0x000eb0000021f000 */
[----:B-1----:R-:W1:Y:S01]  /*0530*/  MUFU.RCP R8, R8 ;  /* 0x0000000800087308 */ /* 0x002e620000001000 */
[----:B--2---:R-:W-:-:S05]  /*0540*/  IADD3 R6, RZ, -R3, RZ ;  /* 0x80000003ff067210 */ /* 0x004fca0007ffe0ff */
[----:B------:R-:W-:Y:S01]  /*0550*/  IMAD R5, R6, R7, RZ ;  /* 0x0000000706057224 */ /* 0x000fe200078e02ff */
[----:B------:R-:W-:-:S03]  /*0560*/  IABS R6, R15 ;  /* 0x0000000f00067213 */ /* 0x000fc60000000000 */
[----:B------:R-:W-:-:S04]  /*0570*/  IMAD.HI.U32 R2, R3, R5, R2 ;  /* 0x0000000503027227 */ /* 0x000fc800078e0002 */
[----:B------:R-:W-:Y:S01]  /*0580*/  IMAD.MOV R5, RZ, RZ, -R6 ;  /* 0x000000ffff057224 */ /* 0x000fe200078e0a06 */
[----:B------:R-:W-:Y:S01]  /*0590*/  IABS R6, R82 ;  /* 0x0000005200067213 */ /* 0x000fe20000000000 */
[----:B------:R-:W-:-:S04]  /*05a0*/  IMAD.HI.U32 R3, R2, R4, RZ ;  /* 0x0000000402037227 */ /* 0x000fc800078e00ff */
[----:B------:R-:W-:Y:S02]  /*05b0*/  IMAD R4, R3, R5, R4 ;  /* 0x0000000503047224 */ /* 0x000fe400078e0204 */
[----:B------:R-:W-:Y:S02]  /*05c0*/  IMAD.MOV.U32 R2, RZ, RZ, R6 ;  /* 0x000000ffff027224 */ /* 0x000fe400078e0006 */
[----:B-1----:R-:W-:Y:S01]  /*05d0*/  VIADD R6, R8, 0xffffffe ;  /* 0x0ffffffe08067836 */ /* 0x002fe20000000000 */
[----:B------:R-:W-:Y:S01]  /*05e0*/  ISETP.GT.U32.AND P1, PT, R7, R4, PT ;  /* 0x000000040700720c */ /* 0x000fe20003f24070 */
[----:B------:R-:W1:-:S12]  /*05f0*/  I2F.RP R5, R2 ;  /* 0x0000000200057306 */ /* 0x000e580000209400 */
[-C--:B------:R-:W-:Y:S01]  /*0600*/  @!P1 IADD3 R4, R4, -R7.reuse, RZ ;  /* 0x8000000704049210 */ /* 0x080fe20007ffe0ff */
[----:B------:R-:W-:Y:S01]  /*0610*/  @!P1 VIADD R3, R3, 0x1 ;  /* 0x0000000103039836 */ /* 0x000fe20000000000 */
[----:B------:R-:W-:Y:S01]  /*0620*/  ISETP.NE.AND P1, PT, R15, RZ, PT ;  /* 0x000000ff0f00720c */ /* 0x000fe20003f25270 */
[----:B-1----:R-:W1:Y:S01]  /*0630*/  MUFU.RCP R5, R5 ;  /* 0x0000000500057308 */ /* 0x002e620000001000 */
[----:B------:R-:W-:Y:S02]  /*0640*/  ISETP.GE.U32.AND P0, PT, R4, R7, PT ;  /* 0x000000070400720c */ /* 0x000fe40003f06070 */
[----:B------:R-:W-:-:S04]  /*0650*/  LOP3.LUT R4, R12, R15, RZ, 0x3c, !PT ;  /* 0x0000000f0c047212 */ /* 0x000fc800078e3cff */
[----:B------:R-:W-:Y:S01]  /*0660*/  ISETP.GE.AND P2, PT, R4, RZ, PT ;  /* 0x000000ff0400720c */ /* 0x000fe20003f46270 */
[----:B------:R2:W3:Y:S01]  /*0670*/  F2I.FTZ.U32.TRUNC.NTZ R7, R6 ;  /* 0x0000000600077305 */ /* 0x0004e2000021f000 */
[----:B------:R-:W-:-:S05]  /*0680*/  IMAD.SHL.U32 R4, R86, 0x4, RZ ;  /* 0x0000000456047824 */ /* 0x000fca00078e00ff */
[----:B------:R-:W-:Y:S01]  /*0690*/  @P0 VIADD R3, R3, 0x1 ;  /* 0x0000000103030836 */ /* 0x000fe20000000000 */
[----:B-1----:R-:W-:Y:S01]  /*06a0*/  IADD3 R5, R5, 0xffffffe, RZ ;  /* 0x0ffffffe05057810 */ /* 0x002fe20007ffe0ff */
[----:B--2---:R-:W-:-:S03]  /*06b0*/  IMAD.MOV.U32 R6, RZ, RZ, RZ ;  /* 0x000000ffff067224 */ /* 0x004fc600078e00ff */
[----:B------:R-:W-:Y:S02]  /*06c0*/  MOV R8, R3 ;  /* 0x0000000300087202 */ /* 0x000fe40000000f00 */
[----:B------:R-:W-:Y:S01]  /*06d0*/  SHF.R.S32.HI R3, RZ, 0x6, R86 ;  /* 0x00000006ff037819 */ /* 0x000fe20000011456 */
[----:B---3--:R-:W-:Y:S01]  /*06e0*/  IMAD.MOV R13, RZ, RZ, -R7 ;  /* 0x000000ffff0d7224 */ /* 0x008fe200078e0a07 */
[----:B------:R-:W1:Y:S01]  /*06f0*/  F2I.FTZ.U32.TRUNC.NTZ R5, R5 ;  /* 0x0000000500057305 */ /* 0x000e62000021f000 */
[----:B------:R-:W-:Y:S01]  /*0700*/  @!P2 IMAD.MOV R8, RZ, RZ, -R8 ;  /* 0x000000ffff08a224 */ /* 0x000fe200078e0a08 */
[----:B------:R-:W-:Y:S01]  /*0710*/  @!P1 LOP3.LUT R8, RZ, R15, RZ, 0x33, !PT ;  /* 0x0000000fff089212 */ /* 0x000fe200078e33ff */
[----:B------:R-:W-:Y:S01]  /*0720*/  IMAD R13, R13, R0, RZ ;  /* 0x000000000d0d7224 */ /* 0x000fe200078e02ff */
[----:B------:R-:W-:-:S03]  /*0730*/  SGXT R3, R3, 0x1 ;  /* 0x000000010303781a */ /* 0x000fc60000000200 */
[----:B------:R-:W-:Y:S01]  /*0740*/  IMAD.SHL.U32 R10, R8, 0x80, RZ ;  /* 0x00000080080a7824 */ /* 0x000fe200078e00ff */
[----:B------:R-:W-:Y:S01]  /*0750*/  LOP3.LUT R11, R3, 0x90, RZ, 0xc0, !PT ;  /* 0x00000090030b7812 */ /* 0x000fe200078ec0ff */
[----:B------:R-:W-:-:S03]  /*0760*/  IMAD.HI.U32 R3, R7, R13, R6 ;  /* 0x0000000d07037227 */ /* 0x000fc600078e0006 */
[----:B------:R-:W-:Y:S01]  /*0770*/  LOP3.LUT R9, R10, R9, RZ, 0xfc, !PT ;  /* 0x000000090a097212 */ /* 0x000fe200078efcff */
[----:B------:R-:W-:Y:S01]  /*0780*/  IMAD.MOV R6, RZ, RZ, -R8 ;  /* 0x000000ffff067224 */ /* 0x000fe200078e0a08 */
[----:B------:R-:W-:Y:S01]  /*0790*/  LOP3.LUT R11, R11, 0x7c, R4, 0x78, !PT ;  /* 0x0000007c0b0b7812 */ /* 0x000fe200078e7804 */
[----:B-1----:R-:W-:Y:S01]  /*07a0*/  IMAD.MOV R13, RZ, RZ, -R5 ;  /* 0x000000ffff0d7224 */ /* 0x002fe200078e0a05 */
[----:B------:R-:W-:Y:S02]  /*07b0*/  IABS R14, R9 ;  /* 0x00000009000e7213 */ /* 0x000fe40000000000 */
[----:B------:R-:W-:Y:S01]  /*07c0*/  LOP3.LUT R17, R9, 0x7e, RZ, 0xfc, !PT ;  /* 0x0000007e09117812 */ /* 0x000fe200078efcff */
[----:B------:R-:W-:Y:S01]  /*07d0*/  IMAD R13, R13, R2, RZ ;  /* 0x000000020d0d7224 */ /* 0x000fe200078e02ff */
[----:B------:R-:W-:Y:S01]  /*07e0*/  LOP3.LUT R18, R9, 0x4, RZ, 0xfc, !PT ;  /* 0x0000000409127812 */ /* 0x000fe200078efcff */
[----:B------:R-:W-:Y:S01]  /*07f0*/  IMAD.MOV.U32 R7, RZ, RZ, R14 ;  /* 0x000000ffff077224 */ /* 0x000fe200078e000e */
[----:B------:R-:W-:-:S02]  /*0800*/  SHF.L.U32 R14, R86, 0x9, RZ ;  /* 0x00000009560e7819 */ /* 0x000fc400000006ff */
[----:B------:R-:W-:Y:S01]  /*0810*/  IABS R19, R17 ;  /* 0x0000001100137213 */ /* 0x000fe20000000000 */
[----:B------:R-:W-:Y:S01]  /*0820*/  IMAD.HI.U32 R4, R3, R7, RZ ;  /* 0x0000000703047227 */ /* 0x000fe200078e00ff */
[----:B------:R-:W-:Y:S02]  /*0830*/  LOP3.LUT R14, R11, 0x4000, R14, 0xf8, !PT ;  /* 0x000040000b0e7812 */ /* 0x000fe400078ef80e */
[----:B------:R-:W-:Y:S01]  /*0840*/  LOP3.LUT R20, R9, 0x8, RZ, 0xfc, !PT ;  /* 0x0000000809147812 */ /* 0x000fe200078efcff */
[----:B------:R-:W-:Y:S01]  /*0850*/  IMAD R11, R15, R6, R12 ;  /* 0x000000060f0b7224 */ /* 0x000fe200078e020c */
[----:B------:R-:W-:Y:S01]  /*0860*/  LOP3.LUT R15, R9, 0x2, RZ, 0xfc, !PT ;  /* 0x00000002090f7812 */ /* 0x000fe200078efcff */
[----:B------:R-:W-:Y:S01]  /*0870*/  IMAD.HI.U32 R6, R3, R19, RZ ;  /* 0x0000001303067227 */ /* 0x000fe200078e00ff */
[----:B------:R-:W-:Y:S02]  /*0880*/  IABS R12, R18 ;  /* 0x00000012000c7213 */ /* 0x000fe40000000000 */
[----:B------:R-:W-:Y:S01]  /*0890*/  IABS R8, R15 ;  /* 0x0000000f00087213 */ /* 0x000fe20000000000 */
[----:B------:R-:W-:Y:S01]  /*08a0*/  IMAD.MOV R4, RZ, RZ, -R4 ;  /* 0x000000ffff047224 */ /* 0x000fe200078e0a04 */
[----:B------:R-:W-:Y:S01]  /*08b0*/  ISETP.GE.AND P2, PT, R15, RZ, PT ;  /* 0x000000ff0f00720c */ /* 0x000fe20003f46270 */
[----:B------:R-:W-:Y:S01]  /*08c0*/  IMAD.MOV R6, RZ, RZ, -R6 ;  /* 0x000000ffff067224 */ /* 0x000fe200078e0a06 */
[C---:B------:R-:W-:Y:S01]  /*08d0*/  LOP3.LUT R21, R9.reuse, 0xa, RZ, 0xfc, !PT ;  /* 0x0000000a09157812 */ /* 0x040fe200078efcff */
[C---:B------:R-:W-:Y:S01]  /*08e0*/  IMAD R7, R0.reuse, R4, R7 ;  /* 0x0000000400077224 */ /* 0x040fe200078e0207 */
[----:B------:R-:W-:Y:S01]  /*08f0*/  MOV R4, RZ ;  /* 0x000000ff00047202 */ /* 0x000fe20000000f00 */
[----:B------:R-:W-:Y:S01]  /*0900*/  IMAD R19, R0, R6, R19 ;  /* 0x0000000600137224 */ /* 0x000fe200078e0213 */
[----:B------:R-:W-:Y:S01]  /*0910*/  LOP3.LUT R22, R9, 0xc, RZ, 0xfc, !PT ;  /* 0x0000000c09167812 */ /* 0x000fe200078efcff */
[----:B------:R-:W-:Y:S01]  /*0920*/  IMAD.IADD R11, R16, 0x1, R11 ;  /* 0x00000001100b7824 */ /* 0x000fe200078e020b */
[C---:B------:R-:W-:Y:S01]  /*0930*/  ISETP.GT.U32.AND P0, PT, R0.reuse, R7, PT ;  /* 0x000000070000720c */ /* 0x040fe20003f04070 */
[----:B------:R-:W-:Y:S01]  /*0940*/  IMAD.HI.U32 R13, R5, R13, R4 ;  /* 0x0000000d050d7227 */ /* 0x000fe200078e0004 */
[----:B------:R-:W-:-:S02]  /*0950*/  ISETP.GT.U32.AND P4, PT, R0, R19, PT ;  /* 0x000000130000720c */ /* 0x000fc40003f84070 */
[----:B------:R-:W-:Y:S01]  /*0960*/  IABS R16, R20 ;  /* 0x0000001400107213 */ /* 0x000fe20000000000 */
[----:B------:R-:W-:Y:S01]  /*0970*/  IMAD.HI.U32 R4, R3, R8, RZ ;  /* 0x0000000803047227 */ /* 0x000fe200078e00ff */
[----:B------:R-:W-:Y:S02]  /*0980*/  ISETP.GE.AND P5, PT, R18, RZ, PT ;  /* 0x000000ff1200720c */ /* 0x000fe40003fa6270 */
[----:B------:R-:W-:Y:S01]  /*0990*/  IABS R18, R22 ;  /* 0x0000001600127213 */ /* 0x000fe20000000000 */
[----:B------:R-:W-:Y:S01]  /*09a0*/  IMAD.MOV R15, RZ, RZ, -R4 ;  /* 0x000000ffff0f7224 */ /* 0x000fe200078e0a04 */
[----:B------:R-:W-:Y:S01]  /*09b0*/  LOP3.LUT R4, R9, 0x6, RZ, 0xfc, !PT ;  /* 0x0000000609047812 */ /* 0x000fe200078efcff */
[----:B------:R-:W-:Y:S01]  /*09c0*/  IMAD.HI.U32 R5, R3, R12, RZ ;  /* 0x0000000c03057227 */ /* 0x000fe200078e00ff */
[----:B------:R-:W-:Y:S02]  /*09d0*/  LOP3.LUT R23, R9, 0xe, RZ, 0xfc, !PT ;  /* 0x0000000e09177812 */ /* 0x000fe400078efcff */
[----:B------:R-:W-:Y:S01]  /*09e0*/  @!P0 IADD3 R7, R7, -R0, RZ ;  /* 0x8000000007078210 */ /* 0x000fe20007ffe0ff */
[C---:B------:R-:W-:Y:S01]  /*09f0*/  IMAD R6, R0.reuse, R15, R8 ;  /* 0x0000000f00067224 */ /* 0x040fe200078e0208 */
[----:B------:R-:W-:Y:S01]  /*0a00*/  IABS R15, R4 ;  /* 0x00000004000f7213 */ /* 0x000fe20000000000 */
[----:B------:R-:W-:Y:S01]  /*0a10*/  @!P4 IMAD.IADD R19, R19, 0x1, -R0 ;  /* 0x000000011313c824 */ /* 0x000fe200078e0a00 */
[C---:B------:R-:W-:Y:S01]  /*0a20*/  ISETP.GT.U32.AND P3, PT, R0.reuse, R7, PT ;  /* 0x000000070000720c */ /* 0x040fe20003f64070 */
[----:B------:R-:W-:Y:S01]  /*0a30*/  IMAD.MOV R5, RZ, RZ, -R5 ;  /* 0x000000ffff057224 */ /* 0x000fe200078e0a05 */
[----:B------:R-:W-:-:S02]  /*0a40*/  ISETP.GT.U32.AND P6, PT, R0, R6, PT ;  /* 0x000000060000720c */ /* 0x000fc40003fc4070 */
[C---:B------:R-:W-:Y:S01]  /*0a50*/  ISETP.GT.U32.AND P4, PT, R0.reuse, R19, PT ;  /* 0x000000130000720c */ /* 0x040fe20003f84070 */
[----:B------:R-:W-:Y:S01]  /*0a60*/  IMAD R8, R0, R5, R12 ;  /* 0x0000000500087224 */ /* 0x000fe200078e020c */
[----:B------:R-:W-:Y:S01]  /*0a70*/  ISETP.GE.AND P1, PT, R4, RZ, PT ;  /* 0x000000ff0400720c */ /* 0x000fe20003f26270 */
[----:B------:R-:W-:Y:S01]  /*0a80*/  IMAD.HI.U32 R5, R3, R16, RZ ;  /* 0x0000001003057227 */ /* 0x000fe200078e00ff */
[----:B------:R-:W-:Y:S02]  /*0a90*/  IABS R12, R23 ;  /* 0x00000017000c7213 */ /* 0x000fe40000000000 */
[C---:B------:R-:W-:Y:S01]  /*0aa0*/  ISETP.GT.U32.AND P0, PT, R0.reuse, R8, PT ;  /* 0x000000080000720c */ /* 0x040fe20003f04070 */
[----:B------:R-:W-:Y:S01]  /*0ab0*/  IMAD.MOV R5, RZ, RZ, -R5 ;  /* 0x000000ffff057224 */ /* 0x000fe200078e0a05 */
[----:B------:R-:W-:Y:S01]  /*0ac0*/  LOP3.LUT R24, R9, 0x10, RZ, 0xfc, !PT ;  /* 0x0000001009187812 */ /* 0x000fe200078efcff */
[----:B------:R-:W-:Y:S01]  /*0ad0*/  @!P3 IMAD.IADD R7, R7, 0x1, -R0 ;  /* 0x000000010707b824 */ /* 0x000fe200078e0a00 */
[----:B------:R-:W-:Y:S01]  /*0ae0*/  ISETP.GE.AND P3, PT, R17, RZ, PT ;  /* 0x000000ff1100720c */ /* 0x000fe20003f66270 */
[----:B------:R-:W-:Y:S01]  /*0af0*/  IMAD R16, R0, R5, R16 ;  /* 0x0000000500107224 */ /* 0x000fe200078e0210 */
[-C--:B------:R-:W-:Y:S01]  /*0b00*/  @!P6 IADD3 R6, R6, -R0.reuse, RZ ;  /* 0x800000000606e210 */ /* 0x080fe20007ffe0ff */
[----:B------:R-:W-:Y:S01]  /*0b10*/  IMAD.HI.U32 R4, R3, R15, RZ ;  /* 0x0000000f03047227 */ /* 0x000fe200078e00ff */
[----:B------:R-:W-:-:S02]  /*0b20*/  @!P4 IADD3 R19, R19, -R0, RZ ;  /* 0x800000001313c210 */ /* 0x000fc40007ffe0ff */
[----:B------:R-:W-:Y:S01]  /*0b30*/  ISETP.GT.U32.AND P4, PT, R0, R6, PT ;  /* 0x000000060000720c */ /* 0x000fe20003f84070 */
[----:B------:R-:W-:Y:S01]  /*0b40*/  IMAD.MOV R4, RZ, RZ, -R4 ;  /* 0x000000ffff047224 */ /* 0x000fe200078e0a04 */
[C---:B------:R-:W-:Y:S01]  /*0b50*/  ISETP.GE.AND P6, PT, R9.reuse, RZ, PT ;  /* 0x000000ff0900720c */ /* 0x040fe20003fc6270 */
[----:B------:R-:W-:Y:S01]  /*0b60*/  @!P0 IMAD.IADD R8, R8, 0x1, -R0 ;  /* 0x0000000108088824 */ /* 0x000fe200078e0a00 */
[----:B------:R-:W-:Y:S01]  /*0b70*/  IABS R17, R21 ;  /* 0x0000001500117213 */ /* 0x000fe20000000000 */
[C---:B------:R-:W-:Y:S01]  /*0b80*/  IMAD R15, R0.reuse, R4, R15 ;  /* 0x00000004000f7224 */ /* 0x040fe200078e020f */
[----:B------:R-:W-:Y:S01]  /*0b90*/  LOP3.LUT R34, R9, 0x1a, RZ, 0xfc, !PT ;  /* 0x0000001a09227812 */ /* 0x000fe200078efcff */
[----:B------:R-:W-:Y:S01]  /*0ba0*/  IMAD.MOV.U32 R4, RZ, RZ, R7 ;  /* 0x000000ffff047224 */ /* 0x000fe200078e0007 */
[----:B------:R-:W-:Y:S01]  /*0bb0*/  ISETP.GT.U32.AND P0, PT, R0, R8, PT ;  /* 0x000000080000720c */ /* 0x000fe20003f04070 */
[----:B------:R-:W-:Y:S01]  /*0bc0*/  IMAD.HI.U32 R5, R3, R17, RZ ;  /* 0x0000001103057227 */ /* 0x000fe200078e00ff */
[----:B------:R-:W-:-:S02]  /*0bd0*/  LOP3.LUT R39, R9, 0x1e, RZ, 0xfc, !PT ;  /* 0x0000001e09277812 */ /* 0x000fc400078efcff */
[----:B------:R-:W-:Y:S01]  /*0be0*/  LOP3.LUT R38, R9, 0x1c, RZ, 0xfc, !PT ;  /* 0x0000001c09267812 */ /* 0x000fe200078efcff */
[----:B------:R-:W-:Y:S01]  /*0bf0*/  @!P4 IMAD.IADD R6, R6, 0x1, -R0 ;  /* 0x000000010606c824 */ /* 0x000fe200078e0a00 */
[----:B------:R-:W-:Y:S01]  /*0c00*/  ISETP.GT.U32.AND P4, PT, R0, R16, PT ;  /* 0x000000100000720c */ /* 0x000fe20003f84070 */
[----:B------:R-:W-:Y:S01]  /*0c10*/  IMAD.MOV R5, RZ, RZ, -R5 ;  /* 0x000000ffff057224 */ /* 0x000fe200078e0a05 */
[----:B------:R-:W-:Y:S01]  /*0c20*/  IABS R30, R39 ;  /* 0x00000027001e7213 */ /* 0x000fe20000000000 */
[----:B------:R-:W-:Y:S01]  /*0c30*/  IMAD.HI.U32 R7, R3, R18, RZ ;  /* 0x0000001203077227 */ /* 0x000fe200078e00ff */
[----:B------:R-:W-:Y:S02]  /*0c40*/  @!P2 IADD3 R6, -R6, RZ, RZ ;  /* 0x000000ff0606a210 */ /* 0x000fe40007ffe1ff */
[----:B------:R-:W-:Y:S01]  /*0c50*/  LOP3.LUT R40, R9, 0x20, RZ, 0xfc, !PT ;  /* 0x0000002009287812 */ /* 0x000fe200078efcff */
[----:B------:R-:W-:Y:S01]  /*0c60*/  @!P6 IMAD.MOV R4, RZ, RZ, -R4 ;  /* 0x000000ffff04e224 */ /* 0x000fe200078e0a04 */
[C---:B------:R-:W-:Y:S01]  /*0c70*/  ISETP.GT.U32.AND P6, PT, R0.reuse, R15, PT ;  /* 0x0000000f0000720c */ /* 0x040fe20003fc4070 */
[----:B------:R-:W-:Y:S01]  /*0c80*/  IMAD R17, R0, R5, R17 ;  /* 0x0000000500117224 */ /* 0x000fe200078e0211 */
[----:B------:R-:W-:Y:S01]  /*0c90*/  MOV R5, R19 ;  /* 0x0000001300057202 */ /* 0x000fe20000000f00 */
[--C-:B------:R-:W-:Y:S01]  /*0ca0*/  @!P0 IMAD.IADD R8, R8, 0x1, -R0.reuse ;  /* 0x0000000108088824 */ /* 0x100fe200078e0a00 */
[----:B------:R-:W-:Y:S01]  /*0cb0*/  IADD3 R7, -R7, RZ, RZ ;  /* 0x000000ff07077210 */ /* 0x000fe20007ffe1ff */
[----:B------:R-:W-:Y:S01]  /*0cc0*/  @!P4 IMAD.IADD R16, R16, 0x1, -R0 ;  /* 0x000000011010c824 */ /* 0x000fe200078e0a00 */
[----:B------:R-:W-:Y:S01]  /*0cd0*/  ISETP.GE.AND P0, PT, R20, RZ, PT ;  /* 0x000000ff1400720c */ /* 0x000fe20003f06270 */
[----:B------:R-:W-:Y:S01]  /*0ce0*/  @!P3 IMAD.MOV R5, RZ, RZ, -R5 ;  /* 0x000000ffff05b224 */ /* 0x000fe200078e0a05 */
[----:B------:R-:W-:Y:S01]  /*0cf0*/  IABS R20, R24 ;  /* 0x0000001800147213 */ /* 0x000fe20000000000 */
[C---:B------:R-:W-:Y:S01]  /*0d00*/  IMAD R18, R0.reuse, R7, R18 ;  /* 0x0000000700127224 */ /* 0x040fe200078e0212 */
[----:B------:R-:W-:Y:S01]  /*0d10*/  ISETP.GT.U32.AND P3, PT, R0, R16, PT ;  /* 0x000000100000720c */ /* 0x000fe20003f64070 */
[----:B------:R-:W-:Y:S01]  /*0d20*/  IMAD.HI.U32 R7, R3, R12, RZ ;  /* 0x0000000c03077227 */ /* 0x000fe200078e00ff */
[----:B------:R-:W-:-:S02]  /*0d30*/  IABS R28, R38 ;  /* 0x00000026001c7213 */ /* 0x000fc40000000000 */
[C---:B------:R-:W-:Y:S01]  /*0d40*/  ISETP.GT.U32.AND P2, PT, R0.reuse, R18, PT ;  /* 0x000000120000720c */ /* 0x040fe20003f44070 */
[----:B------:R-:W-:Y:S01]  /*0d50*/  @!P6 IMAD.IADD R15, R15, 0x1, -R0 ;  /* 0x000000010f0fe824 */ /* 0x000fe200078e0a00 */
[C---:B------:R-:W-:Y:S01]  /*0d60*/  ISETP.GT.U32.AND P6, PT, R0.reuse, R17, PT ;  /* 0x000000110000720c */ /* 0x040fe20003fc4070 */
[----:B------:R-:W-:Y:S01]  /*0d70*/  IMAD.MOV R7, RZ, RZ, -R7 ;  /* 0x000000ffff077224 */ /* 0x000fe200078e0a07 */
[----:B------:R-:W-:Y:S01]  /*0d80*/  IABS R32, R40 ;  /* 0x0000002800207213 */ /* 0x000fe20000000000 */
[----:B------:R-:W-:Y:S01]  /*0d90*/  @!P5 IMAD.MOV R8, RZ, RZ, -R8 ;  /* 0x000000ffff08d224 */ /* 0x000fe200078e0a08 */
[C---:B------:R-:W-:Y:S01]  /*0da0*/  ISETP.GT.U32.AND P4, PT, R0.reuse, R15, PT ;  /* 0x0000000f0000720c */ /* 0x040fe20003f84070 */
[----:B------:R-:W-:Y:S01]  /*0db0*/  IMAD R19, R0, R7, R12 ;  /* 0x0000000700137224 */ /* 0x000fe200078e020c */
[----:B------:R-:W-:Y:S01]  /*0dc0*/  LOP3.LUT R12, R9, 0x14, RZ, 0xfc, !PT ;  /* 0x00000014090c7812 */ /* 0x000fe200078efcff */
[----:B------:R-:W-:Y:S01]  /*0dd0*/  IMAD.HI.U32 R7, R3, R20, RZ ;  /* 0x0000001403077227 */ /* 0x000fe200078e00ff */
[----:B------:R-:W-:-:S02]  /*0de0*/  @!P3 IADD3 R16, R16, -R0, RZ ;  /* 0x800000001010b210 */ /* 0x000fc40007ffe0ff */
[C---:B------:R-:W-:Y:S01]  /*0df0*/  ISETP.GT.U32.AND P3, PT, R0.reuse, R19, PT ;  /* 0x000000130000720c */ /* 0x040fe20003f64070 */
[----:B------:R-:W-:Y:S01]  /*0e00*/  IMAD.MOV R7, RZ, RZ, -R7 ;  /* 0x000000ffff077224 */ /* 0x000fe200078e0a07 */
[----:B------:R-:W-:Y:S01]  /*0e10*/  LOP3.LUT R41, R9, 0x22, RZ, 0xfc, !PT ;  /* 0x0000002209297812 */ /* 0x000fe200078efcff */
[----:B------:R-:W-:Y:S01]  /*0e20*/  @!P6 IMAD.IADD R17, R17, 0x1, -R0 ;  /* 0x000000011111e824 */ /* 0x000fe200078e0a00 */
[----:B------:R-:W-:Y:S01]  /*0e30*/  ISETP.GE.AND P6, PT, R21, RZ, PT ;  /* 0x000000ff1500720c */ /* 0x000fe20003fc6270 */
[C---:B------:R-:W-:Y:S01]  /*0e40*/  IMAD R20, R0.reuse, R7, R20 ;  /* 0x0000000700147224 */ /* 0x040fe200078e0214 */
[----:B------:R-:W-:Y:S01]  /*0e50*/  LOP3.LUT R7, R9, 0x12, RZ, 0xfc, !PT ;  /* 0x0000001209077812 */ /* 0x000fe200078efcff */
[--C-:B------:R-:W-:Y:S01]  /*0e60*/  @!P4 IMAD.IADD R15, R15, 0x1, -R0.reuse ;  /* 0x000000010f0fc824 */ /* 0x100fe200078e0a00 */
[----:B------:R-:W-:Y:S01]  /*0e70*/  ISETP.GT.U32.AND P5, PT, R0, R17, PT ;  /* 0x000000110000720c */ /* 0x000fe20003fa4070 */
[--C-:B------:R-:W-:Y:S01]  /*0e80*/  @!P2 IMAD.IADD R18, R18, 0x1, -R0.reuse ;  /* 0x000000011212a824 */ /* 0x100fe200078e0a00 */
[----:B------:R-:W-:Y:S01]  /*0e90*/  IABS R21, R7 ;  /* 0x0000000700157213 */ /* 0x000fe20000000000 */
[----:B------:R-:W-:Y:S01]  /*0ea0*/  @!P1 IMAD.MOV R15, RZ, RZ, -R15 ;  /* 0x000000ffff0f9224 */ /* 0x000fe200078e0a0f */
[----:B------:R-:W-:Y:S01]  /*0eb0*/  ISETP.GE.AND P1, PT, R23, RZ, PT ;  /* 0x000000ff1700720c */ /* 0x000fe20003f26270 */
[----:B------:R-:W-:Y:S01]  /*0ec0*/  @!P3 IMAD.IADD R19, R19, 0x1, -R0 ;  /* 0x000000011313b824 */ /* 0x000fe200078e0a00 */
[----:B------:R-:W-:Y:S01]  /*0ed0*/  ISETP.GT.U32.AND P2, PT, R0, R18, PT ;  /* 0x000000120000720c */ /* 0x000fe20003f44070 */
[----:B------:R-:W-:Y:S01]  /*0ee0*/  @!P0 IMAD.MOV R16, RZ, RZ, -R16 ;  /* 0x000000ffff108224 */ /* 0x000fe200078e0a10 */
[----:B------:R-:W-:-:S02]  /*0ef0*/  LOP3.LUT R23, R9, 0x18, RZ, 0xfc, !PT ;  /* 0x0000001809177812 */ /* 0x000fc400078efcff */
[----:B------:R-:W-:Y:S02]  /*0f00*/  ISETP.GT.U32.AND P3, PT, R0, R19, PT ;  /* 0x000000130000720c */ /* 0x000fe40003f64070 */
[----:B------:R-:W-:Y:S01]  /*0f10*/  ISETP.GE.AND P0, PT, R7, RZ, PT ;  /* 0x000000ff0700720c */ /* 0x000fe20003f06270 */
[----:B------:R-:W-:Y:S01]  /*0f20*/  IMAD.HI.U32 R7, R3, R21, RZ ;  /* 0x0000001503077227 */ /* 0x000fe200078e00ff */
[----:B------:R-:W-:Y:S02]  /*0f30*/  @!P5 IADD3 R17, R17, -R0, RZ ;  /* 0x800000001111d210 */ /* 0x000fe40007ffe0ff */
[----:B------:R-:W-:Y:S02]  /*0f40*/  IABS R26, R23 ;  /* 0x00000017001a7213 */ /* 0x000fe40000000000 */
[----:B------:R-:W-:Y:S01]  /*0f50*/  @!P6 IADD3 R17, -R17, RZ, RZ ;  /* 0x000000ff1111e210 */ /* 0x000fe20007ffe1ff */
[----:B------:R-:W-:Y:S01]  /*0f60*/  @!P2 IMAD.IADD R18, R18, 0x1, -R0 ;  /* 0x000000011212a824 */ /* 0x000fe200078e0a00 */
[----:B------:R-:W-:-:S02]  /*0f70*/  ISETP.GT.U32.AND P6, PT, R0, R20, PT ;  /* 0x000000140000720c */ /* 0x000fc40003fc4070 */
[----:B------:R-:W-:Y:S01]  /*0f80*/  ISETP.GE.AND P4, PT, R22, RZ, PT ;  /* 0x000000ff1600720c */ /* 0x000fe20003f86270 */
[----:B------:R-:W-:Y:S01]  /*0f90*/  @!P3 IMAD.IADD R19, R19, 0x1, -R0 ;  /* 0x000000011313b824 */ /* 0x000fe200078e0a00 */
[----:B------:R-:W-:Y:S01]  /*0fa0*/  ISETP.GE.AND P3, PT, R23, RZ, PT ;  /* 0x000000ff1700720c */ /* 0x000fe20003f66270 */
[----:B------:R-:W-:Y:S01]  /*0fb0*/  IMAD.MOV R23, RZ, RZ, -R7 ;  /* 0x000000ffff177224 */ /* 0x000fe200078e0a07 */
[----:B------:R-:W-:Y:S02]  /*0fc0*/  LOP3.LUT R22, R9, 0x16, RZ, 0xfc, !PT ;  /* 0x0000001609167812 */ /* 0x000fe400078efcff */
[----:B------:R-:W-:Y:S01]  /*0fd0*/  ISETP.GE.AND P5, PT, R24, RZ, PT ;  /* 0x000000ff1800720c */ /* 0x000fe20003fa6270 */
[----:B------:R-:W-:Y:S01]  /*0fe0*/  IMAD R21, R0, R23, R21 ;  /* 0x0000001700157224 */ /* 0x000fe200078e0215 */
[----:B------:R-:W-:Y:S02]  /*0ff0*/  IABS R25, R22 ;  /* 0x0000001600197213 */ /* 0x000fe40000000000 */
[----:B------:R-:W-:-:S02]  /*1000*/  IABS R24, R12 ;  /* 0x0000000c00187213 */ /* 0x000fc40000000000 */
[----:B------:R-:W-:Y:S01]  /*1010*/  @!P6 IADD3 R20, R20, -R0, RZ ;  /* 0x800000001414e210 */ /* 0x000fe20007ffe0ff */
[----:B------:R-:W-:Y:S01]  /*1020*/  @!P4 IMAD.MOV R18, RZ, RZ, -R18 ;  /* 0x000000ffff12c224 */ /* 0x000fe200078e0a12 */
[----:B------:R-:W-:Y:S01]  /*1030*/  @!P1 IADD3 R19, -R19, RZ, RZ ;  /* 0x000000ff13139210 */ /* 0x000fe20007ffe1ff */
[C---:B------:R-:W-:Y:S01]  /*1040*/  IMAD.HI.U32 R7, R3.reuse, R24, RZ ;  /* 0x0000001803077227 */ /* 0x040fe200078e00ff */
[----:B------:R-:W-:Y:S02]  /*1050*/  ISETP.GE.AND P2, PT, R12, RZ, PT ;  /* 0x000000ff0c00720c */ /* 0x000fe40003f46270 */
[C---:B------:R-:W-:Y:S01]  /*1060*/  ISETP.GT.U32.AND P1, PT, R0.reuse, R21, PT ;  /* 0x000000150000720c */ /* 0x040fe20003f24070 */
[----:B------:R-:W-:Y:S01]  /*1070*/  IMAD.HI.U32 R12, R3, R25, RZ ;  /* 0x00000019030c7227 */ /* 0x000fe200078e00ff */
[----:B------:R-:W-:Y:S02]  /*1080*/  ISETP.GT.U32.AND P6, PT, R0, R20, PT ;  /* 0x000000140000720c */ /* 0x000fe40003fc4070 */
[----:B------:R-:W-:Y:S01]  /*1090*/  ISETP.GE.AND P4, PT, R22, RZ, PT ;  /* 0x000000ff1600720c */ /* 0x000fe20003f86270 */
[----:B------:R-:W-:Y:S01]  /*10a0*/  IMAD.MOV R12, RZ, RZ, -R12 ;  /* 0x000000ffff0c7224 */ /* 0x000fe200078e0a0c */
[----:B------:R-:W-:Y:S01]  /*10b0*/  LOP3.LUT R43, R9, 0x26, RZ, 0xfc, !PT ;  /* 0x00000026092b7812 */ /* 0x000fe200078efcff */
[----:B------:R-:W-:Y:S01]  /*10c0*/  IMAD.HI.U32 R22, R3, R26, RZ ;  /* 0x0000001a03167227 */ /* 0x000fe200078e00ff */
[----:B------:R-:W-:-:S02]  /*10d0*/  LOP3.LUT R42, R9, 0x24, RZ, 0xfc, !PT ;  /* 0x00000024092a7812 */ /* 0x000fc400078efcff */
[C---:B------:R-:W-:Y:S01]  /*10e0*/  LOP3.LUT R44, R9.reuse, 0x28, RZ, 0xfc, !PT ;  /* 0x00000028092c7812 */ /* 0x040fe200078efcff */
[----:B------:R-:W-:Y:S01]  /*10f0*/  IMAD.MOV R7, RZ, RZ, -R7 ;  /* 0x000000ffff077224 */ /* 0x000fe200078e0a07 */
[C---:B------:R-:W-:Y:S01]  /*1100*/  LOP3.LUT R48, R9.reuse, 0x38, RZ, 0xfc, !PT ;  /* 0x0000003809307812 */ /* 0x040fe200078efcff */
[C---:B------:R-:W-:Y:S01]  /*1110*/  IMAD R23, R0.reuse, R12, R25 ;  /* 0x0000000c00177224 */ /* 0x040fe200078e0219 */
[----:B------:R-:W-:Y:S01]  /*1120*/  IABS R36, R44 ;  /* 0x0000002c00247213 */ /* 0x000fe20000000000 */
[----:B------:R-:W-:Y:S01]  /*1130*/  IMAD.MOV R27, RZ, RZ, -R22 ;  /* 0x000000ffff1b7224 */ /* 0x000fe200078e0a16 */
[C---:B------:R-:W-:Y:S01]  /*1140*/  LOP3.LUT R49, R9.reuse, 0x3a, RZ, 0xfc, !PT ;  /* 0x0000003a09317812 */ /* 0x040fe200078efcff */
[C---:B------:R-:W-:Y:S01]  /*1150*/  IMAD R22, R0.reuse, R7, R24 ;  /* 0x0000000700167224 */ /* 0x040fe200078e0218 */
[----:B------:R-:W-:Y:S01]  /*1160*/  LOP3.LUT R50, R9, 0x3c, RZ, 0xfc, !PT ;  /* 0x0000003c09327812 */ /* 0x000fe200078efcff */
[--C-:B------:R-:W-:Y:S01]  /*1170*/  @!P1 IMAD.IADD R21, R21, 0x1, -R0.reuse ;  /* 0x0000000115159824 */ /* 0x100fe200078e0a00 */
[----:B------:R-:W-:Y:S01]  /*1180*/  ISETP.GT.U32.AND P1, PT, R0, R23, PT ;  /* 0x000000170000720c */ /* 0x000fe20003f24070 */
[----:B------:R-:W-:Y:S01]  /*1190*/  @!P6 IMAD.IADD R20, R20, 0x1, -R0 ;  /* 0x000000011414e824 */ /* 0x000fe200078e0a00 */
[C---:B------:R-:W-:Y:S01]  /*11a0*/  ISETP.GT.U32.AND P6, PT, R0.reuse, R22, PT ;  /* 0x000000160000720c */ /* 0x040fe20003fc4070 */
[----:B------:R-:W-:Y:S01]  /*11b0*/  IMAD R24, R0, R27, R26 ;  /* 0x0000001b00187224 */ /* 0x000fe200078e021a */
[----:B------:R-:W-:Y:S01]  /*11c0*/  IABS R27, R34 ;  /* 0x00000022001b7213 */ /* 0x000fe20000000000 */
[----:B------:R-:W-:Y:S01]  /*11d0*/  IMAD.HI.U32 R25, R3, R30, RZ ;  /* 0x0000001e03197227 */ /* 0x000fe200078e00ff */
[----:B------:R-:W-:-:S02]  /*11e0*/  @!P5 IADD3 R20, -R20, RZ, RZ ;  /* 0x000000ff1414d210 */ /* 0x000fc40007ffe1ff */
[----:B------:R-:W-:Y:S01]  /*11f0*/  LOP3.LUT R51, R9, 0x3e, RZ, 0xfc, !PT ;  /* 0x0000003e09337812 */ /* 0x000fe200078efcff */
[----:B------:R-:W-:Y:S01]  /*1200*/  IMAD.HI.U32 R7, R3, R27, RZ ;  /* 0x0000001b03077227 */ /* 0x000fe200078e00ff */
[----:B------:R-:W-:Y:S02]  /*1210*/  IADD3 R31, -R25, RZ, RZ ;  /* 0x000000ff191f7210 */ /* 0x000fe40007ffe1ff */
[----:B------:R-:W-:Y:S01]  /*1220*/  IABS R46, R51 ;  /* 0x00000033002e7213 */ /* 0x000fe20000000000 */
[--C-:B------:R-:W-:Y:S01]  /*1230*/  @!P1 IMAD.IADD R23, R23, 0x1, -R0.reuse ;  /* 0x0000000117179824 */ /* 0x100fe200078e0a00 */
[----:B------:R-:W-:Y:S01]  /*1240*/  LOP3.LUT R52, R9, 0x40, RZ, 0xfc, !PT ;  /* 0x0000004009347812 */ /* 0x000fe200078efcff */
[----:B------:R-:W-:Y:S01]  /*1250*/  @!P6 IMAD.IADD R22, R22, 0x1, -R0 ;  /* 0x000000011616e824 */ /* 0x000fe200078e0a00 */
[C---:B------:R-:W-:Y:S01]  /*1260*/  ISETP.GT.U32.AND P6, PT, R0.reuse, R21, PT ;  /* 0x000000150000720c */ /* 0x040fe20003fc4070 */
[----:B------:R-:W-:Y:S01]  /*1270*/  IMAD.MOV R7, RZ, RZ, -R7 ;  /* 0x000000ffff077224 */ /* 0x000fe200078e0a07 */
[C---:B------:R-:W-:Y:S01]  /*1280*/  ISETP.GT.U32.AND P1, PT, R0.reuse, R23, PT ;  /* 0x000000170000720c */ /* 0x040fe20003f24070 */
[----:B------:R-:W-:Y:S01]  /*1290*/  IMAD.HI.U32 R12, R3, R28, RZ ;  /* 0x0000001c030c7227 */ /* 0x000fe200078e00ff */
[----:B------:R-:W-:-:S02]  /*12a0*/  ISETP.GT.U32.AND P5, PT, R0, R22, PT ;  /* 0x000000160000720c */ /* 0x000fc40003fa4070 */
[C---:B------:R-:W-:Y:S01]  /*12b0*/  LOP3.LUT R53, R9.reuse, 0x42, RZ, 0xfc, !PT ;  /* 0x0000004209357812 */ /* 0x040fe200078efcff */
[C---:B------:R-:W-:Y:S01]  /*12c0*/  IMAD R25, R0.reuse, R7, R27 ;  /* 0x0000000700197224 */ /* 0x040fe200078e021b */
[----:B------:R-:W-:Y:S01]  /*12d0*/  LOP3.LUT R54, R9, 0x44, RZ, 0xfc, !PT ;  /* 0x0000004409367812 */ /* 0x000fe200078efcff */
[----:B------:R-:W-:Y:S01]  /*12e0*/  IMAD.HI.U32 R26, R3, R32, RZ ;  /* 0x00000020031a7227 */ /* 0x000fe200078e00ff */
[C---:B------:R-:W-:Y:S02]  /*12f0*/  LOP3.LUT R55, R9.reuse, 0x46, RZ, 0xfc, !PT ;  /* 0x0000004609377812 */ /* 0x040fe400078efcff */
[----:B------:R-:W-:Y:S01]  /*1300*/  LOP3.LUT R56, R9, 0x4c, RZ, 0xfc, !PT ;  /* 0x0000004c09387812 */ /* 0x000fe200078efcff */
[----:B------:R-:W-:Y:S01]  /*1310*/  @!P6 IMAD.IADD R21, R21, 0x1, -R0 ;  /* 0x000000011515e824 */ /* 0x000fe200078e0a00 */
[C---:B------:R-:W-:Y:S01]  /*1320*/  ISETP.GT.U32.AND P6, PT, R0.reuse, R24, PT ;  /* 0x000000180000720c */ /* 0x040fe20003fc4070 */
[----:B------:R-:W-:Y:S01]  /*1330*/  IMAD.MOV R29, RZ, RZ, -R12 ;  /* 0x000000ffff1d7224 */ /* 0x000fe200078e0a0c */
[----:B------:R-:W-:Y:S01]  /*1340*/  @!P1 IADD3 R23, R23, -R0, RZ ;  /* 0x8000000017179210 */ /* 0x000fe20007ffe0ff */
[----:B------:R-:W-:Y:S01]  /*1350*/  IMAD.MOV R33, RZ, RZ, -R26 ;  /* 0x000000ffff217224 */ /* 0x000fe200078e0a1a */
[C---:B------:R-:W-:Y:S01]  /*1360*/  ISETP.GT.U32.AND P1, PT, R0.reuse, R25, PT ;  /* 0x000000190000720c */ /* 0x040fe20003f24070 */
[C---:B------:R-:W-:Y:S01]  /*1370*/  IMAD R26, R0.reuse, R29, R28 ;  /* 0x0000001d001a7224 */ /* 0x040fe200078e021c */
[----:B------:R-:W-:Y:S01]  /*1380*/  @!P4 IADD3 R23, -R23, RZ, RZ ;  /* 0x000000ff1717c210 */ /* 0x000fe20007ffe1ff */
[C---:B------:R-:W-:Y:S01]  /*1390*/  IMAD R27, R0.reuse, R31, R30 ;  /* 0x0000001f001b7224 */ /* 0x040fe200078e021e */
[----:B------:R-:W-:Y:S01]  /*13a0*/  IABS R31, R41 ;  /* 0x00000029001f7213 */ /* 0x000fe20000000000 */
[----:B------:R-:W-:Y:S01]  /*13b0*/  IMAD R28, R0, R33, R32 ;  /* 0x00000021001c7224 */ /* 0x000fe200078e0220 */
[----:B------:R-:W-:Y:S01]  /*13c0*/  IABS R32, R42 ;  /* 0x0000002a00207213 */ /* 0x000fe20000000000 */
[--C-:B------:R-:W-:Y:S01]  /*13d0*/  @!P5 IMAD.IADD R22, R22, 0x1, -R0.reuse ;  /* 0x000000011616d824 */ /* 0x100fe200078e0a00 */
[----:B------:R-:W-:Y:S01]  /*13e0*/  ISETP.GE.AND P5, PT, R34, RZ, PT ;  /* 0x000000ff2200720c */ /* 0x000fe20003fa6270 */
[----:B------:R-:W-:Y:S01]  /*13f0*/  @!P6 IMAD.IADD R24, R24, 0x1, -R0 ;  /* 0x000000011818e824 */ /* 0x000fe200078e0a00 */
[----:B------:R-:W-:Y:S01]  /*1400*/  ISETP.GT.U32.AND P6, PT, R0, R26, PT ;  /* 0x0000001a0000720c */ /* 0x000fe20003fc4070 */
[----:B------:R-:W-:Y:S01]  /*1410*/  IMAD.HI.U32 R7, R3, R31, RZ ;  /* 0x0000001f03077227 */ /* 0x000fe200078e00ff */
[----:B------:R-:W-:-:S02]  /*1420*/  IABS R34, R43 ;  /* 0x0000002b00227213 */ /* 0x000fc40000000000 */
[----:B------:R-:W-:Y:S01]  /*1430*/  LOP3.LUT R58, R9, 0x50, RZ, 0xfc, !PT ;  /* 0x00000050093a7812 */ /* 0x000fe200078efcff */
[--C-:B------:R-:W-:Y:S01]  /*1440*/  @!P1 IMAD.IADD R25, R25, 0x1, -R0.reuse ;  /* 0x0000000119199824 */ /* 0x100fe200078e0a00 */
[----:B------:R-:W-:Y:S01]  /*1450*/  ISETP.GT.U32.AND P1, PT, R0, R27, PT ;  /* 0x0000001b0000720c */ /* 0x000fe20003f24070 */
[----:B------:R-:W-:Y:S01]  /*1460*/  IMAD.HI.U32 R29, R3, R34, RZ ;  /* 0x00000022031d7227 */ /* 0x000fe200078e00ff */
[----:B------:R-:W-:Y:S02]  /*1470*/  IADD3 R7, -R7, RZ, RZ ;  /* 0x000000ff07077210 */ /* 0x000fe40007ffe1ff */
[C---:B------:R-:W-:Y:S01]  /*1480*/  LOP3.LUT R57, R9.reuse, 0x4e, RZ, 0xfc, !PT ;  /* 0x0000004e09397812 */ /* 0x040fe200078efcff */
[----:B------:R-:W-:Y:S01]  /*1490*/  IMAD.MOV R35, RZ, RZ, -R29 ;  /* 0x000000ffff237224 */ /* 0x000fe200078e0a1d */
[C---:B------:R-:W-:Y:S01]  /*14a0*/  LOP3.LUT R60, R9.reuse, 0x52, RZ, 0xfc, !PT ;  /* 0x00000052093c7812 */ /* 0x040fe200078efcff */
[----:B------:R-:W-:Y:S01]  /*14b0*/  @!P6 IMAD.IADD R26, R26, 0x1, -R0 ;  /* 0x000000011a1ae824 */ /* 0x000fe200078e0a00 */
[C---:B------:R-:W-:Y:S01]  /*14c0*/  ISETP.GT.U32.AND P6, PT, R0.reuse, R28, PT ;  /* 0x0000001c0000720c */ /* 0x040fe20003fc4070 */
[C---:B------:R-:W-:Y:S01]  /*14d0*/  IMAD R29, R0.reuse, R7, R31 ;  /* 0x00000007001d7224 */ /* 0x040fe200078e021f */
[----:B------:R-:W-:Y:S01]  /*14e0*/  LOP3.LUT R62, R9, 0x54, RZ, 0xfc, !PT ;  /* 0x00000054093e7812 */ /* 0x000fe200078efcff */
[----:B------:R-:W-:Y:S01]  /*14f0*/  @!P0 IMAD.MOV R21, RZ, RZ, -R21 ;  /* 0x000000ffff158224 */ /* 0x000fe200078e0a15 */
[----:B------:R-:W-:Y:S01]  /*1500*/  ISETP.GT.U32.AND P0, PT, R0, R25, PT ;  /* 0x000000190000720c */ /* 0x000fe20003f04070 */
[----:B------:R-:W-:Y:S01]  /*1510*/  IMAD.HI.U32 R12, R3, R32, RZ ;  /* 0x00000020030c7227 */ /* 0x000fe200078e00ff */
[----:B------:R-:W-:-:S02]  /*1520*/  @!P1 IADD3 R27, R27, -R0, RZ ;  /* 0x800000001b1b9210 */ /* 0x000fc40007ffe0ff */
[C---:B------:R-:W-:Y:S01]  /*1530*/  ISETP.GT.U32.AND P1, PT, R0.reuse, R24, PT ;  /* 0x000000180000720c */ /* 0x040fe20003f24070 */
[----:B------:R-:W-:Y:S01]  /*1540*/  IMAD.HI.U32 R30, R3, R36, RZ ;  /* 0x00000024031e7227 */ /* 0x000fe200078e00ff */
[----:B------:R-:W-:Y:S02]  /*1550*/  ISETP.GT.U32.AND P4, PT, R0, R27, PT ;  /* 0x0000001b0000720c */ /* 0x000fe40003f84070 */
[C---:B------:R-:W-:Y:S01]  /*1560*/  LOP3.LUT R66, R9.reuse, 0x5c, RZ, 0xfc, !PT ;  /* 0x0000005c09427812 */ /* 0x040fe200078efcff */
[----:B------:R-:W-:Y:S01]  /*1570*/  @!P6 IMAD.IADD R28, R28, 0x1, -R0 ;  /* 0x000000011c1ce824 */ /* 0x000fe200078e0a00 */
[C---:B------:R-:W-:Y:S01]  /*1580*/  LOP3.LUT R64, R9.reuse, 0x5a, RZ, 0xfc, !PT ;  /* 0x0000005a09407812 */ /* 0x040fe200078efcff */
[----:B------:R-:W-:Y:S01]  /*1590*/  IMAD.MOV R33, RZ, RZ, -R12 ;  /* 0x000000ffff217224 */ /* 0x000fe200078e0a0c */
[----:B------:R-:W-:Y:S01]  /*15a0*/  LOP3.LUT R12, R9, 0x2a, RZ, 0xfc, !PT ;  /* 0x0000002a090c7812 */ /* 0x000fe200078efcff */
[----:B------:R-:W-:Y:S01]  /*15b0*/  @!P2 IMAD.MOV R22, RZ, RZ, -R22 ;  /* 0x000000ffff16a224 */ /* 0x000fe200078e0a16 */
[C---:B------:R-:W-:Y:S01]  /*15c0*/  ISETP.GT.U32.AND P6, PT, R0.reuse, R28, PT ;  /* 0x0000001c0000720c */ /* 0x040fe20003fc4070 */
[----:B------:R-:W-:Y:S01]  /*15d0*/  IMAD.MOV R37, RZ, RZ, -R30 ;  /* 0x000000ffff257224 */ /* 0x000fe200078e0a1e */
[----:B------:R-:W-:Y:S01]  /*15e0*/  ISETP.GT.U32.AND P2, PT, R0, R26, PT ;  /* 0x0000001a0000720c */ /* 0x000fe20003f44070 */
[----:B------:R-:W-:Y:S01]  /*15f0*/  @!P1 IMAD.IADD R24, R24, 0x1, -R0 ;  /* 0x0000000118189824 */ /* 0x000fe200078e0a00 */
[C---:B------:R-:W-:Y:S01]  /*1600*/  ISETP.GT.U32.AND P1, PT, R0.reuse, R29, PT ;  /* 0x0000001d0000720c */ /* 0x040fe20003f24070 */
[C---:B------:R-:W-:Y:S01]  /*1610*/  IMAD R30, R0.reuse, R33, R32 ;  /* 0x00000021001e7224 */ /* 0x040fe200078e0220 */
[----:B------:R-:W-:Y:S01]  /*1620*/  IABS R33, R12 ;  /* 0x0000000c00217213 */ /* 0x000fe20000000000 */
[----:B------:R-:W-:Y:S01]  /*1630*/  @!P0 IMAD.IADD R25, R25, 0x1, -R0 ;  /* 0x0000000119198824 */ /* 0x000fe200078e0a00 */
[----:B------:R-:W-:Y:S01]  /*1640*/  @!P4 IADD3 R27, R27, -R0, RZ ;  /* 0x800000001b1bc210 */ /* 0x000fe20007ffe0ff */
[C---:B------:R-:W-:Y:S01]  /*1650*/  IMAD R32, R0.reuse, R37, R36 ;  /* 0x0000002500207224 */ /* 0x040fe200078e0224 */
[C---:B------:R-:W-:Y:S01]  /*1660*/  ISETP.GT.U32.AND P0, PT, R0.reuse, R30, PT ;  /* 0x0000001e0000720c */ /* 0x040fe20003f04070 */
[----:B------:R-:W-:Y:S01]  /*1670*/  IMAD R31, R0, R35, R34 ;  /* 0x00000023001f7224 */ /* 0x000fe200078e0222 */
[----:B------:R-:W-:Y:S01]  /*1680*/  ISETP.GE.AND P4, PT, R38, RZ, PT ;  /* 0x000000ff2600720c */ /* 0x000fe20003f86270 */
[--C-:B------:R-:W-:Y:S01]  /*1690*/  @!P6 IMAD.IADD R28, R28, 0x1, -R0.reuse ;  /* 0x000000011c1ce824 */ /* 0x100fe200078e0a00 */
[----:B------:R-:W-:Y:S01]  /*16a0*/  ISETP.GT.U32.AND P6, PT, R0, R32, PT ;  /* 0x000000200000720c */ /* 0x000fe20003fc4070 */
[--C-:B------:R-:W-:Y:S01]  /*16b0*/  @!P2 IMAD.IADD R26, R26, 0x1, -R0.reuse ;  /* 0x000000011a1aa824 */ /* 0x100fe200078e0a00 */
[C---:B------:R-:W-:Y:S01]  /*16c0*/  ISETP.GT.U32.AND P2, PT, R0.reuse, R31, PT ;  /* 0x0000001f0000720c */ /* 0x040fe20003f44070 */
[----:B------:R-:W-:Y:S01]  /*16d0*/  @!P1 IMAD.IADD R29, R29, 0x1, -R0 ;  /* 0x000000011d1d9824 */ /* 0x000fe200078e0a00 */
[----:B------:R-:W-:Y:S01]  /*16e0*/  ISETP.GE.AND P1, PT, R39, RZ, PT ;  /* 0x000000ff2700720c */ /* 0x000fe20003f26270 */
[----:B------:R-:W-:Y:S01]  /*16f0*/  @!P3 IMAD.MOV R24, RZ, RZ, -R24 ;  /* 0x000000ffff18b224 */ /* 0x000fe200078e0a18 */
[----:B------:R-:W-:Y:S01]  /*1700*/  LOP3.LUT R35, R9, 0x2c, RZ, 0xfc, !PT ;  /* 0x0000002c09237812 */ /* 0x000fe200078efcff */
[----:B------:R-:W-:Y:S01]  /*1710*/  IMAD.HI.U32 R7, R3, R33, RZ ;  /* 0x0000002103077227 */ /* 0x000fe200078e00ff */
[----:B------:R-:W-:-:S02]  /*1720*/  ISETP.GT.U32.AND P3, PT, R0, R29, PT ;  /* 0x0000001d0000720c */ /* 0x000fc40003f64070 */
[----:B------:R-:W-:Y:S01]  /*1730*/  @!P5 IADD3 R25, -R25, RZ, RZ ;  /* 0x000000ff1919d210 */ /* 0x000fe20007ffe1ff */
[----:B------:R-:W-:Y:S01]  /*1740*/  IMAD.MOV R7, RZ, RZ, -R7 ;  /* 0x000000ffff077224 */ /* 0x000fe200078e0a07 */
[----:B------:R-:W-:Y:S01]  /*1750*/  IABS R34, R35 ;  /* 0x0000002300227213 */ /* 0x000fe20000000000 */
[--C-:B------:R-:W-:Y:S01]  /*1760*/  @!P0 IMAD.IADD R30, R30, 0x1, -R0.reuse ;  /* 0x000000011e1e8824 */ /* 0x100fe200078e0a00 */
[----:B------:R-:W-:Y:S01]  /*1770*/  ISETP.GE.AND P0, PT, R40, RZ, PT ;  /* 0x000000ff2800720c */ /* 0x000fe20003f06270 */
[----:B------:R-:W-:Y:S01]  /*1780*/  IMAD R33, R0, R7, R33 ;  /* 0x0000000700217224 */ /* 0x000fe200078e0221 */
[----:B------:R-:W-:Y:S01]  /*1790*/  @!P2 IADD3 R31, R31, -R0, RZ ;  /* 0x800000001f1fa210 */ /* 0x000fe20007ffe0ff */
[----:B------:R-:W-:Y:S01]  /*17a0*/  @!P6 IMAD.IADD R32, R32, 0x1, -R0 ;  /* 0x000000012020e824 */ /* 0x000fe200078e0a00 */
[C---:B------:R-:W-:Y:S01]  /*17b0*/  ISETP.GT.U32.AND P5, PT, R0.reuse, R30, PT ;  /* 0x0000001e0000720c */ /* 0x040fe20003fa4070 */
[----:B------:R-:W-:Y:S01]  /*17c0*/  @!P4 IMAD.MOV R26, RZ, RZ, -R26 ;  /* 0x000000ffff1ac224 */ /* 0x000fe200078e0a1a */
[C---:B------:R-:W-:Y:S01]  /*17d0*/  ISETP.GT.U32.AND P4, PT, R0.reuse, R31, PT ;  /* 0x0000001f0000720c */ /* 0x040fe20003f84070 */
[----:B------:R-:W-:Y:S01]  /*17e0*/  @!P1 IMAD.MOV R27, RZ, RZ, -R27 ;  /* 0x000000ffff1b9224 */ /* 0x000fe200078e0a1b */
[----:B------:R-:W-:Y:S01]  /*17f0*/  @!P3 IADD3 R29, R29, -R0, RZ ;  /* 0x800000001d1db210 */ /* 0x000fe20007ffe0ff */
[----:B------:R-:W-:Y:S01]  /*1800*/  IMAD.HI.U32 R7, R3, R34, RZ ;  /* 0x0000002203077227 */ /* 0x000fe200078e00ff */
[----:B------:R-:W-:-:S02]  /*1810*/  ISETP.GT.U32.AND P3, PT, R0, R33, PT ;  /* 0x000000210000720c */ /* 0x000fc40003f64070 */
[----:B------:R-:W-:Y:S01]  /*1820*/  ISETP.GT.U32.AND P6, PT, R0, R32, PT ;  /* 0x000000200000720c */ /* 0x000fe20003fc4070 */
[----:B------:R-:W-:Y:S01]  /*1830*/  @!P0 IMAD.MOV R28, RZ, RZ, -R28 ;  /* 0x000000ffff1c8224 */ /* 0x000fe200078e0a1c */
[----:B------:R-:W-:Y:S01]  /*1840*/  ISETP.GE.AND P1, PT, R42, RZ, PT ;  /* 0x000000ff2a00720c */ /* 0x000fe20003f26270 */
[----:B------:R-:W-:Y:S01]  /*1850*/  IMAD.MOV R7, RZ, RZ, -R7 ;  /* 0x000000ffff077224 */ /* 0x000fe200078e0a07 */
[----:B------:R-:W-:Y:S01]  /*1860*/  ISETP.GE.AND P2, PT, R41, RZ, PT ;  /* 0x000000ff2900720c */ /* 0x000fe20003f46270 */
[----:B------:R-:W-:Y:S01]  /*1870*/  @!P5 IMAD.IADD R30, R30, 0x1, -R0 ;  /* 0x000000011e1ed824 */ /* 0x000fe200078e0a00 */
[----:B------:R-:W-:Y:S01]  /*1880*/  ISETP.GE.AND P0, PT, R43, RZ, PT ;  /* 0x000000ff2b00720c */ /* 0x000fe20003f06270 */
[----:B------:R-:W-:Y:S01]  /*1890*/  IMAD R34, R0, R7, R34 ;  /* 0x0000000700227224 */ /* 0x000fe200078e0222 */
[----:B------:R-:W-:Y:S01]  /*18a0*/  ISETP.GE.AND P5, PT, R44, RZ, PT ;  /* 0x000000ff2c00720c */ /* 0x000fe20003fa6270 */
[--C-:B------:R-:W-:Y:S01]  /*18b0*/  @!P4 IMAD.IADD R31, R31, 0x1, -R0.reuse ;  /* 0x000000011f1fc824 */ /* 0x100fe200078e0a00 */
[----:B------:R-:W-:Y:S01]  /*18c0*/  LOP3.LUT R7, R9, 0x2e, RZ, 0xfc, !PT ;  /* 0x0000002e09077812 */ /* 0x000fe200078efcff */
[----:B------:R-:W-:Y:S01]  /*18d0*/  @!P3 IMAD.IADD R33, R33, 0x1, -R0 ;  /* 0x000000012121b824 */ /* 0x000fe200078e0a00 */
[----:B------:R-:W-:-:S02]  /*18e0*/  ISETP.GE.AND P4, PT, R12, RZ, PT ;  /* 0x000000ff0c00720c */ /* 0x000fc40003f86270 */
[----:B------:R-:W-:Y:S01]  /*18f0*/  @!P6 IADD3 R32, R32, -R0, RZ ;  /* 0x800000002020e210 */ /* 0x000fe20007ffe0ff */
[----:B------:R-:W-:Y:S01]  /*1900*/  @!P1 IMAD.MOV R30, RZ, RZ, -R30 ;  /* 0x000000ffff1e9224 */ /* 0x000fe200078e0a1e */
[----:B------:R-:W-:Y:S01]  /*1910*/  ISETP.GE.AND P6, PT, R35, RZ, PT ;  /* 0x000000ff2300720c */ /* 0x000fe20003fc6270 */
[----:B------:R-:W-:Y:S01]  /*1920*/  @!P2 IMAD.MOV R29, RZ, RZ, -R29 ;  /* 0x000000ffff1da224 */ /* 0x000fe200078e0a1d */
[----:B------:R-:W-:Y:S02]  /*1930*/  IABS R37, R7 ;  /* 0x0000000700257213 */ /* 0x000fe40000000000 */
[----:B------:R-:W-:Y:S01]  /*1940*/  LOP3.LUT R35, R9, 0x32, RZ, 0xfc, !PT ;  /* 0x0000003209237812 */ /* 0x000fe200078efcff */
[----:B------:R-:W-:Y:S01]  /*1950*/  @!P5 IMAD.MOV R32, RZ, RZ, -R32 ;  /* 0x000000ffff20d224 */ /* 0x000fe200078e0a20 */
[----:B------:R-:W-:Y:S02]  /*1960*/  ISETP.GT.U32.AND P1, PT, R0, R33, PT ;  /* 0x000000210000720c */ /* 0x000fe40003f24070 */
[----:B------:R-:W-:Y:S01]  /*1970*/  ISETP.GE.AND P2, PT, R7, RZ, PT ;  /* 0x000000ff0700720c */ /* 0x000fe20003f46270 */
[----:B------:R-:W-:Y:S01]  /*1980*/  IMAD.HI.U32 R7, R3, R37, RZ ;  /* 0x0000002503077227 */ /* 0x000fe200078e00ff */
[----:B------:R-:W-:-:S02]  /*1990*/  @!P0 IADD3 R31, -R31, RZ, RZ ;  /* 0x000000ff1f1f8210 */ /* 0x000fc40007ffe1ff */
[C---:B------:R-:W-:Y:S02]  /*19a0*/  ISETP.GT.U32.AND P0, PT, R0.reuse, R34, PT ;  /* 0x000000220000720c */ /* 0x040fe40003f04070 */
[----:B------:R-:W-:Y:S02]  /*19b0*/  IABS R40, R35 ;  /* 0x0000002300287213 */ /* 0x000fe40000000000 */
[----:B------:R-:W-:Y:S02]  /*19c0*/  ISETP.GE.AND P5, PT, R35, RZ, PT ;  /* 0x000000ff2300720c */ /* 0x000fe40003fa6270 */
[----:B------:R-:W-:Y:S01]  /*19d0*/  IADD3 R7, -R7, RZ, RZ ;  /* 0x000000ff07077210 */ /* 0x000fe20007ffe1ff */
[----:B------:R-:W-:Y:S01]  /*19e0*/  IMAD.HI.U32 R35, R3, R40, RZ ;  /* 0x0000002803237227 */ /* 0x000fe200078e00ff */
[C---:B------:R-:W-:Y:S02]  /*19f0*/  LOP3.LUT R12, R9.reuse, 0x30, RZ, 0xfc, !PT ;  /* 0x00000030090c7812 */ /* 0x040fe400078efcff */
[----:B------:R-:W-:Y:S01]  /*1a00*/  LOP3.LUT R36, R9, 0x34, RZ, 0xfc, !PT ;  /* 0x0000003409247812 */ /* 0x000fe200078efcff */
[--C-:B------:R-:W-:Y:S01]  /*1a10*/  @!P1 IMAD.IADD R33, R33, 0x1, -R0.reuse ;  /* 0x0000000121219824 */ /* 0x100fe200078e0a00 */
[----:B------:R-:W-:Y:S01]  /*1a20*/  IABS R38, R12 ;  /* 0x0000000c00267213 */ /* 0x000fe20000000000 */
[----:B------:R-:W-:Y:S01]  /*1a30*/  IMAD.MOV R41, RZ, RZ, -R35 ;  /* 0x000000ffff297224 */ /* 0x000fe200078e0a23 */
[----:B------:R-:W-:Y:S01]  /*1a40*/  IABS R42, R36 ;  /* 0x00000024002a7213 */ /* 0x000fe20000000000 */
[----:B------:R-:W-:Y:S01]  /*1a50*/  IMAD R35, R0, R7, R37 ;  /* 0x0000000700237224 */ /* 0x000fe200078e0225 */
[----:B------:R-:W-:Y:S01]  /*1a60*/  @!P4 IADD3 R33, -R33, RZ, RZ ;  /* 0x000000ff2121c210 */ /* 0x000fe20007ffe1ff */
[----:B------:R-:W-:Y:S01]  /*1a70*/  @!P0 IMAD.IADD R34, R34, 0x1, -R0 ;  /* 0x0000000122228824 */ /* 0x000fe200078e0a00 */
[----:B------:R-:W-:Y:S01]  /*1a80*/  ISETP.GE.AND P3, PT, R12, RZ, PT ;  /* 0x000000ff0c00720c */ /* 0x000fe20003f66270 */
[----:B------:R-:W-:Y:S01]  /*1a90*/  IMAD.HI.U32 R12, R3, R38, RZ ;  /* 0x00000026030c7227 */ /* 0x000fe200078e00ff */
[----:B------:R-:W-:-:S02]  /*1aa0*/  ISETP.GT.U32.AND P4, PT, R0, R35, PT ;  /* 0x000000230000720c */ /* 0x000fc40003f84070 */
[----:B------:R-:W-:Y:S01]  /*1ab0*/  ISETP.GT.U32.AND P0, PT, R0, R34, PT ;  /* 0x000000220000720c */ /* 0x000fe20003f04070 */
[----:B------:R-:W-:Y:S01]  /*1ac0*/  IMAD.MOV R39, RZ, RZ, -R12 ;  /* 0x000000ffff277224 */ /* 0x000fe200078e0a0c */
[----:B------:R-:W-:Y:S01]  /*1ad0*/  ISETP.GE.AND P1, PT, R36, RZ, PT ;  /* 0x000000ff2400720c */ /* 0x000fe20003f26270 */
[----:B------:R-:W-:Y:S01]  /*1ae0*/  IMAD.HI.U32 R36, R3, R42, RZ ;  /* 0x0000002a03247227 */ /* 0x000fe200078e00ff */
[----:B------:R-:W-:Y:S02]  /*1af0*/  LOP3.LUT R7, R9, 0x36, RZ, 0xfc, !PT ;  /* 0x0000003609077812 */ /* 0x000fe400078efcff */
[----:B------:R-:W-:Y:S01]  /*1b00*/  IABS R44, R50 ;  /* 0x00000032002c7213 */ /* 0x000fe20000000000 */
[----:B------:R-:W-:Y:S01]  /*1b10*/  IMAD.MOV R43, RZ, RZ, -R36 ;  /* 0x000000ffff2b7224 */ /* 0x000fe200078e0a24 */
[----:B------:R-:W-:Y:S01]  /*1b20*/  IABS R63, R66 ;  /* 0x00000042003f7213 */ /* 0x000fe20000000000 */
[----:B------:R-:W-:Y:S01]  /*1b30*/  IMAD R36, R0, R39, R38 ;  /* 0x0000002700247224 */ /* 0x000fe200078e0226 */
[----:B------:R-:W-:Y:S01]  /*1b40*/  IABS R61, R64 ;  /* 0x00000040003d7213 */ /* 0x000fe20000000000 */
[--C-:B------:R-:W-:Y:S01]  /*1b50*/  @!P4 IMAD.IADD R35, R35, 0x1, -R0.reuse ;  /* 0x000000012323c824 */ /* 0x100fe200078e0a00 */
[----:B------:R-:W-:Y:S01]  /*1b60*/  LOP3.LUT R68, R9, 0x62, RZ, 0xfc, !PT ;  /* 0x0000006209447812 */ /* 0x000fe200078efcff */
[----:B------:R-:W-:Y:S01]  /*1b70*/  @!P0 IMAD.IADD R34, R34, 0x1, -R0 ;  /* 0x0000000122228824 */ /* 0x000fe200078e0a00 */
[----:B------:R-:W-:Y:S01]  /*1b80*/  ISETP.GE.AND P0, PT, R7, RZ, PT ;  /* 0x000000ff0700720c */ /* 0x000fe20003f06270 */
[C---:B------:R-:W-:Y:S01]  /*1b90*/  IMAD R37, R0.reuse, R41, R40 ;  /* 0x0000002900257224 */ /* 0x040fe200078e0228 */
[C---:B------:R-:W-:Y:S01]  /*1ba0*/  ISETP.GT.U32.AND P4, PT, R0.reuse, R35, PT ;  /* 0x000000230000720c */ /* 0x040fe20003f84070 */
[----:B------:R-:W-:Y:S01]  /*1bb0*/  @!P6 IMAD.MOV R34, RZ, RZ, -R34 ;  /* 0x000000ffff22e224 */ /* 0x000fe200078e0a22 */
[C---:B------:R-:W-:Y:S01]  /*1bc0*/  ISETP.GT.U32.AND P6, PT, R0.reuse, R36, PT ;  /* 0x000000240000720c */ /* 0x040fe20003fc4070 */
[----:B------:R-:W-:Y:S01]  /*1bd0*/  IMAD R38, R0, R43, R42 ;  /* 0x0000002b00267224 */ /* 0x000fe200078e022a */
[----:B------:R-:W-:Y:S01]  /*1be0*/  IABS R42, R7 ;  /* 0x00000007002a7213 */ /* 0x000fe20000000000 */
[----:B------:R-:W-:Y:S01]  /*1bf0*/  IMAD.HI.U32 R39, R3, R44, RZ ;  /* 0x0000002c03277227 */ /* 0x000fe200078e00ff */
[----:B------:R-:W-:-:S02]  /*1c00*/  IABS R41, R48 ;  /* 0x0000003000297213 */ /* 0x000fc40000000000 */
[----:B------:R-:W-:Y:S01]  /*1c10*/  IABS R43, R49 ;  /* 0x00000031002b7213 */ /* 0x000fe20000000000 */
[----:B------:R-:W-:Y:S01]  /*1c20*/  IMAD.HI.U32 R7, R3, R42, RZ ;  /* 0x0000002a03077227 */ /* 0x000fe200078e00ff */
[----:B------:R-:W-:Y:S02]  /*1c30*/  IABS R67, R68 ;  /* 0x0000004400437213 */ /* 0x000fe40000000000 */
[----:B------:R-:W-:Y:S01]  /*1c40*/  LOP3.LUT R70, R9, 0x70, RZ, 0xfc, !PT ;  /* 0x0000007009467812 */ /* 0x000fe200078efcff */
[--C-:B------:R-:W-:Y:S01]  /*1c50*/  @!P4 IMAD.IADD R35, R35, 0x1, -R0.reuse ;  /* 0x000000012323c824 */ /* 0x100fe200078e0a00 */
[----:B------:R-:W-:Y:S01]  /*1c60*/  ISETP.GT.U32.AND P4, PT, R0, R37, PT ;  /* 0x000000250000720c */ /* 0x000fe20003f84070 */
[----:B------:R-:W-:Y:S01]  /*1c70*/  @!P6 IMAD.IADD R36, R36, 0x1, -R0 ;  /* 0x000000012424e824 */ /* 0x000fe200078e0a00 */
[----:B------:R-:W-:Y:S01]  /*1c80*/  IADD3 R7, -R7, RZ, RZ ;  /* 0x000000ff07077210 */ /* 0x000fe20007ffe1ff */
[----:B------:R-:W-:Y:S01]  /*1c90*/  IMAD.HI.U32 R12, R3, R43, RZ ;  /* 0x0000002b030c7227 */ /* 0x000fe200078e00ff */
[----:B------:R-:W-:-:S02]  /*1ca0*/  IABS R81, R70 ;  /* 0x0000004600517213 */ /* 0x000fc40000000000 */
[C---:B------:R-:W-:Y:S01]  /*1cb0*/  ISETP.GT.U32.AND P6, PT, R0.reuse, R36, PT ;  /* 0x000000240000720c */ /* 0x040fe20003fc4070 */
[----:B------:R-:W-:Y:S01]  /*1cc0*/  IMAD R42, R0, R7, R42 ;  /* 0x00000007002a7224 */ /* 0x000fe200078e022a */
[----:B------:R-:W-:Y:S01]  /*1cd0*/  IADD3 R12, -R12, RZ, RZ ;  /* 0x000000ff0c0c7210 */ /* 0x000fe20007ffe1ff */
[----:B------:R-:W-:Y:S01]  /*1ce0*/  IMAD.HI.U32 R7, R3, R41, RZ ;  /* 0x0000002903077227 */ /* 0x000fe200078e00ff */
[C---:B------:R-:W-:Y:S02]  /*1cf0*/  LOP3.LUT R72, R9.reuse, 0x72, RZ, 0xfc, !PT ;  /* 0x0000007209487812 */ /* 0x040fe400078efcff */
[----:B------:R-:W-:Y:S01]  /*1d00*/  LOP3.LUT R74, R9, 0x74, RZ, 0xfc, !PT ;  /* 0x00000074094a7812 */ /* 0x000fe200078efcff */
[----:B------:R-:W-:Y:S01]  /*1d10*/  @!P4 IMAD.IADD R37, R37, 0x1, -R0 ;  /* 0x000000012525c824 */ /* 0x000fe200078e0a00 */
[----:B------:R-:W-:Y:S01]  /*1d20*/  IABS R83, R72 ;  /* 0x0000004800537213 */ /* 0x000fe20000000000 */
[----:B------:R-:W-:Y:S01]  /*1d30*/  IMAD.MOV R7, RZ, RZ, -R7 ;  /* 0x000000ffff077224 */ /* 0x000fe200078e0a07 */
[----:B------:R-:W-:Y:S01]  /*1d40*/  IABS R85, R74 ;  /* 0x0000004a00557213 */ /* 0x000fe20000000000 */
[----:B------:R-:W-:Y:S01]  /*1d50*/  @!P2 IMAD.MOV R35, RZ, RZ, -R35 ;  /* 0x000000ffff23a224 */ /* 0x000fe200078e0a23 */
[C---:B------:R-:W-:Y:S01]  /*1d60*/  ISETP.GT.U32.AND P4, PT, R0.reuse, R37, PT ;  /* 0x000000250000720c */ /* 0x040fe20003f84070 */
[----:B------:R-:W-:Y:S01]  /*1d70*/  IMAD R41, R0, R7, R41 ;  /* 0x0000000700297224 */ /* 0x000fe200078e0229 */
[----:B------:R-:W-:Y:S01]  /*1d80*/  @!P6 IADD3 R36, R36, -R0, RZ ;  /* 0x800000002424e210 */ /* 0x000fe20007ffe0ff */
[----:B------:R-:W-:Y:S01]  /*1d90*/  IMAD.MOV R45, RZ, RZ, -R39 ;  /* 0x000000ffff2d7224 */ /* 0x000fe200078e0a27 */
[C---:B------:R-:W-:Y:S01]  /*1da0*/  ISETP.GT.U32.AND P6, PT, R0.reuse, R38, PT ;  /* 0x000000260000720c */ /* 0x040fe20003fc4070 */
[C---:B------:R-:W-:Y:S01]  /*1db0*/  IMAD R39, R0.reuse, R12, R43 ;  /* 0x0000000c00277224 */ /* 0x040fe200078e022b */
[C---:B------:R-:W-:Y:S01]  /*1dc0*/  ISETP.GT.U32.AND P2, PT, R0.reuse, R42, PT ;  /* 0x0000002a0000720c */ /* 0x040fe20003f44070 */
[----:B------:R-:W-:Y:S01]  /*1dd0*/  @!P3 IMAD.MOV R36, RZ, RZ, -R36 ;  /* 0x000000ffff24b224 */ /* 0x000fe200078e0a24 */
[----:B------:R-:W-:Y:S01]  /*1de0*/  ISETP.GT.U32.AND P3, PT, R0, R41, PT ;  /* 0x000000290000720c */ /* 0x000fe20003f64070 */
[----:B------:R-:W-:Y:S01]  /*1df0*/  IMAD.HI.U32 R40, R3, R46, RZ ;  /* 0x0000002e03287227 */ /* 0x000fe200078e00ff */
[----:B------:R-:W-:-:S02]  /*1e00*/  LOP3.LUT R76, R9, 0x76, RZ, 0xfc, !PT ;  /* 0x00000076094c7812 */ /* 0x000fc400078efcff */
[----:B------:R-:W-:Y:S01]  /*1e10*/  LOP3.LUT R78, R9, 0x78, RZ, 0xfc, !PT ;  /* 0x00000078094e7812 */ /* 0x000fe200078efcff */
[----:B------:R-:W-:Y:S01]  /*1e20*/  IMAD.MOV R47, RZ, RZ, -R40 ;  /* 0x000000ffff2f7224 */ /* 0x000fe200078e0a28 */
[----:B------:R-:W-:Y:S01]  /*1e30*/  @!P4 IADD3 R37, R37, -R0, RZ ;  /* 0x800000002525c210 */ /* 0x000fe20007ffe0ff */
[C---:B------:R-:W-:Y:S01]  /*1e40*/  IMAD R40, R0.reuse, R45, R44 ;  /* 0x0000002d00287224 */ /* 0x040fe200078e022c */
[----:B------:R-:W-:Y:S01]  /*1e50*/  ISETP.GT.U32.AND P4, PT, R0, R39, PT ;  /* 0x000000270000720c */ /* 0x000fe20003f84070 */
[--C-:B------:R-:W-:Y:S01]  /*1e60*/  @!P6 IMAD.IADD R38, R38, 0x1, -R0.reuse ;  /* 0x000000012626e824 */ /* 0x100fe200078e0a00 */
[----:B------:R-:W-:Y:S01]  /*1e70*/  IABS R44, R52 ;  /* 0x00000034002c7213 */ /* 0x000fe20000000000 */
[----:B------:R-:W-:Y:S01]  /*1e80*/  @!P2 IMAD.IADD R42, R42, 0x1, -R0 ;  /* 0x000000012a2aa824 */ /* 0x000fe200078e0a00 */
[C---:B------:R-:W-:Y:S01]  /*1e90*/  ISETP.GT.U32.AND P6, PT, R0.reuse, R40, PT ;  /* 0x000000280000720c */ /* 0x040fe20003fc4070 */
[C---:B------:R-:W-:Y:S01]  /*1ea0*/  IMAD R43, R0.reuse, R47, R46 ;  /* 0x0000002f002b7224 */ /* 0x040fe200078e022e */
[----:B------:R-:W-:Y:S01]  /*1eb0*/  ISETP.GT.U32.AND P2, PT, R0, R38, PT ;  /* 0x000000260000720c */ /* 0x000fe20003f44070 */
[----:B------:R-:W-:Y:S01]  /*1ec0*/  IMAD.HI.U32 R7, R3, R44, RZ ;  /* 0x0000002c03077227 */ /* 0x000fe200078e00ff */
[----:B------:R-:W-:-:S02]  /*1ed0*/  @!P3 IADD3 R41, R41, -R0, RZ ;  /* 0x800000002929b210 */ /* 0x000fc40007ffe0ff */
[----:B------:R-:W-:Y:S01]  /*1ee0*/  IABS R46, R53 ;  /* 0x00000035002e7213 */ /* 0x000fe20000000000 */
[----:B------:R-:W-:Y:S01]  /*1ef0*/  IMAD.MOV R45, RZ, RZ, -R7 ;  /* 0x000000ffff2d7224 */ /* 0x000fe200078e0a07 */
[C---:B------:R-:W-:Y:S01]  /*1f00*/  ISETP.GT.U32.AND P3, PT, R0.reuse, R42, PT ;  /* 0x0000002a0000720c */ /* 0x040fe20003f64070 */
[--C-:B------:R-:W-:Y:S01]  /*1f10*/  @!P4 IMAD.IADD R39, R39, 0x1, -R0.reuse ;  /* 0x000000012727c824 */ /* 0x100fe200078e0a00 */
[----:B------:R-:W-:Y:S01]  /*1f20*/  ISETP.GT.U32.AND P4, PT, R0, R41, PT ;  /* 0x000000290000720c */ /* 0x000fe20003f84070 */
[----:B------:R-:W-:Y:S01]  /*1f30*/  IMAD.HI.U32 R7, R3, R46, RZ ;  /* 0x0000002e03077227 */ /* 0x000fe200078e00ff */
[----:B------:R-:W-:Y:S02]  /*1f40*/  IABS R47, R54 ;  /* 0x00000036002f7213 */ /* 0x000fe40000000000 */
[----:B------:R-:W-:Y:S01]  /*1f50*/  LOP3.LUT R80, R9, 0x7a, RZ, 0xfc, !PT ;  /* 0x0000007a09507812 */ /* 0x000fe200078efcff */
[----:B------:R-:W-:Y:S01]  /*1f60*/  IMAD.MOV R7, RZ, RZ, -R7 ;  /* 0x000000ffff077224 */ /* 0x000fe200078e0a07 */
[----:B------:R-:W-:Y:S01]  /*1f70*/  @!P2 IADD3 R38, R38, -R0, RZ ;  /* 0x800000002626a210 */ /* 0x000fe20007ffe0ff */
[----:B------:R-:W-:Y:S01]  /*1f80*/  @!P6 IMAD.IADD R40, R40, 0x1, -R0 ;  /* 0x000000012828e824 */ /* 0x000fe200078e0a00 */
[C---:B------:R-:W-:Y:S01]  /*1f90*/  ISETP.GT.U32.AND P2, PT, R0.reuse, R43, PT ;  /* 0x0000002b0000720c */ /* 0x040fe20003f44070 */
[C---:B------:R-:W-:Y:S01]  /*1fa0*/  IMAD R44, R0.reuse, R45, R44 ;  /* 0x0000002d002c7224 */ /* 0x040fe200078e022c */
[----:B------:R-:W-:Y:S01]  /*1fb0*/  IABS R45, R55 ;  /* 0x00000037002d7213 */ /* 0x000fe20000000000 */
[C---:B------:R-:W-:Y:S01]  /*1fc0*/  IMAD R46, R0.reuse, R7, R46 ;  /* 0x00000007002e7224 */ /* 0x040fe200078e022e */
[----:B------:R-:W-:Y:S01]  /*1fd0*/  ISETP.GT.U32.AND P6, PT, R0, R40, PT ;  /* 0x000000280000720c */ /* 0x000fe20003fc4070 */
[----:B------:R-:W-:Y:S01]  /*1fe0*/  @!P4 IMAD.IADD R41, R41, 0x1, -R0 ;  /* 0x000000012929c824 */ /* 0x000fe200078e0a00 */
[----:B------:R-:W-:Y:S01]  /*1ff0*/  ISETP.GE.AND P4, PT, R48, RZ, PT ;  /* 0x000000ff3000720c */ /* 0x000fe20003f86270 */
[----:B------:R-:W-:Y:S01]  /*2000*/  IMAD.HI.U32 R7, R3, R47, RZ ;  /* 0x0000002f03077227 */ /* 0x000fe200078e00ff */
[----:B------:R-:W-:-:S02]  /*2010*/  IABS R87, R78 ;  /* 0x0000004e00577213 */ /* 0x000fc40000000000 */
[----:B------:R-:W-:Y:S01]  /*2020*/  IABS R89, R80 ;  /* 0x0000005000597213 */ /* 0x000fe20000000000 */
[--C-:B------:R-:W-:Y:S01]  /*2030*/  @!P3 IMAD.IADD R42, R42, 0x1, -R0.reuse ;  /* 0x000000012a2ab824 */ /* 0x100fe200078e0a00 */
[----:B------:R-:W-:Y:S01]  /*2040*/  ISETP.GT.U32.AND P3, PT, R0, R44, PT ;  /* 0x0000002c0000720c */ /* 0x000fe20003f64070 */
[----:B------:R-:W-:Y:S02]  /*2050*/  IMAD.MOV R7, RZ, RZ, -R7 ;  /* 0x000000ffff077224 */ /* 0x000fe400078e0a07 */
[----:B------:R-:W-:Y:S01]  /*2060*/  @!P2 IMAD.IADD R43, R43, 0x1, -R0 ;  /* 0x000000012b2ba824 */ /* 0x000fe200078e0a00 */
[----:B------:R-:W-:Y:S01]  /*2070*/  ISETP.GE.AND P2, PT, R50, RZ, PT ;  /* 0x000000ff3200720c */ /* 0x000fe20003f46270 */
[----:B------:R-:W-:Y:S01]  /*2080*/  IMAD.HI.U32 R12, R3, R45, RZ ;  /* 0x0000002d030c7227 */ /* 0x000fe200078e00ff */
[----:B------:R-:W-:Y:S02]  /*2090*/  @!P6 IADD3 R40, R40, -R0, RZ ;  /* 0x800000002828e210 */ /* 0x000fe40007ffe0ff */
[----:B------:R-:W-:Y:S01]  /*20a0*/  @!P4 IADD3 R41, -R41, RZ, RZ ;  /* 0x000000ff2929c210 */ /* 0x000fe20007ffe1ff */
[C---:B------:R-:W-:Y:S01]  /*20b0*/  IMAD R47, R0.reuse, R7, R47 ;  /* 0x00000007002f7224 */ /* 0x040fe200078e022f */
[----:B------:R-:W-:Y:S01]  /*20c0*/  LOP3.LUT R7, R9, 0x48, RZ, 0xfc, !PT ;  /* 0x0000004809077812 */ /* 0x000fe200078efcff */
[----:B------:R-:W-:Y:S01]  /*20d0*/  @!P5 IMAD.MOV R37, RZ, RZ, -R37 ;  /* 0x000000ffff25d224 */ /* 0x000fe200078e0a25 */
[C---:B------:R-:W-:Y:S01]  /*20e0*/  ISETP.GT.U32.AND P5, PT, R0.reuse, R39, PT ;  /* 0x000000270000720c */ /* 0x040fe20003fa4070 */
[----:B------:R-:W-:Y:S01]  /*20f0*/  IMAD.MOV R12, RZ, RZ, -R12 ;  /* 0x000000ffff0c7224 */ /* 0x000fe200078e0a0c */
[C---:B------:R-:W-:Y:S01]  /*2100*/  ISETP.GT.U32.AND P4, PT, R0.reuse, R47, PT ;  /* 0x0000002f0000720c */ /* 0x040fe20003f84070 */
[----:B------:R-:W-:Y:S01]  /*2110*/  @!P1 IMAD.MOV R38, RZ, RZ, -R38 ;  /* 0x000000ffff269224 */ /* 0x000fe200078e0a26 */
[C---:B------:R-:W-:Y:S01]  /*2120*/  ISETP.GT.U32.AND P1, PT, R0.reuse, R43, PT ;  /* 0x0000002b0000720c */ /* 0x040fe20003f24070 */
[----:B------:R-:W-:Y:S01]  /*2130*/  IMAD R45, R0, R12, R45 ;  /* 0x0000000c002d7224 */ /* 0x000fe200078e022d */
[----:B------:R-:W-:Y:S01]  /*2140*/  @!P3 IADD3 R44, R44, -R0, RZ ;  /* 0x800000002c2cb210 */ /* 0x000fe20007ffe0ff */
[----:B------:R-:W-:Y:S01]  /*2150*/  @!P2 IMAD.MOV R40, RZ, RZ, -R40 ;  /* 0x000000ffff28a224 */ /* 0x000fe200078e0a28 */
[----:B------:R-:W-:Y:S01]  /*2160*/  ISETP.GE.AND P3, PT, R51, RZ, PT ;  /* 0x000000ff3300720c */ /* 0x000fe20003f66270 */
[----:B------:R-:W-:Y:S01]  /*2170*/  @!P0 IMAD.MOV R42, RZ, RZ, -R42 ;  /* 0x000000ffff2a8224 */ /* 0x000fe200078e0a2a */
[----:B------:R-:W-:-:S02]  /*2180*/  ISETP.GT.U32.AND P2, PT, R0, R45, PT ;  /* 0x0000002d0000720c */ /* 0x000fc40003f44070 */
[----:B------:R-:W-:Y:S01]  /*2190*/  IABS R48, R7 ;  /* 0x0000000700307213 */ /* 0x000fe20000000000 */
[--C-:B------:R-:W-:Y:S01]  /*21a0*/  @!P5 IMAD.IADD R39, R39, 0x1, -R0.reuse ;  /* 0x000000012727d824 */ /* 0x100fe200078e0a00 */
[C---:B------:R-:W-:Y:S01]  /*21b0*/  ISETP.GT.U32.AND P5, PT, R0.reuse, R46, PT ;  /* 0x0000002e0000720c */ /* 0x040fe20003fa4070 */
[--C-:B------:R-:W-:Y:S01]  /*21c0*/  @!P4 IMAD.IADD R47, R47, 0x1, -R0.reuse ;  /* 0x000000012f2fc824 */ /* 0x100fe200078e0a00 */
[----:B------:R-:W-:Y:S01]  /*21d0*/  ISETP.GE.AND P4, PT, R7, RZ, PT ;  /* 0x000000ff0700720c */ /* 0x000fe20003f86270 */
[--C-:B------:R-:W-:Y:S01]  /*21e0*/  @!P1 IMAD.IADD R43, R43, 0x1, -R0.reuse ;  /* 0x000000012b2b9824 */ /* 0x100fe200078e0a00 */
[C---:B------:R-:W-:Y:S01]  /*21f0*/  ISETP.GT.U32.AND P0, PT, R0.reuse, R44, PT ;  /* 0x0000002c0000720c */ /* 0x040fe20003f04070 */
[----:B------:R-:W-:Y:S01]  /*2200*/  IMAD.HI.U32 R7, R3, R48, RZ ;  /* 0x0000003003077227 */ /* 0x000fe200078e00ff */
[----:B------:R-:W-:Y:S02]  /*2210*/  ISETP.GE.AND P6, PT, R49, RZ, PT ;  /* 0x000000ff3100720c */ /* 0x000fe40003fc6270 */
[----:B------:R-:W-:Y:S01]  /*2220*/  @!P3 IADD3 R43, -R43, RZ, RZ ;  /* 0x000000ff2b2bb210 */ /* 0x000fe20007ffe1ff */
[--C-:B------:R-:W-:Y:S01]  /*2230*/  @!P2 IMAD.IADD R45, R45, 0x1, -R0.reuse ;  /* 0x000000012d2da824 */ /* 0x100fe200078e0a00 */
[----:B------:R-:W-:Y:S01]  /*2240*/  ISETP.GT.U32.AND P3, PT, R0, R47, PT ;  /* 0x0000002f0000720c */ /* 0x000fe20003f64070 */
[----:B------:R-:W-:Y:S01]  /*2250*/  IMAD.MOV R7, RZ, RZ, -R7 ;  /* 0x000000ffff077224 */ /* 0x000fe200078e0a07 */
[----:B------:R-:W-:Y:S01]  /*2260*/  LOP3.LUT R50, R9, 0x4a, RZ, 0xfc, !PT ;  /* 0x0000004a09327812 */ /* 0x000fe200078efcff */
[----:B------:R-:W-:Y:S01]  /*2270*/  @!P5 IMAD.IADD R46, R46, 0x1, -R0 ;  /* 0x000000012e2ed824 */ /* 0x000fe200078e0a00 */
[C---:B------:R-:W-:Y:S01]  /*2280*/  ISETP.GT.U32.AND P2, PT, R0.reuse, R45, PT ;  /* 0x0000002d0000720c */ /* 0x040fe20003f44070 */
[----:B------:R-:W-:Y:S01]  /*2290*/  IMAD R48, R0, R7, R48 ;  /* 0x0000000700307224 */ /* 0x000fe200078e0230 */
[----:B------:R-:W-:-:S02]  /*22a0*/  IABS R49, R50 ;  /* 0x0000003200317213 */ /* 0x000fc40000000000 */
[----:B------:R-:W-:Y:S01]  /*22b0*/  ISETP.GT.U32.AND P5, PT, R0, R46, PT ;  /* 0x0000002e0000720c */ /* 0x000fe20003fa4070 */
[----:B------:R-:W-:Y:S01]  /*22c0*/  @!P6 IMAD.MOV R39, RZ, RZ, -R39 ;  /* 0x000000ffff27e224 */ /* 0x000fe200078e0a27 */
[----:B------:R-:W-:Y:S01]  /*22d0*/  @!P0 IADD3 R44, R44, -R0, RZ ;  /* 0x800000002c2c8210 */ /* 0x000fe20007ffe0ff */
[----:B------:R-:W-:Y:S01]  /*22e0*/  IMAD.HI.U32 R7, R3, R49, RZ ;  /* 0x0000003103077227 */ /* 0x000fe200078e00ff */
[----:B------:R-:W-:Y:S02]  /*22f0*/  IABS R51, R56 ;  /* 0x0000003800337213 */ /* 0x000fe40000000000 */
[----:B------:R-:W-:Y:S01]  /*2300*/  ISETP.GE.AND P0, PT, R54, RZ, PT ;  /* 0x000000ff3600720c */ /* 0x000fe20003f06270 */
[----:B------:R-:W-:Y:S01]  /*2310*/  @!P3 IMAD.IADD R47, R47, 0x1, -R0 ;  /* 0x000000012f2fb824 */ /* 0x000fe200078e0a00 */
[----:B------:R-:W-:Y:S01]  /*2320*/  ISETP.GT.U32.AND P3, PT, R0, R48, PT ;  /* 0x000000300000720c */ /* 0x000fe20003f64070 */
[----:B------:R-:W-:Y:S01]  /*2330*/  IMAD.MOV R12, RZ, RZ, -R7 ;  /* 0x000000ffff0c7224 */ /* 0x000fe200078e0a07 */
[----:B------:R-:W-:Y:S01]  /*2340*/  IABS R54, R58 ;  /* 0x0000003a00367213 */ /* 0x000fe20000000000 */
[----:B------:R-:W-:Y:S01]  /*2350*/  IMAD.HI.U32 R7, R3, R51, RZ ;  /* 0x0000003303077227 */ /* 0x000fe200078e00ff */
[----:B------:R-:W-:-:S02]  /*2360*/  ISETP.GE.AND P6, PT, R52, RZ, PT ;  /* 0x000000ff3400720c */ /* 0x000fc40003fc6270 */
[----:B------:R-:W-:Y:S01]  /*2370*/  IABS R52, R57 ;  /* 0x0000003900347213 */ /* 0x000fe20000000000 */
[----:B------:R-:W-:Y:S01]  /*2380*/  IMAD R49, R0, R12, R49 ;  /* 0x0000000c00317224 */ /* 0x000fe200078e0231 */
[----:B------:R-:W-:Y:S01]  /*2390*/  @!P2 IADD3 R45, R45, -R0, RZ ;  /* 0x800000002d2da210 */ /* 0x000fe20007ffe0ff */
[----:B------:R-:W-:Y:S01]  /*23a0*/  IMAD.MOV R7, RZ, RZ, -R7 ;  /* 0x000000ffff077224 */ /* 0x000fe200078e0a07 */
[----:B------:R-:W-:Y:S01]  /*23b0*/  ISETP.GE.AND P2, PT, R50, RZ, PT ;  /* 0x000000ff3200720c */ /* 0x000fe20003f46270 */
[----:B------:R-:W-:Y:S01]  /*23c0*/  IMAD.HI.U32 R50, R3, R54, RZ ;  /* 0x0000003603327227 */ /* 0x000fe200078e00ff */
[----:B------:R-:W-:-:S03]  /*23d0*/  ISETP.GE.AND P1, PT, R53, RZ, PT ;  /* 0x000000ff3500720c */ /* 0x000fc60003f26270 */
[----:B------:R-:W-:Y:S02]  /*23e0*/  IMAD.HI.U32 R12, R3, R52, RZ ;  /* 0x00000034030c7227 */ /* 0x000fe400078e00ff */
[----:B------:R-:W-:Y:S02]  /*23f0*/  @!P6 IADD3 R44, -R44, RZ, RZ ;  /* 0x000000ff2c2ce210 */ /* 0x000fe40007ffe1ff */
[--C-:B------:R-:W-:Y:S01]  /*2400*/  @!P5 IMAD.IADD R46, R46, 0x1, -R0.reuse ;  /* 0x000000012e2ed824 */ /* 0x100fe200078e0a00 */
[----:B------:R-:W-:Y:S01]  /*2410*/  ISETP.GE.AND P5, PT, R55, RZ, PT ;  /* 0x000000ff3700720c */ /* 0x000fe20003fa6270 */
[----:B------:R-:W-:Y:S01]  /*2420*/  @!P3 IMAD.IADD R48, R48, 0x1, -R0 ;  /* 0x000000013030b824 */ /* 0x000fe200078e0a00 */
[----:B------:R-:W-:Y:S01]  /*2430*/  IADD3 R55, -R50, RZ, RZ ;  /* 0x000000ff32377210 */ /* 0x000fe20007ffe1ff */
[----:B------:R-:W-:Y:S01]  /*2440*/  IMAD.MOV R53, RZ, RZ, -R12 ;  /* 0x000000ffff357224 */ /* 0x000fe200078e0a0c */
[C---:B------:R-:W-:Y:S01]  /*2450*/  ISETP.GT.U32.AND P3, PT, R0.reuse, R49, PT ;  /* 0x000000310000720c */ /* 0x040fe20003f64070 */
[C---:B------:R-:W-:Y:S01]  /*2460*/  IMAD R50, R0.reuse, R7, R51 ;  /* 0x0000000700327224 */ /* 0x040fe200078e0233 */
[----:B------:R-:W-:Y:S01]  /*2470*/  IABS R12, R60 ;  /* 0x0000003c000c7213 */ /* 0x000fe20000000000 */
[C---:B------:R-:W-:Y:S01]  /*2480*/  IMAD R7, R0.reuse, R53, R52 ;  /* 0x0000003500077224 */ /* 0x040fe200078e0234 */
[----:B------:R-:W-:Y:S01]  /*2490*/  IABS R52, R62 ;  /* 0x0000003e00347213 */ /* 0x000fe20000000000 */
[----:B------:R-:W-:Y:S01]  /*24a0*/  @!P0 IMAD.MOV R47, RZ, RZ, -R47 ;  /* 0x000000ffff2f8224 */ /* 0x000fe200078e0a2f */
[C---:B------:R-:W-:Y:S01]  /*24b0*/  ISETP.GT.U32.AND P6, PT, R0.reuse, R50, PT ;  /* 0x000000320000720c */ /* 0x040fe20003fc4070 */
[----:B------:R-:W-:Y:S01]  /*24c0*/  @!P1 IMAD.MOV R46, RZ, RZ, -R46 ;  /* 0x000000ffff2e9224 */ /* 0x000fe200078e0a2e */
[----:B------:R-:W-:Y:S01]  /*24d0*/  ISETP.GT.U32.AND P0, PT, R0, R7, PT ;  /* 0x000000070000720c */ /* 0x000fe20003f04070 */
[----:B------:R-:W-:-:S02]  /*24e0*/  IMAD.MOV.U32 R53, RZ, RZ, R12 ;  /* 0x000000ffff357224 */ /* 0x000fc400078e000c */
[C---:B------:R-:W-:Y:S01]  /*24f0*/  IMAD R51, R0.reuse, R55, R54 ;  /* 0x0000003700337224 */ /* 0x040fe200078e0236 */
[----:B------:R-:W-:Y:S01]  /*2500*/  LOP3.LUT R54, R9, 0x56, RZ, 0xfc, !PT ;  /* 0x0000005609367812 */ /* 0x000fe200078efcff */
[----:B------:R-:W-:Y:S01]  /*2510*/  @!P3 IMAD.IADD R49, R49, 0x1, -R0 ;  /* 0x000000013131b824 */ /* 0x000fe200078e0a00 */
[----:B------:R-:W-:Y:S01]  /*2520*/  ISETP.GT.U32.AND P3, PT, R0, R48, PT ;  /* 0x000000300000720c */ /* 0x000fe20003f64070 */
[----:B------:R-:W-:-:S03]  /*2530*/  IMAD.HI.U32 R12, R3, R53, RZ ;  /* 0x00000035030c7227 */ /* 0x000fc600078e00ff */
[----:B------:R-:W-:Y:S01]  /*2540*/  ISETP.GT.U32.AND P1, PT, R0, R49, PT ;  /* 0x000000310000720c */ /* 0x000fe20003f24070 */
[--C-:B------:R-:W-:Y:S01]  /*2550*/  @!P6 IMAD.IADD R50, R50, 0x1, -R0.reuse ;  /* 0x000000013232e824 */ /* 0x100fe200078e0a00 */
[----:B------:R-:W-:Y:S01]  /*2560*/  IADD3 R12, -R12, RZ, RZ ;  /* 0x000000ff0c0c7210 */ /* 0x000fe20007ffe1ff */
[----:B------:R-:W-:Y:S01]  /*2570*/  @!P0 IMAD.IADD R7, R7, 0x1, -R0 ;  /* 0x0000000107078824 */ /* 0x000fe200078e0a00 */
[----:B------:R-:W-:Y:S01]  /*2580*/  ISETP.GE.AND P6, PT, R58, RZ, PT ;  /* 0x000000ff3a00720c */ /* 0x000fe20003fc6270 */
[----:B------:R-:W-:Y:S01]  /*2590*/  IMAD.MOV.U32 R55, RZ, RZ, R52 ;  /* 0x000000ffff377224 */ /* 0x000fe200078e0034 */
[C---:B------:R-:W-:Y:S01]  /*25a0*/  ISETP.GT.U32.AND P0, PT, R0.reuse, R50, PT ;  /* 0x000000320000720c */ /* 0x040fe20003f04070 */
[----:B------:R-:W-:Y:S02]  /*25b0*/  IMAD R53, R0, R12, R53 ;  /* 0x0000000c00357224 */ /* 0x000fe400078e0235 */
[----:B------:R-:W-:Y:S01]  /*25c0*/  @!P3 IMAD.IADD R48, R48, 0x1, -R0 ;  /* 0x000000013030b824 */ /* 0x000fe200078e0a00 */
[----:B------:R-:W-:Y:S01]  /*25d0*/  ISETP.GT.U32.AND P3, PT, R0, R51, PT ;  /* 0x000000330000720c */ /* 0x000fe20003f64070 */
[----:B------:R-:W-:-:S04]  /*25e0*/  IMAD.HI.U32 R52, R3, R55, RZ ;  /* 0x0000003703347227 */ /* 0x000fc800078e00ff */
[----:B------:R-:W-:Y:S01]  /*25f0*/  @!P1 IMAD.IADD R49, R49, 0x1, -R0 ;  /* 0x0000000131319824 */ /* 0x000fe200078e0a00 */
[----:B------:R-:W-:Y:S01]  /*2600*/  ISETP.GE.AND P1, PT, R57, RZ, PT ;  /* 0x000000ff3900720c */ /* 0x000fe20003f26270 */
[----:B------:R-:W-:Y:S01]  /*2610*/  @!P4 IMAD.MOV R48, RZ, RZ, -R48 ;  /* 0x000000ffff30c224 */ /* 0x000fe200078e0a30 */
[----:B------:R-:W-:Y:S01]  /*2620*/  IABS R57, R54 ;  /* 0x0000003600397213 */ /* 0x000fe20000000000 */
[----:B------:R-:W-:Y:S01]  /*2630*/  @!P5 IMAD.MOV R45, RZ, RZ, -R45 ;  /* 0x000000ffff2dd224 */ /* 0x000fe200078e0a2d */
[----:B------:R-:W-:Y:S01]  /*2640*/  @!P0 IADD3 R50, R50, -R0, RZ ;  /* 0x8000000032328210 */ /* 0x000fe20007ffe0ff */
[----:B------:R-:W-:Y:S01]  /*2650*/  @!P2 IMAD.MOV R49, RZ, RZ, -R49 ;  /* 0x000000ffff31a224 */ /* 0x000fe200078e0a31 */
[C---:B------:R-:W-:Y:S01]  /*2660*/  ISETP.GT.U32.AND P0, PT, R0.reuse, R53, PT ;  /* 0x000000350000720c */ /* 0x040fe20003f04070 */
[----:B------:R-:W-:Y:S01]  /*2670*/  IMAD.HI.U32 R12, R3, R57, RZ ;  /* 0x00000039030c7227 */ /* 0x000fe200078e00ff */
[----:B------:R-:W-:Y:S02]  /*2680*/  ISETP.GT.U32.AND P4, PT, R0, R7, PT ;  /* 0x000000070000720c */ /* 0x000fe40003f84070 */
[----:B------:R-:W-:Y:S01]  /*2690*/  IADD3 R52, -R52, RZ, RZ ;  /* 0x000000ff34347210 */ /* 0x000fe20007ffe1ff */
[----:B------:R-:W-:Y:S01]  /*26a0*/  IMAD.MOV R12, RZ, RZ, -R12 ;  /* 0x000000ffff0c7224 */ /* 0x000fe200078e0a0c */
[----:B------:R-:W-:Y:S01]  /*26b0*/  ISETP.GE.AND P5, PT, R56, RZ, PT ;  /* 0x000000ff3800720c */ /* 0x000fe20003fa6270 */
[----:B------:R-:W-:Y:S01]  /*26c0*/  @!P3 IMAD.IADD R51, R51, 0x1, -R0 ;  /* 0x000000013333b824 */ /* 0x000fe200078e0a00 */
[----:B------:R-:W-:Y:S01]  /*26d0*/  LOP3.LUT R56, R9, 0x58, RZ, 0xfc, !PT ;  /* 0x0000005809387812 */ /* 0x000fe200078efcff */
[----:B------:R-:W-:-:S02]  /*26e0*/  IMAD R57, R0, R12, R57 ;  /* 0x0000000c00397224 */ /* 0x000fc400078e0239 */
[C---:B------:R-:W-:Y:S01]  /*26f0*/  IMAD R55, R0.reuse, R52, R55 ;  /* 0x0000003400377224 */ /* 0x040fe200078e0237 */
[----:B------:R-:W-:Y:S01]  /*2700*/  IABS R59, R56 ;  /* 0x00000038003b7213 */ /* 0x000fe20000000000 */
[----:B------:R-:W-:Y:S01]  /*2710*/  IMAD.HI.U32 R52, R3, R61, RZ ;  /* 0x0000003d03347227 */ /* 0x000fe200078e00ff */
[----:B------:R-:W-:Y:S02]  /*2720*/  @!P0 IADD3 R53, R53, -R0, RZ ;  /* 0x8000000035358210 */ /* 0x000fe40007ffe0ff */
[C---:B------:R-:W-:Y:S01]  /*2730*/  ISETP.GT.U32.AND P0, PT, R0.reuse, R57, PT ;  /* 0x000000390000720c */ /* 0x040fe20003f04070 */
[----:B------:R-:W-:Y:S01]  /*2740*/  @!P4 IMAD.IADD R7, R7, 0x1, -R0 ;  /* 0x000000010707c824 */ /* 0x000fe200078e0a00 */
[C---:B------:R-:W-:Y:S01]  /*2750*/  ISETP.GT.U32.AND P4, PT, R0.reuse, R55, PT ;  /* 0x000000370000720c */ /* 0x040fe20003f84070 */
[----:B------:R-:W-:Y:S01]  /*2760*/  IMAD.HI.U32 R12, R3, R59, RZ ;  /* 0x0000003b030c7227 */ /* 0x000fe200078e00ff */
[C---:B------:R-:W-:Y:S02]  /*2770*/  ISETP.GT.U32.AND P2, PT, R0.reuse, R53, PT ;  /* 0x000000350000720c */ /* 0x040fe40003f44070 */
[----:B------:R-:W-:Y:S01]  /*2780*/  ISETP.GT.U32.AND P3, PT, R0, R51, PT ;  /* 0x000000330000720c */ /* 0x000fe20003f64070 */
[----:B------:R-:W-:Y:S01]  /*2790*/  IMAD.MOV R12, RZ, RZ, -R12 ;  /* 0x000000ffff0c7224 */ /* 0x000fe200078e0a0c */
[----:B------:R-:W-:Y:S01]  /*27a0*/  @!P5 IADD3 R50, -R50, RZ, RZ ;  /* 0x000000ff3232d210 */ /* 0x000fe20007ffe1ff */
[----:B------:R-:W-:Y:S01]  /*27b0*/  IMAD.MOV R52, RZ, RZ, -R52 ;  /* 0x000000ffff347224 */ /* 0x000fe200078e0a34 */
[----:B------:R-:W-:Y:S01]  /*27c0*/  ISETP.GE.AND P5, PT, R62, RZ, PT ;  /* 0x000000ff3e00720c */ /* 0x000fe20003fa6270 */
[----:B------:R-:W-:Y:S01]  /*27d0*/  IMAD R59, R0, R12, R59 ;  /* 0x0000000c003b7224 */ /* 0x000fe200078e023b */
[----:B------:R-:W-:Y:S01]  /*27e0*/  LOP3.LUT R62, R9, 0x60, RZ, 0xfc, !PT ;  /* 0x00000060093e7812 */ /* 0x000fe200078efcff */
[----:B------:R-:W-:-:S02]  /*27f0*/  @!P0 IMAD.IADD R57, R57, 0x1, -R0 ;  /* 0x0000000139398824 */ /* 0x000fc400078e0a00 */
[----:B------:R-:W-:Y:S01]  /*2800*/  IMAD.HI.U32 R12, R3, R63, RZ ;  /* 0x0000003f030c7227 */ /* 0x000fe200078e00ff */
[----:B------:R-:W-:Y:S02]  /*2810*/  IABS R58, R62 ;  /* 0x0000003e003a7213 */ /* 0x000fe40000000000 */
[----:B------:R-:W-:Y:S01]  /*2820*/  ISETP.GT.U32.AND P0, PT, R0, R57, PT ;  /* 0x000000390000720c */ /* 0x000fe20003f04070 */
[--C-:B------:R-:W-:Y:S01]  /*2830*/  @!P4 IMAD.IADD R55, R55, 0x1, -R0.reuse ;  /* 0x000000013737c824 */ /* 0x100fe200078e0a00 */
[----:B------:R-:W-:Y:S01]  /*2840*/  IADD3 R12, -R12, RZ, RZ ;  /* 0x000000ff0c0c7210 */ /* 0x000fe20007ffe1ff */
[--C-:B------:R-:W-:Y:S01]  /*2850*/  @!P2 IMAD.IADD R53, R53, 0x1, -R0.reuse ;  /* 0x000000013535a824 */ /* 0x100fe200078e0a00 */
[C---:B------:R-:W-:Y:S01]  /*2860*/  ISETP.GT.U32.AND P2, PT, R0.reuse, R59, PT ;  /* 0x0000003b0000720c */ /* 0x040fe20003f44070 */
[----:B------:R-:W-:Y:S01]  /*2870*/  @!P3 IMAD.IADD R51, R51, 0x1, -R0 ;  /* 0x000000013333b824 */ /* 0x000fe200078e0a00 */
[C---:B------:R-:W-:Y:S01]  /*2880*/  ISETP.GT.U32.AND P4, PT, R0.reuse, R55, PT ;  /* 0x000000370000720c */ /* 0x040fe20003f84070 */
[----:B------:R-:W-:Y:S01]  /*2890*/  IMAD R63, R0, R12, R63 ;  /* 0x0000000c003f7224 */ /* 0x000fe200078e023f */
[----:B------:R-:W-:Y:S01]  /*28a0*/  ISETP.GE.AND P3, PT, R60, RZ, PT ;  /* 0x000000ff3c00720c */ /* 0x000fe20003f66270 */
[----:B------:R-:W-:Y:S01]  /*28b0*/  IMAD R61, R0, R52, R61 ;  /* 0x00000034003d7224 */ /* 0x000fe200078e023d */
[----:B------:R-:W-:-:S03]  /*28c0*/  LOP3.LUT R60, R9, 0x5e, RZ, 0xfc, !PT ;  /* 0x0000005e093c7812 */ /* 0x000fc600078efcff */
[--C-:B------:R-:W-:Y:S01]  /*28d0*/  @!P0 IMAD.IADD R57, R57, 0x1, -R0.reuse ;  /* 0x0000000139398824 */ /* 0x100fe200078e0a00 */
[----:B------:R-:W-:Y:S02]  /*28e0*/  ISETP.GT.U32.AND P0, PT, R0, R63, PT ;  /* 0x0000003f0000720c */ /* 0x000fe40003f04070 */
[----:B------:R-:W-:Y:S01]  /*28f0*/  IABS R65, R60 ;  /* 0x0000003c00417213 */ /* 0x000fe20000000000 */
[--C-:B------:R-:W-:Y:S01]  /*2900*/  @!P2 IMAD.IADD R59, R59, 0x1, -R0.reuse ;  /* 0x000000013b3ba824 */ /* 0x100fe200078e0a00 */
[----:B------:R-:W-:Y:S01]  /*2910*/  ISETP.GE.AND P2, PT, R54, RZ, PT ;  /* 0x000000ff3600720c */ /* 0x000fe20003f46270 */
[----:B------:R-:W-:Y:S01]  /*2920*/  @!P4 IMAD.IADD R55, R55, 0x1, -R0 ;  /* 0x000000013737c824 */ /* 0x000fe200078e0a00 */
[----:B------:R-:W-:Y:S01]  /*2930*/  ISETP.GT.U32.AND P4, PT, R0, R61, PT ;  /* 0x0000003d0000720c */ /* 0x000fe20003f84070 */
[----:B------:R-:W-:Y:S01]  /*2940*/  IMAD.HI.U32 R12, R3, R65, RZ ;  /* 0x00000041030c7227 */ /* 0x000fe200078e00ff */
[----:B------:R-:W-:-:S03]  /*2950*/  @!P3 IADD3 R53, -R53, RZ, RZ ;  /* 0x000000ff3535b210 */ /* 0x000fc60007ffe1ff */
[----:B------:R-:W-:Y:S01]  /*2960*/  IMAD.MOV.U32 R54, RZ, RZ, R7 ;  /* 0x000000ffff367224 */ /* 0x000fe200078e0007 */
[----:B------:R-:W-:Y:S01]  /*2970*/  IADD3 R52, -R12, RZ, RZ ;  /* 0x000000ff0c347210 */ /* 0x000fe20007ffe1ff */
[----:B------:R-:W-:Y:S01]  /*2980*/  IMAD.HI.U32 R12, R3, R58, RZ ;  /* 0x0000003a030c7227 */ /* 0x000fe200078e00ff */
[----:B------:R-:W-:Y:S02]  /*2990*/  @!P0 IADD3 R63, R63, -R0, RZ ;  /* 0x800000003f3f8210 */ /* 0x000fe40007ffe0ff */
[----:B------:R-:W-:Y:S01]  /*29a0*/  ISETP.GT.U32.AND P0, PT, R0, R59, PT ;  /* 0x0000003b0000720c */ /* 0x000fe20003f04070 */
[----:B------:R-:W-:Y:S01]  /*29b0*/  IMAD.MOV R7, RZ, RZ, -R12 ;  /* 0x000000ffff077224 */ /* 0x000fe200078e0a0c */
[----:B------:R-:W-:Y:S01]  /*29c0*/  LOP3.LUT R12, R86, 0x7f, RZ, 0xc0, !PT ;  /* 0x0000007f560c7812 */ /* 0x000fe200078ec0ff */
[----:B------:R-:W-:Y:S01]  /*29d0*/  @!P4 IMAD.IADD R61, R61, 0x1, -R0 ;  /* 0x000000013d3dc824 */ /* 0x000fe200078e0a00 */
[----:B------:R-:W-:Y:S01]  /*29e0*/  ISETP.GE.AND P4, PT, R56, RZ, PT ;  /* 0x000000ff3800720c */ /* 0x000fe20003f86270 */
[----:B------:R-:W-:-:S02]  /*29f0*/  IMAD.MOV.U32 R56, RZ, RZ, R51 ;  /* 0x000000ffff387224 */ /* 0x000fc400078e0033 */
[----:B------:R-:W-:Y:S01]  /*2a00*/  IMAD R51, R0, R7, R58 ;  /* 0x0000000700337224 */ /* 0x000fe200078e023a */
[----:B------:R-:W-:Y:S01]  /*2a10*/  LOP3.LUT R58, R9, 0x66, RZ, 0xfc, !PT ;  /* 0x00000066093a7812 */ /* 0x000fe200078efcff */
[----:B------:R-:W-:-:S03]  /*2a20*/  IMAD.HI.U32 R7, R3, R67, RZ ;  /* 0x0000004303077227 */ /* 0x000fc600078e00ff */
[----:B------:R-:W-:Y:S01]  /*2a30*/  IABS R71, R58 ;  /* 0x0000003a00477213 */ /* 0x000fe20000000000 */
[----:B------:R-:W-:Y:S01]  /*2a40*/  @!P0 IMAD.IADD R59, R59, 0x1, -R0 ;  /* 0x000000013b3b8824 */ /* 0x000fe200078e0a00 */
[C---:B------:R-:W-:Y:S01]  /*2a50*/  ISETP.GT.U32.AND P0, PT, R0.reuse, R51, PT ;  /* 0x000000330000720c */ /* 0x040fe20003f04070 */
[----:B------:R-:W-:Y:S02]  /*2a60*/  IMAD.MOV R7, RZ, RZ, -R7 ;  /* 0x000000ffff077224 */ /* 0x000fe400078e0a07 */
[----:B------:R-:W-:Y:S01]  /*2a70*/  @!P1 IMAD.MOV R54, RZ, RZ, -R54 ;  /* 0x000000ffff369224 */ /* 0x000fe200078e0a36 */
[C---:B------:R-:W-:Y:S01]  /*2a80*/  ISETP.GT.U32.AND P1, PT, R0.reuse, R61, PT ;  /* 0x0000003d0000720c */ /* 0x040fe20003f24070 */
[----:B------:R-:W-:Y:S01]  /*2a90*/  IMAD R67, R0, R7, R67 ;  /* 0x0000000700437224 */ /* 0x000fe200078e0243 */
[----:B------:R-:W-:Y:S01]  /*2aa0*/  SHF.L.U32 R7, R86, 0x4, RZ ;  /* 0x0000000456077819 */ /* 0x000fe200000006ff */
[----:B------:R-:W-:Y:S01]  /*2ab0*/  @!P5 IMAD.MOV R55, RZ, RZ, -R55 ;  /* 0x000000ffff37d224 */ /* 0x000fe200078e0a37 */
[----:B------:R-:W-:Y:S01]  /*2ac0*/  ISETP.GE.AND P5, PT, R64, RZ, PT ;  /* 0x000000ff4000720c */ /* 0x000fe20003fa6270 */
[C---:B------:R-:W-:Y:S01]  /*2ad0*/  IMAD R65, R0.reuse, R52, R65 ;  /* 0x0000003400417224 */ /* 0x040fe200078e0241 */
[----:B------:R-:W-:Y:S01]  /*2ae0*/  LOP3.LUT R52, R9, 0x64, RZ, 0xfc, !PT ;  /* 0x0000006409347812 */ /* 0x000fe200078efcff */
[----:B------:R-:W-:Y:S01]  /*2af0*/  @!P6 IMAD.MOV R56, RZ, RZ, -R56 ;  /* 0x000000ffff38e224 */ /* 0x000fe200078e0a38 */
[C---:B------:R-:W-:Y:S01]  /*2b00*/  ISETP.GT.U32.AND P6, PT, R0.reuse, R63, PT ;  /* 0x0000003f0000720c */ /* 0x040fe20003fc4070 */
[----:B------:R-:W-:Y:S01]  /*2b10*/  @!P0 IMAD.IADD R51, R51, 0x1, -R0 ;  /* 0x0000000133338824 */ /* 0x000fe200078e0a00 */
[----:B------:R-:W-:Y:S01]  /*2b20*/  IABS R69, R52 ;  /* 0x0000003400457213 */ /* 0x000fe20000000000 */
[----:B------:R-:W-:Y:S01]  /*2b30*/  @!P2 IMAD.MOV R57, RZ, RZ, -R57 ;  /* 0x000000ffff39a224 */ /* 0x000fe200078e0a39 */
[C---:B------:R-:W-:Y:S01]  /*2b40*/  ISETP.GT.U32.AND P3, PT, R0.reuse, R65, PT ;  /* 0x000000410000720c */ /* 0x040fe20003f64070 */
[----:B------:R-:W-:Y:S01]  /*2b50*/  @!P4 IMAD.MOV R59, RZ, RZ, -R59 ;  /* 0x000000ffff3bc224 */ /* 0x000fe200078e0a3b */
[----:B------:R-:W-:Y:S01]  /*2b60*/  ISETP.GT.U32.AND P0, PT, R0, R51, PT ;  /* 0x000000330000720c */ /* 0x000fe20003f04070 */
[----:B------:R-:W-:Y:S01]  /*2b70*/  IMAD R11, R11, 0x100, R12 ;  /* 0x000001000b0b7824 */ /* 0x000fe200078e020c */
[----:B------:R-:W-:-:S02]  /*2b80*/  @!P1 IADD3 R61, R61, -R0, RZ ;  /* 0x800000003d3d9210 */ /* 0x000fc40007ffe0ff */
[----:B------:R-:W-:Y:S02]  /*2b90*/  ISETP.GE.AND P2, PT, R66, RZ, PT ;  /* 0x000000ff4200720c */ /* 0x000fe40003f46270 */
[----:B------:R-:W-:Y:S01]  /*2ba0*/  ISETP.GE.AND P1, PT, R60, RZ, PT ;  /* 0x000000ff3c00720c */ /* 0x000fe20003f26270 */
[----:B------:R-:W-:Y:S01]  /*2bb0*/  @!P5 IMAD.MOV R61, RZ, RZ, -R61 ;  /* 0x000000ffff3dd224 */ /* 0x000fe200078e0a3d */
[----:B------:R-:W-:Y:S01]  /*2bc0*/  ISETP.GE.AND P5, PT, R52, RZ, PT ;  /* 0x000000ff3400720c */ /* 0x000fe20003fa6270 */
[----:B------:R-:W-:Y:S01]  /*2bd0*/  IMAD.HI.U32 R52, R3, R69, RZ ;  /* 0x0000004503347227 */ /* 0x000fe200078e00ff */
[C---:B------:R-:W-:Y:S01]  /*2be0*/  LOP3.LUT R60, R9.reuse, 0x68, RZ, 0xfc, !PT ;  /* 0x00000068093c7812 */ /* 0x040fe200078efcff */
[----:B------:R-:W-:Y:S01]  /*2bf0*/  STL.64 [R1+0x6f0], R10 ;  /* 0x0006f00a01007387 */ /* 0x000fe20000100a00 */
[----:B------:R-:W-:Y:S01]  /*2c00*/  LOP3.LUT R64, R9, 0x6a, RZ, 0xfc, !PT ;  /* 0x0000006a09407812 */ /* 0x000fe200078efcff */
[--C-:B------:R-:W-:Y:S01]  /*2c10*/  @!P0 IMAD.IADD R51, R51, 0x1, -R0.reuse ;  /* 0x0000000133338824 */ /* 0x100fe200078e0a00 */
[----:B------:R-:W-:Y:S01]  /*2c20*/  ISETP.GT.U32.AND P0, PT, R0, R67, PT ;  /* 0x000000430000720c */ /* 0x000fe20003f04070 */
[--C-:B------:R-:W-:Y:S01]  /*2c30*/  @!P6 IMAD.IADD R63, R63, 0x1, -R0.reuse ;  /* 0x000000013f3fe824 */ /* 0x100fe200078e0a00 */
[----:B------:R-:W-:Y:S01]  /*2c40*/  IADD3 R52, -R52, RZ, RZ ;  /* 0x000000ff34347210 */ /* 0x000fe20007ffe1ff */
[----:B------:R-:W-:Y:S01]  /*2c50*/  @!P3 IMAD.IADD R65, R65, 0x1, -R0 ;  /* 0x000000014141b824 */ /* 0x000fe200078e0a00 */
[----:B------:R-:W-:-:S02]  /*2c60*/  IABS R73, R60 ;  /* 0x0000003c00497213 */ /* 0x000fc40000000000 */
[----:B------:R-:W-:Y:S01]  /*2c70*/  @!P2 IADD3 R63, -R63, RZ, RZ ;  /* 0x000000ff3f3fa210 */ /* 0x000fe20007ffe1ff */
[C---:B------:R-:W-:Y:S01]  /*2c80*/  IMAD R69, R0.reuse, R52, R69 ;  /* 0x0000003400457224 */ /* 0x040fe200078e0245 */
[----:B------:R-:W-:Y:S02]  /*2c90*/  ISETP.GT.U32.AND P4, PT, R0, R65, PT ;  /* 0x000000410000720c */ /* 0x000fe40003f84070 */
[----:B------:R-:W-:Y:S01]  /*2ca0*/  ISETP.GE.AND P2, PT, R58, RZ, PT ;  /* 0x000000ff3a00720c */ /* 0x000fe20003f46270 */
[----:B------:R-:W-:Y:S01]  /*2cb0*/  IMAD.HI.U32 R58, R3, R71, RZ ;  /* 0x00000047033a7227 */ /* 0x000fe200078e00ff */
[----:B------:R-:W-:Y:S02]  /*2cc0*/  IABS R75, R64 ;  /* 0x00000040004b7213 */ /* 0x000fe40000000000 */
[----:B------:R-:W-:Y:S01]  /*2cd0*/  LOP3.LUT R66, R9, 0x6c, RZ, 0xfc, !PT ;  /* 0x0000006c09427812 */ /* 0x000fe200078efcff */
[----:B------:R-:W-:Y:S01]  /*2ce0*/  @!P0 IMAD.IADD R67, R67, 0x1, -R0 ;  /* 0x0000000143438824 */ /* 0x000fe200078e0a00 */
[----:B------:R-:W-:Y:S01]  /*2cf0*/  LOP3.LUT R7, R7, 0x70, RZ, 0xc0, !PT ;  /* 0x0000007007077812 */ /* 0x000fe200078ec0ff */
[----:B------:R-:W-:Y:S01]  /*2d00*/  IMAD.MOV R58, RZ, RZ, -R58 ;  /* 0x000000ffff3a7224 */ /* 0x000fe200078e0a3a */
[----:B------:R-:W-:Y:S01]  /*2d10*/  ISETP.GE.AND P6, PT, R62, RZ, PT ;  /* 0x000000ff3e00720c */ /* 0x000fe20003fc6270 */
[----:B------:R-:W-:Y:S01]  /*2d20*/  IMAD.HI.U32 R62, R3, R75, RZ ;  /* 0x0000004b033e7227 */ /* 0x000fe200078e00ff */
[----:B------:R-:W-:-:S02]  /*2d30*/  ISETP.GT.U32.AND P0, PT, R0, R67, PT ;  /* 0x000000430000720c */ /* 0x000fc40003f04070 */
[----:B------:R-:W-:Y:S01]  /*2d40*/  IABS R77, R66 ;  /* 0x00000042004d7213 */ /* 0x000fe20000000000 */
[----:B------:R-:W-:Y:S01]  /*2d50*/  IMAD R71, R0, R58, R71 ;  /* 0x0000003a00477224 */ /* 0x000fe200078e0247 */
[----:B------:R-:W-:Y:S01]  /*2d60*/  ISETP.GE.AND P3, PT, R68, RZ, PT ;  /* 0x000000ff4400720c */ /* 0x000fe20003f66270 */
[----:B------:R-:W-:Y:S01]  /*2d70*/  @!P4 IMAD.IADD R65, R65, 0x1, -R0 ;  /* 0x000000014141c824 */ /* 0x000fe200078e0a00 */
[----:B------:R-:W-:Y:S01]  /*2d80*/  ISETP.GE.AND P4, PT, R60, RZ, PT ;  /* 0x000000ff3c00720c */ /* 0x000fe20003f86270 */
[----:B------:R-:W-:Y:S01]  /*2d90*/  IMAD.HI.U32 R60, R3, R73, RZ ;  /* 0x00000049033c7227 */ /* 0x000fe200078e00ff */
[----:B------:R-:W-:Y:S02]  /*2da0*/  IADD3 R62, -R62, RZ, RZ ;  /* 0x000000ff3e3e7210 */ /* 0x000fe40007ffe1ff */
[----:B------:R-:W-:Y:S01]  /*2db0*/  LOP3.LUT R68, R9, 0x6e, RZ, 0xfc, !PT ;  /* 0x0000006e09447812 */ /* 0x000fe200078efcff */
[----:B------:R-:W-:Y:S01]  /*2dc0*/  IMAD.MOV R60, RZ, RZ, -R60 ;  /* 0x000000ffff3c7224 */ /* 0x000fe200078e0a3c */
[----:B------:R-:W-:Y:S01]  /*2dd0*/  @!P1 IADD3 R65, -R65, RZ, RZ ;  /* 0x000000ff41419210 */ /* 0x000fe20007ffe1ff */
[----:B------:R-:W-:Y:S01]  /*2de0*/  @!P0 IMAD.IADD R67, R67, 0x1, -R0 ;  /* 0x0000000143438824 */ /* 0x000fe200078e0a00 */
[C---:B------:R-:W-:Y:S01]  /*2df0*/  ISETP.GT.U32.AND P0, PT, R0.reuse, R69, PT ;  /* 0x000000450000720c */ /* 0x040fe20003f04070 */
[----:B------:R-:W-:Y:S01]  /*2e00*/  IMAD R73, R0, R60, R73 ;  /* 0x0000003c00497224 */ /* 0x000fe200078e0249 */
[----:B------:R-:W-:Y:S01]  /*2e10*/  IABS R79, R68 ;  /* 0x00000044004f7213 */ /* 0x000fe20000000000 */
[----:B------:R-:W-:-:S02]  /*2e20*/  IMAD R7, R12, 0x80, R7 ;  /* 0x000000800c077824 */ /* 0x000fc400078e0207 */
[----:B------:R-:W-:-:S03]  /*2e30*/  IMAD.HI.U32 R12, R3, R77, RZ ;  /* 0x0000004d030c7227 */ /* 0x000fc600078e00ff */
[----:B------:R-:W-:Y:S01]  /*2e40*/  LOP3.LUT R236, R7, 0x50, RZ, 0x3c, !PT ;  /* 0x0000005007ec7812 */ /* 0x000fe200078e3cff */
[----:B------:R-:W-:Y:S01]  /*2e50*/  IMAD.HI.U32 R58, R3, R81, RZ ;  /* 0x00000051033a7227 */ /* 0x000fe200078e00ff */
[----:B------:R-:W-:Y:S02]  /*2e60*/  IADD3 R12, -R12, RZ, RZ ;  /* 0x000000ff0c0c7210 */ /* 0x000fe40007ffe1ff */
[----:B------:R-:W-:Y:S01]  /*2e70*/  LOP3.LUT R237, R7, 0x60, RZ, 0x3c, !PT ;  /* 0x0000006007ed7812 */ /* 0x000fe200078e3cff */
[----:B------:R-:W-:Y:S01]  /*2e80*/  @!P0 IMAD.IADD R69, R69, 0x1, -R0 ;  /* 0x0000000145458824 */ /* 0x000fe200078e0a00 */
[C---:B------:R-:W-:Y:S01]  /*2e90*/  ISETP.GT.U32.AND P0, PT, R0.reuse, R71, PT ;  /* 0x000000470000720c */ /* 0x040fe20003f04070 */
[----:B------:R-:W-:Y:S02]  /*2ea0*/  IMAD.MOV R58, RZ, RZ, -R58 ;  /* 0x000000ffff3a7224 */ /* 0x000fe400078e0a3a */
[C---:B------:R-:W-:Y:S02]  /*2eb0*/  IMAD R75, R0.reuse, R62, R75 ;  /* 0x0000003e004b7224 */ /* 0x040fe400078e024b */
[----:B------:R-:W-:-:S02]  /*2ec0*/  IMAD R81, R0, R58, R81 ;  /* 0x0000003a00517224 */ /* 0x000fc400078e0251 */
[C---:B------:R-:W-:Y:S02]  /*2ed0*/  IMAD R77, R0.reuse, R12, R77 ;  /* 0x0000000c004d7224 */ /* 0x040fe400078e024d */
[----:B------:R-:W-:Y:S02]  /*2ee0*/  IMAD.MOV.U32 R58, RZ, RZ, R51 ;  /* 0x000000ffff3a7224 */ /* 0x000fe400078e0033 */
[----:B------:R-:W-:Y:S01]  /*2ef0*/  @!P3 IMAD.MOV R67, RZ, RZ, -R67 ;  /* 0x000000ffff43b224 */ /* 0x000fe200078e0a43 */
[C---:B------:R-:W-:Y:S01]  /*2f00*/  ISETP.GT.U32.AND P3, PT, R0.reuse, R75, PT ;  /* 0x0000004b0000720c */ /* 0x040fe20003f64070 */
[----:B------:R-:W-:Y:S01]  /*2f10*/  @!P0 IMAD.IADD R71, R71, 0x1, -R0 ;  /* 0x0000000147478824 */ /* 0x000fe200078e0a00 */
[C---:B------:R-:W-:Y:S01]  /*2f20*/  ISETP.GT.U32.AND P0, PT, R0.reuse, R73, PT ;  /* 0x000000490000720c */ /* 0x040fe20003f04070 */
[----:B------:R-:W-:Y:S02]  /*2f30*/  @!P6 IMAD.MOV R58, RZ, RZ, -R58 ;  /* 0x000000ffff3ae224 */ /* 0x000fe400078e0a3a */
[----:B------:R-:W-:Y:S01]  /*2f40*/  IMAD.HI.U32 R52, R3, R79, RZ ;  /* 0x0000004f03347227 */ /* 0x000fe200078e00ff */
[----:B------:R-:W-:-:S03]  /*2f50*/  ISETP.GT.U32.AND P1, PT, R0, R71, PT ;  /* 0x000000470000720c */ /* 0x000fc60003f24070 */
[----:B------:R-:W-:-:S04]  /*2f60*/  IMAD.HI.U32 R60, R3, R83, RZ ;  /* 0x00000053033c7227 */ /* 0x000fc800078e00ff */
[----:B------:R-:W-:Y:S02]  /*2f70*/  IMAD.MOV R52, RZ, RZ, -R52 ;  /* 0x000000ffff347224 */ /* 0x000fe400078e0a34 */
[----:B------:R-:W-:Y:S01]  /*2f80*/  @!P0 IMAD.IADD R73, R73, 0x1, -R0 ;  /* 0x0000000149498824 */ /* 0x000fe200078e0a00 */
[----:B------:R-:W-:Y:S01]  /*2f90*/  ISETP.GT.U32.AND P0, PT, R0, R69, PT ;  /* 0x000000450000720c */ /* 0x000fe20003f04070 */
[----:B------:R-:W-:-:S03]  /*2fa0*/  IMAD.HI.U32 R62, R3, R85, RZ ;  /* 0x00000055033e7227 */ /* 0x000fc600078e00ff */
[----:B------:R-:W-:Y:S01]  /*2fb0*/  ISETP.GT.U32.AND P6, PT, R0, R73, PT ;  /* 0x000000490000720c */ /* 0x000fe20003fc4070 */
[----:B------:R-:W-:Y:S01]  /*2fc0*/  IMAD.MOV R60, RZ, RZ, -R60 ;  /* 0x000000ffff3c7224 */ /* 0x000fe200078e0a3c */
[----:B------:R-:W-:Y:S01]  /*2fd0*/  IADD3 R62, -R62, RZ, RZ ;  /* 0x000000ff3e3e7210 */ /* 0x000fe20007ffe1ff */
[--C-:B------:R-:W-:Y:S02]  /*2fe0*/  @!P3 IMAD.IADD R75, R75, 0x1, -R0.reuse ;  /* 0x000000014b4bb824 */ /* 0x100fe400078e0a00 */
[C---:B------:R-:W-:Y:S01]  /*2ff0*/  IMAD R79, R0.reuse, R52, R79 ;  /* 0x00000034004f7224 */ /* 0x040fe200078e024f */
[----:B------:R-:W-:Y:S01]  /*3000*/  IABS R52, R76 ;  /* 0x0000004c00347213 */ /* 0x000fe20000000000 */
[C---:B------:R-:W-:Y:S02]  /*3010*/  IMAD R83, R0.reuse, R60, R83 ;  /* 0x0000003c00537224 */ /* 0x040fe400078e0253 */
[----:B------:R-:W-:Y:S01]  /*3020*/  @!P0 IADD3 R69, R69, -R0, RZ ;  /* 0x8000000045458210 */ /* 0x000fe20007ffe0ff */
[----:B------:R-:W-:Y:S01]  /*3030*/  @!P1 IMAD.IADD R71, R71, 0x1, -R0 ;  /* 0x0000000147479824 */ /* 0x000fe200078e0a00 */
[C---:B------:R-:W-:Y:S01]  /*3040*/  ISETP.GT.U32.AND P0, PT, R0.reuse, R77, PT ;  /* 0x0000004d0000720c */ /* 0x040fe20003f04070 */
[C---:B------:R-:W-:Y:S01]  /*3050*/  IMAD R85, R0.reuse, R62, R85 ;  /* 0x0000003e00557224 */ /* 0x040fe200078e0255 */
[----:B------:R-:W-:Y:S01]  /*3060*/  @!P6 IADD3 R73, R73, -R0, RZ ;  /* 0x800000004949e210 */ /* 0x000fe20007ffe0ff */
[----:B------:R-:W-:Y:S01]  /*3070*/  IMAD.HI.U32 R12, R3, R87, RZ ;  /* 0x00000057030c7227 */ /* 0x000fe200078e00ff */
[----:B------:R-:W-:-:S02]  /*3080*/  ISETP.GT.U32.AND P6, PT, R0, R81, PT ;  /* 0x000000510000720c */ /* 0x000fc40003fc4070 */
[C---:B------:R-:W-:Y:S01]  /*3090*/  ISETP.GT.U32.AND P1, PT, R0.reuse, R79, PT ;  /* 0x0000004f0000720c */ /* 0x040fe20003f24070 */
[----:B------:R-:W-:Y:S01]  /*30a0*/  IMAD.HI.U32 R51, R3, R89, RZ ;  /* 0x0000005903337227 */ /* 0x000fe200078e00ff */
[----:B------:R-:W-:Y:S02]  /*30b0*/  ISETP.GT.U32.AND P3, PT, R0, R83, PT ;  /* 0x000000530000720c */ /* 0x000fe40003f64070 */
[----:B------:R-:W-:Y:S01]  /*30c0*/  LOP3.LUT R62, R9, 0x7c, RZ, 0xfc, !PT ;  /* 0x0000007c093e7812 */ /* 0x000fe200078efcff */
[----:B------:R-:W-:-:S03]  /*30d0*/  IMAD.HI.U32 R9, R3, R52, RZ ;  /* 0x0000003403097227 */ /* 0x000fc600078e00ff */
[----:B------:R-:W-:Y:S01]  /*30e0*/  IABS R91, R62 ;  /* 0x0000003e005b7213 */ /* 0x000fe20000000000 */
[--C-:B------:R-:W-:Y:S01]  /*30f0*/  @!P0 IMAD.IADD R77, R77, 0x1, -R0.reuse ;  /* 0x000000014d4d8824 */ /* 0x100fe200078e0a00 */
[C---:B------:R-:W-:Y:S01]  /*3100*/  ISETP.GT.U32.AND P0, PT, R0.reuse, R75, PT ;  /* 0x0000004b0000720c */ /* 0x040fe20003f04070 */
[----:B------:R-:W-:Y:S02]  /*3110*/  @!P6 IMAD.IADD R81, R81, 0x1, -R0 ;  /* 0x000000015151e824 */ /* 0x000fe400078e0a00 */
[----:B------:R-:W-:Y:S01]  /*3120*/  @!P1 IADD3 R79, R79, -R0, RZ ;  /* 0x800000004f4f9210 */ /* 0x000fe20007ffe0ff */
[----:B------:R-:W-:Y:S01]  /*3130*/  IMAD.HI.U32 R3, R3, R91, RZ ;  /* 0x0000005b03037227 */ /* 0x000fe200078e00ff */
[C---:B------:R-:W-:Y:S02]  /*3140*/  ISETP.GT.U32.AND P1, PT, R0.reuse, R77, PT ;  /* 0x0000004d0000720c */ /* 0x040fe40003f24070 */
[----:B------:R-:W-:Y:S01]  /*3150*/  ISETP.GT.U32.AND P6, PT, R0, R79, PT ;  /* 0x0000004f0000720c */ /* 0x000fe20003fc4070 */
[----:B------:R-:W-:-:S02]  /*3160*/  IMAD.MOV R9, RZ, RZ, -R9 ;  /* 0x000000ffff097224 */ /* 0x000fc400078e0a09 */
[--C-:B------:R-:W-:Y:S01]  /*3170*/  @!P3 IMAD.IADD R83, R83, 0x1, -R0.reuse ;  /* 0x000000015353b824 */ /* 0x100fe200078e0a00 */
[C---:B------:R-:W-:Y:S01]  /*3180*/  ISETP.GT.U32.AND P3, PT, R0.reuse, R81, PT ;  /* 0x000000510000720c */ /* 0x040fe20003f64070 */
[----:B------:R-:W-:Y:S02]  /*3190*/  IMAD.MOV R3, RZ, RZ, -R3 ;  /* 0x000000ffff037224 */ /* 0x000fe400078e0a03 */
[----:B------:R-:W-:Y:S01]  /*31a0*/  @!P0 IMAD.IADD R75, R75, 0x1, -R0 ;  /* 0x000000014b4b8824 */ /* 0x000fe200078e0a00 */
[C---:B------:R-:W-:Y:S01]  /*31b0*/  ISETP.GT.U32.AND P0, PT, R0.reuse, R85, PT ;  /* 0x000000550000720c */ /* 0x040fe20003f04070 */
[----:B------:R-:W-:Y:S02]  /*31c0*/  IMAD.MOV R60, RZ, RZ, -R51 ;  /* 0x000000ffff3c7224 */ /* 0x000fe400078e0a33 */
[----:B------:R-:W-:Y:S01]  /*31d0*/  IMAD R51, R0, R9, R52 ;  /* 0x0000000900337224 */ /* 0x000fe200078e0234 */
[----:B------:R-:W-:Y:S01]  /*31e0*/  IABS R9, R11 ;  /* 0x0000000b00097213 */ /* 0x000fe20000000000 */
[----:B------:R-:W-:-:S02]  /*31f0*/  IMAD.MOV R12, RZ, RZ, -R12 ;  /* 0x000000ffff0c7224 */ /* 0x000fc400078e0a0c */
[C---:B------:R-:W-:Y:S02]  /*3200*/  IMAD R91, R0.reuse, R3, R91 ;  /* 0x00000003005b7224 */ /* 0x040fe400078e025b */
[----:B------:R-:W-:Y:S01]  /*3210*/  @!P5 IMAD.MOV R69, RZ, RZ, -R69 ;  /* 0x000000ffff45d224 */ /* 0x000fe200078e0a45 */
[C---:B------:R-:W-:Y:S01]  /*3220*/  ISETP.GT.U32.AND P5, PT, R0.reuse, R83, PT ;  /* 0x000000530000720c */ /* 0x040fe20003fa4070 */
[C---:B------:R-:W-:Y:S01]  /*3230*/  IMAD R87, R0.reuse, R12, R87 ;  /* 0x0000000c00577224 */ /* 0x040fe200078e0257 */
[----:B------:R-:W-:Y:S01]  /*3240*/  @!P3 IADD3 R81, R81, -R0, RZ ;  /* 0x800000005151b210 */ /* 0x000fe20007ffe0ff */
[----:B------:R-:W-:Y:S01]  /*3250*/  IMAD R89, R0, R60, R89 ;  /* 0x0000003c00597224 */ /* 0x000fe200078e0259 */
[----:B------:R-:W-:Y:S01]  /*3260*/  IADD3 R12, R11, 0x80, RZ ;  /* 0x000000800b0c7810 */ /* 0x000fe20007ffe0ff */
[----:B------:R-:W-:-:S03]  /*3270*/  IMAD.HI.U32 R3, R13, R9, RZ ;  /* 0x000000090d037227 */ /* 0x000fc600078e00ff */
[C---:B------:R-:W-:Y:S01]  /*3280*/  ISETP.GT.U32.AND P3, PT, R0.reuse, R89, PT ;  /* 0x000000590000720c */ /* 0x040fe20003f64070 */
[--C-:B------:R-:W-:Y:S01]  /*3290*/  @!P0 IMAD.IADD R85, R85, 0x1, -R0.reuse ;  /* 0x0000000155558824 */ /* 0x100fe200078e0a00 */
[C---:B------:R-:W-:Y:S01]  /*32a0*/  ISETP.GT.U32.AND P0, PT, R0.reuse, R91, PT ;  /* 0x0000005b0000720c */ /* 0x040fe20003f04070 */
[--C-:B------:R-:W-:Y:S01]  /*32b0*/  @!P1 IMAD.IADD R77, R77, 0x1, -R0.reuse ;  /* 0x000000014d4d9824 */ /* 0x100fe200078e0a00 */
[C---:B------:R-:W-:Y:S01]  /*32c0*/  ISETP.GT.U32.AND P1, PT, R0.reuse, R51, PT ;  /* 0x000000330000720c */ /* 0x040fe20003f24070 */
[--C-:B------:R-:W-:Y:S01]  /*32d0*/  @!P6 IMAD.IADD R79, R79, 0x1, -R0.reuse ;  /* 0x000000014f4fe824 */ /* 0x100fe200078e0a00 */
[----:B------:R-:W-:Y:S01]  /*32e0*/  ISETP.GT.U32.AND P6, PT, R0, R87, PT ;  /* 0x000000570000720c */ /* 0x000fe20003fc4070 */
[----:B------:R-:W-:Y:S01]  /*32f0*/  @!P5 IMAD.IADD R83, R83, 0x1, -R0 ;  /* 0x000000015353d824 */ /* 0x000fe200078e0a00 */
[----:B------:R-:W-:Y:S01]  /*3300*/  IADD3 R3, -R3, RZ, RZ ;  /* 0x000000ff03037210 */ /* 0x000fe20007ffe1ff */
[----:B------:R-:W-:Y:S01]  /*3310*/  @!P2 IMAD.MOV R71, RZ, RZ, -R71 ;  /* 0x000000ffff47a224 */ /* 0x000fe200078e0a47 */
[----:B------:R-:W-:Y:S01]  /*3320*/  IABS R52, R12 ;  /* 0x0000000c00347213 */ /* 0x000fe20000000000 */
[----:B------:R-:W-:Y:S01]  /*3330*/  @!P4 IMAD.MOV R73, RZ, RZ, -R73 ;  /* 0x000000ffff49c224 */ /* 0x000fe200078e0a49 */
[----:B------:R-:W-:Y:S01]  /*3340*/  ISETP.GE.AND P5, PT, R64, RZ, PT ;  /* 0x000000ff4000720c */ /* 0x000fe20003fa6270 */
[----:B------:R-:W-:Y:S01]  /*3350*/  IMAD R9, R2, R3, R9 ;  /* 0x0000000302097224 */ /* 0x000fe200078e0209 */
[----:B------:R-:W-:Y:S01]  /*3360*/  ISETP.GT.U32.AND P4, PT, R0, R85, PT ;  /* 0x000000550000720c */ /* 0x000fe20003f84070 */
[----:B------:R-:W-:Y:S01]  /*3370*/  IMAD.HI.U32 R13, R13, R52, RZ ;  /* 0x000000340d0d7227 */ /* 0x000fe200078e00ff */
[----:B------:R-:W-:-:S02]  /*3380*/  @!P0 IADD3 R91, R91, -R0, RZ ;  /* 0x800000005b5b8210 */ /* 0x000fc40007ffe0ff */
[----:B------:R-:W-:Y:S01]  /*3390*/  ISETP.GT.U32.AND P0, PT, R2, R9, PT ;  /* 0x000000090200720c */ /* 0x000fe20003f04070 */
[--C-:B------:R-:W-:Y:S01]  /*33a0*/  @!P1 IMAD.IADD R51, R51, 0x1, -R0.reuse ;  /* 0x0000000133339824 */ /* 0x100fe200078e0a00 */
[----:B------:R-:W-:Y:S01]  /*33b0*/  ISETP.GE.AND P1, PT, R66, RZ, PT ;  /* 0x000000ff4200720c */ /* 0x000fe20003f26270 */
[--C-:B------:R-:W-:Y:S01]  /*33c0*/  @!P6 IMAD.IADD R87, R87, 0x1, -R0.reuse ;  /* 0x000000015757e824 */ /* 0x100fe200078e0a00 */
[----:B------:R-:W-:Y:S01]  /*33d0*/  ISETP.GE.AND P6, PT, R68, RZ, PT ;  /* 0x000000ff4400720c */ /* 0x000fe20003fc6270 */
[----:B------:R-:W-:Y:S01]  /*33e0*/  @!P3 IMAD.IADD R89, R89, 0x1, -R0 ;  /* 0x000000015959b824 */ /* 0x000fe200078e0a00 */
[----:B------:R-:W-:Y:S01]  /*33f0*/  ISETP.GE.AND P3, PT, R70, RZ, PT ;  /* 0x000000ff4600720c */ /* 0x000fe20003f66270 */
[----:B------:R-:W-:Y:S02]  /*3400*/  IMAD.MOV R13, RZ, RZ, -R13 ;  /* 0x000000ffff0d7224 */ /* 0x000fe400078e0a0d */
[----:B------:R-:W-:Y:S01]  /*3410*/  @!P5 IMAD.MOV R75, RZ, RZ, -R75 ;  /* 0x000000ffff4bd224 */ /* 0x000fe200078e0a4b */
[----:B------:R-:W-:Y:S01]  /*3420*/  ISETP.GT.U32.AND P5, PT, R0, R89, PT ;  /* 0x000000590000720c */ /* 0x000fe20003fa4070 */
[----:B------:R-:W-:Y:S01]  /*3430*/  IMAD R13, R2, R13, R52 ;  /* 0x0000000d020d7224 */ /* 0x000fe200078e0234 */
[----:B------:R-:W-:Y:S01]  /*3440*/  LOP3.LUT R52, RZ, R82, RZ, 0x33, !PT ;  /* 0x00000052ff347212 */ /* 0x000fe200078e33ff */
[----:B------:R-:W-:Y:S01]  /*3450*/  @!P0 IMAD.IADD R9, R9, 0x1, -R2 ;  /* 0x0000000109098824 */ /* 0x000fe200078e0a02 */
[----:B------:R-:W-:Y:S01]  /*3460*/  ISETP.GT.U32.AND P0, PT, R0, R91, PT ;  /* 0x0000005b0000720c */ /* 0x000fe20003f04070 */
[----:B------:R-:W-:Y:S01]  /*3470*/  @!P4 IMAD.IADD R85, R85, 0x1, -R0 ;  /* 0x000000015555c824 */ /* 0x000fe200078e0a00 */
[----:B------:R-:W-:Y:S01]  /*3480*/  ISETP.GT.U32.AND P2, PT, R2, R13, PT ;  /* 0x0000000d0200720c */ /* 0x000fe20003f44070 */
[----:B------:R-:W-:Y:S01]  /*3490*/  @!P6 IMAD.MOV R79, RZ, RZ, -R79 ;  /* 0x000000ffff4fe224 */ /* 0x000fe200078e0a4f */
[----:B------:R-:W-:-:S02]  /*34a0*/  @!P1 IADD3 R77, -R77, RZ, RZ ;  /* 0x000000ff4d4d9210 */ /* 0x000fc40007ffe1ff */
[----:B------:R-:W-:Y:S02]  /*34b0*/  @!P3 IADD3 R81, -R81, RZ, RZ ;  /* 0x000000ff5151b210 */ /* 0x000fe40007ffe1ff */
[C---:B------:R-:W-:Y:S02]  /*34c0*/  ISETP.GT.U32.AND P1, PT, R0.reuse, R51, PT ;  /* 0x000000330000720c */ /* 0x040fe40003f24070 */
[----:B------:R-:W-:Y:S02]  /*34d0*/  ISETP.GT.U32.AND P6, PT, R0, R87, PT ;  /* 0x000000570000720c */ /* 0x000fe40003fc4070 */
[----:B------:R-:W-:Y:S01]  /*34e0*/  ISETP.GT.U32.AND P3, PT, R2, R9, PT ;  /* 0x000000090200720c */ /* 0x000fe20003f64070 */
[----:B------:R-:W-:Y:S01]  /*34f0*/  @!P0 IMAD.IADD R91, R91, 0x1, -R0 ;  /* 0x000000015b5b8824 */ /* 0x000fe200078e0a00 */
[----:B------:R-:W-:Y:S01]  /*3500*/  @!P5 IADD3 R89, R89, -R0, RZ ;  /* 0x800000005959d210 */ /* 0x000fe20007ffe0ff */
[----:B------:R-:W-:Y:S01]  /*3510*/  @!P2 IMAD.IADD R13, R13, 0x1, -R2 ;  /* 0x000000010d0da824 */ /* 0x000fe200078e0a02 */
[----:B------:R-:W-:-:S02]  /*3520*/  ISETP.GE.AND P5, PT, R78, RZ, PT ;  /* 0x000000ff4e00720c */ /* 0x000fc40003fa6270 */
[----:B------:R-:W-:Y:S02]  /*3530*/  ISETP.GE.AND P0, PT, R80, RZ, PT ;  /* 0x000000ff5000720c */ /* 0x000fe40003f06270 */
[----:B------:R-:W-:Y:S01]  /*3540*/  ISETP.GT.U32.AND P2, PT, R2, R13, PT ;  /* 0x0000000d0200720c */ /* 0x000fe20003f44070 */
[--C-:B------:R-:W-:Y:S01]  /*3550*/  @!P1 IMAD.IADD R51, R51, 0x1, -R0.reuse ;  /* 0x0000000133339824 */ /* 0x100fe200078e0a00 */
[----:B------:R-:W-:Y:S01]  /*3560*/  ISETP.GE.AND P1, PT, R74, RZ, PT ;  /* 0x000000ff4a00720c */ /* 0x000fe20003f26270 */
[----:B------:R-:W-:Y:S01]  /*3570*/  @!P6 IMAD.IADD R87, R87, 0x1, -R0 ;  /* 0x000000015757e824 */ /* 0x000fe200078e0a00 */
[----:B------:R-:W-:Y:S01]  /*3580*/  ISETP.GE.AND P6, PT, R76, RZ, PT ;  /* 0x000000ff4c00720c */ /* 0x000fe20003fc6270 */
[--C-:B------:R-:W-:Y:S01]  /*3590*/  @!P3 IMAD.IADD R9, R9, 0x1, -R2.reuse ;  /* 0x000000010909b824 */ /* 0x100fe200078e0a02 */
[----:B------:R-:W-:Y:S01]  /*35a0*/  ISETP.GE.AND P3, PT, R62, RZ, PT ;  /* 0x000000ff3e00720c */ /* 0x000fe20003f66270 */
[----:B------:R-:W-:Y:S01]  /*35b0*/  IMAD.MOV.U32 R60, RZ, RZ, R51 ;  /* 0x000000ffff3c7224 */ /* 0x000fe200078e0033 */
[----:B------:R-:W-:Y:S01]  /*35c0*/  ISETP.GE.AND P4, PT, R72, RZ, PT ;  /* 0x000000ff4800720c */ /* 0x000fe20003f86270 */
[----:B------:R-:W-:Y:S01]  /*35d0*/  IMAD R62, R252, R203, RZ ;  /* 0x000000cbfc3e7224 */ /* 0x000fe200078e02ff */
[----:B------:R-:W-:Y:S01]  /*35e0*/  @!P5 IADD3 R87, -R87, RZ, RZ ;  /* 0x000000ff5757d210 */ /* 0x000fe20007ffe1ff */
[----:B------:R-:W-:Y:S01]  /*35f0*/  @!P0 IMAD.MOV R89, RZ, RZ, -R89 ;  /* 0x000000ffff598224 */ /* 0x000fe200078e0a59 */
[----:B------:R-:W-:Y:S01]  /*3600*/  ISETP.GE.AND P5, PT, R11, RZ, PT ;  /* 0x000000ff0b00720c */ /* 0x000fe20003fa6270 */
[----:B------:R-:W-:Y:S01]  /*3610*/  @!P2 IMAD.IADD R13, R13, 0x1, -R2 ;  /* 0x000000010d0da824 */ /* 0x000fe200078e0a02 */
[----:B------:R-:W-:Y:S01]  /*3620*/  ISETP.GE.AND P0, PT, R12, RZ, PT ;  /* 0x000000ff0c00720c */ /* 0x000fe20003f06270 */
[----:B------:R-:W-:Y:S01]  /*3630*/  @!P1 IMAD.MOV R85, RZ, RZ, -R85 ;  /* 0x000000ffff559224 */ /* 0x000fe200078e0a55 */
[----:B------:R-:W-:Y:S01]  /*3640*/  ISETP.NE.AND P2, PT, R84, RZ, PT ;  /* 0x000000ff5400720c */ /* 0x000fe20003f45270 */
[----:B------:R-:W-:Y:S01]  /*3650*/  @!P6 IMAD.MOV R60, RZ, RZ, -R60 ;  /* 0x000000ffff3ce224 */ /* 0x000fe200078e0a3c */
[----:B------:R-:W-:Y:S01]  /*3660*/  LOP3.LUT R51, RZ, R84, RZ, 0x33, !PT ;  /* 0x00000054ff337212 */ /* 0x000fe200078e33ff */
[----:B------:R-:W-:Y:S01]  /*3670*/  @!P3 IMAD.MOV R91, RZ, RZ, -R91 ;  /* 0x000000ffff5bb224 */ /* 0x000fe200078e0a5b */
[----:B------:R-:W-:Y:S01]  /*3680*/  ISETP.NE.AND P1, PT, R82, RZ, PT ;  /* 0x000000ff5200720c */ /* 0x000fe20003f25270 */
[----:B------:R-:W1:Y:S01]  /*3690*/  LDC.64 R2, c[0x0][0x230] ;  /* 0x00008c00ff027b82 */ /* 0x000e620000000a00 */
[----:B------:R-:W-:-:S02]  /*36a0*/  @!P4 IADD3 R83, -R83, RZ, RZ ;  /* 0x000000ff5353c210 */ /* 0x000fc40007ffe1ff */
[----:B------:R-:W-:Y:S01]  /*36b0*/  LEA R0, P4, R62, UR4, 0x2 ;  /* 0x000000043e007c11 */ /* 0x000fe2000f8810ff */
[----:B------:R-:W-:Y:S01]  /*36c0*/  @!P5 IMAD.MOV R9, RZ, RZ, -R9 ;  /* 0x000000ffff09d224 */ /* 0x000fe200078e0a09 */
[C---:B------:R-:W-:Y:S02]  /*36d0*/  SEL R64, R51.reuse, R4, !P2 ;  /* 0x0000000433407207 */ /* 0x040fe40005000000 */
[C---:B------:R-:W-:Y:S01]  /*36e0*/  SEL R66, R51.reuse, R6, !P2 ;  /* 0x0000000633427207 */ /* 0x040fe20005000000 */
[----:B------:R-:W2:Y:S01]  /*36f0*/  S2UR UR4, SR_CgaCtaId ;  /* 0x00000000000479c3 */ /* 0x000ea20000008800 */
[C---:B------:R-:W-:Y:S02]  /*3700*/  SEL R68, R51.reuse, R8, !P2 ;  /* 0x0000000833447207 */ /* 0x040fe40005000000 */
[C---:B------:R-:W-:Y:S02]  /*3710*/  SEL R15, R51.reuse, R15, !P2 ;  /* 0x0000000f330f7207 */ /* 0x040fe40005000000 */
[----:B------:R-:W-:-:S02]  /*3720*/  SEL R16, R51, R16, !P2 ;  /* 0x0000001033107207 */ /* 0x000fc40005000000 */
[C---:B------:R-:W-:Y:S02]  /*3730*/  SEL R17, R51.reuse, R17, !P2 ;  /* 0x0000001133117207 */ /* 0x040fe40005000000 */
[C---:B------:R-:W-:Y:S02]  /*3740*/  SEL R18, R51.reuse, R18, !P2 ;  /* 0x0000001233127207 */ /* 0x040fe40005000000 */
[C---:B------:R-:W-:Y:S02]  /*3750*/  SEL R19, R51.reuse, R19, !P2 ;  /* 0x0000001333137207 */ /* 0x040fe40005000000 */
[C---:B------:R-:W-:Y:S02]  /*3760*/  SEL R20, R51.reuse, R20, !P2 ;  /* 0x0000001433147207 */ /* 0x040fe40005000000 */
[C---:B------:R-:W-:Y:S01]  /*3770*/  SEL R21, R51.reuse, R21, !P2 ;  /* 0x0000001533157207 */ /* 0x040fe20005000000 */
[C---:B-1----:R-:W-:Y:S01]  /*3780*/  VIADD R141, R2.reuse, 0xffffffff ;  /* 0xffffffff028d7836 */ /* 0x042fe20000000000 */
[C---:B------:R-:W-:Y:S01]  /*3790*/  SEL R22, R51.reuse, R22, !P2 ;  /* 0x0000001633167207 */ /* 0x040fe20005000000 */
[C---:B------:R-:W-:Y:S01]  /*37a0*/  VIADD R142, R2.reuse, 0xfffffffe ;  /* 0xfffffffe028e7836 */ /* 0x040fe20000000000 */
[C---:B------:R-:W-:Y:S01]  /*37b0*/  SEL R23, R51.reuse, R23, !P2 ;  /* 0x0000001733177207 */ /* 0x040fe20005000000 */
[----:B------:R-:W-:Y:S01]  /*37c0*/  VIADD R143, R2, 0xfffffffd ;  /* 0xfffffffd028f7836 */ /* 0x000fe20000000000 */
[----:B------:R-:W-:-:S02]  /*37d0*/  SEL R70, R51, R24, !P2 ;  /* 0x0000001833467207 */ /* 0x000fc40005000000 */
[C---:B------:R-:W-:Y:S01]  /*37e0*/  SEL R72, R51.reuse, R25, !P2 ;  /* 0x0000001933487207 */ /* 0x040fe20005000000 */
[----:B--2---:R-:W-:Y:S01]  /*37f0*/  ULEA UR12, UR4, UR12, 0x18 ;  /* 0x0000000c040c7291 */ /* 0x004fe2000f8ec03f */
[C---:B------:R-:W-:Y:S02]  /*3800*/  SEL R26, R51.reuse, R26, !P2 ;  /* 0x0000001a331a7207 */ /* 0x040fe40005000000 */
[C---:B------:R-:W-:Y:S01]  /*3810*/  SEL R27, R51.reuse, R27, !P2 ;  /* 0x0000001b331b7207 */ /* 0x040fe20005000000 */
[----:B------:R-:W-:Y:S01]  /*3820*/  ULDC UR4, c[0x0][0x230] ;  /* 0x00008c0000047ab9 */ /* 0x000fe20000000800 */
[C---:B------:R-:W-:Y:S01]  /*3830*/  SEL R74, R51.reuse, R28, !P2 ;  /* 0x0000001c334a7207 */ /* 0x040fe20005000000 */
[----:B------:R-:W-:Y:S01]  /*3840*/  VIADD R236, R236, UR12 ;  /* 0x0000000cecec7c36 */ /* 0x000fe20008000000 */
[----:B------:R-:W-:Y:S01]  /*3850*/  SEL R76, R51, R29, !P2 ;  /* 0x0000001d334c7207 */ /* 0x000fe20005000000 */
[----:B------:R-:W-:Y:S01]  /*3860*/  VIADD R237, R237, UR12 ;  /* 0x0000000ceded7c36 */ /* 0x000fe20008000000 */
[----:B------:R-:W-:-:S02]  /*3870*/  SEL R30, R51, R30, !P2 ;  /* 0x0000001e331e7207 */ /* 0x000fc40005000000 */
[C---:B------:R-:W-:Y:S02]  /*3880*/  SEL R31, R51.reuse, R31, !P2 ;  /* 0x0000001f331f7207 */ /* 0x040fe40005000000 */
[C---:B------:R-:W-:Y:S02]  /*3890*/  SEL R32, R51.reuse, R32, !P2 ;  /* 0x0000002033207207 */ /* 0x040fe40005000000 */
[C---:B------:R-:W-:Y:S02]  /*38a0*/  SEL R33, R51.reuse, R33, !P2 ;  /* 0x0000002133217207 */ /* 0x040fe40005000000 */
[C---:B------:R-:W-:Y:S02]  /*38b0*/  SEL R34, R51.reuse, R34, !P2 ;  /* 0x0000002233227207 */ /* 0x040fe40005000000 */
[C---:B------:R-:W-:Y:S02]  /*38c0*/  SEL R35, R51.reuse, R35, !P2 ;  /* 0x0000002333237207 */ /* 0x040fe40005000000 */
        /* <DEDUP_REMOVED lines=39> */
[----:B------:R-:W-:Y:S02]  /*3b40*/  SEL R51, R51, R5, !P2 ;  /* 0x0000000533337207 */ /* 0x000fe40005000000 */
[----:B------:R-:W-:Y:S01]  /*3b50*/  LEA.HI.X.SX32 R5, R62, UR5, 0x2, P4 ;  /* 0x000000053e057c11 */ /* 0x000fe2000a0f16ff */
[----:B------:R-:W-:Y:S01]  /*3b60*/  ULDC UR5, c[0x0][0x240] ;  /* 0x0000900000057ab9 */ /* 0x000fe20000000800 */
[----:B------:R-:W-:Y:S01]  /*3b70*/  @!P0 IADD3 R13, -R13, RZ, RZ ;  /* 0x000000ff0d0d8210 */ /* 0x000fe20007ffe1ff */
[----:B------:R-:W-:Y:S01]  /*3b80*/  IMAD R8, R64, UR5, RZ ;  /* 0x0000000540087c24 */ /* 0x000fe2000f8e02ff */
[----:B------:R-:W-:Y:S01]  /*3b90*/  SEL R4, R52, R9, !P1 ;  /* 0x0000000934047207 */ /* 0x000fe20004800000 */
[----:B------:R-:W-:Y:S01]  /*3ba0*/  IMAD R28, R20, UR5, RZ ;  /* 0x00000005141c7c24 */ /* 0x000fe2000f8e02ff */
[----:B------:R-:W-:Y:S01]  /*3bb0*/  SEL R6, R52, R13, !P1 ;  /* 0x0000000d34067207 */ /* 0x000fe20004800000 */
[----:B------:R-:W-:Y:S01]  /*3bc0*/  IMAD R9, R66, UR5, RZ ;  /* 0x0000000542097c24 */ /* 0x000fe2000f8e02ff */
[----:B------:R-:W-:Y:S01]  /*3bd0*/  LEA R20, P0, R8, R0, 0x2 ;  /* 0x0000000008147211 */ /* 0x000fe200078010ff */
[----:B------:R-:W-:-:S02]  /*3be0*/  IMAD R13, R68, UR5, RZ ;  /* 0x00000005440d7c24 */ /* 0x000fc4000f8e02ff */
[----:B------:R-:W-:Y:S02]  /*3bf0*/  IMAD R15, R15, UR5, RZ ;  /* 0x000000050f0f7c24 */ /* 0x000fe4000f8e02ff */
[----:B------:R-:W-:Y:S02]  /*3c00*/  IMAD R16, R16, UR5, RZ ;  /* 0x0000000510107c24 */ /* 0x000fe4000f8e02ff */
[----:B------:R-:W-:Y:S02]  /*3c10*/  IMAD R17, R17, UR5, RZ ;  /* 0x0000000511117c24 */ /* 0x000fe4000f8e02ff */
[----:B------:R-:W-:Y:S01]  /*3c20*/  IMAD R24, R18, UR5, RZ ;  /* 0x0000000512187c24 */ /* 0x000fe2000f8e02ff */
[-C--:B------:R-:W-:Y:S01]  /*3c30*/  LEA R18, P1, R13, R0.reuse, 0x2 ;  /* 0x000000000d127211 */ /* 0x080fe200078210ff */
[----:B------:R-:W-:Y:S02]  /*3c40*/  IMAD R25, R19, UR5, RZ ;  /* 0x0000000513197c24 */ /* 0x000fe4000f8e02ff */
[----:B------:R-:W-:Y:S01]  /*3c50*/  IMAD R29, R21, UR5, RZ ;  /* 0x00000005151d7c24 */ /* 0x000fe2000f8e02ff */
[-C--:B------:R-:W-:Y:S01]  /*3c60*/  LEA.HI.X.SX32 R21, R8, R5.reuse, 0x2, P0 ;  /* 0x0000000508157211 */ /* 0x080fe200000f16ff */
[----:B------:R-:W-:Y:S01]  /*3c70*/  IMAD R46, R30, UR5, RZ ;  /* 0x000000051e2e7c24 */ /* 0x000fe2000f8e02ff */
[-C--:B------:R-:W-:Y:S01]  /*3c80*/  LEA R30, P0, R9, R0.reuse, 0x2 ;  /* 0x00000000091e7211 */ /* 0x080fe200078010ff */
        /* <DEDUP_REMOVED lines=11> */
[-C--:B------:R-:W-:Y:S01]  /*3d40*/  LEA.HI.X.SX32 R19, R13, R5.reuse, 0x2, P1 ;  /* 0x000000050d137211 */ /* 0x080fe200008f16ff */
[----:B------:R-:W-:Y:S01]  /*3d50*/  IMAD R41, R72, UR5, RZ ;  /* 0x0000000548297c24 */ /* 0x000fe2000f8e02ff */
[-C--:B------:R-:W-:Y:S01]  /*3d60*/  LEA.HI.X.SX32 R23, R16, R5.reuse, 0x2, P3 ;  /* 0x0000000510177211 */ /* 0x080fe200018f16ff */
[----:B------:R-:W-:Y:S01]  /*3d70*/  IMAD R47, R31, UR5, RZ ;  /* 0x000000051f2f7c24 */ /* 0x000fe2000f8e02ff */
[-C--:B------:R-:W-:Y:S01]  /*3d80*/  LEA.HI.X.SX32 R31, R9, R5.reuse, 0x2, P0 ;  /* 0x00000005091f7211 */ /* 0x080fe200000f16ff */
[----:B------:R-:W-:Y:S01]  /*3d90*/  IMAD R43, R27, UR5, RZ ;  /* 0x000000051b2b7c24 */ /* 0x000fe2000f8e02ff */
[-C--:B------:R-:W-:Y:S01]  /*3da0*/  LEA R100, P0, R28, R0.reuse, 0x2 ;  /* 0x000000001c647211 */ /* 0x080fe200078010ff */
        /* <DEDUP_REMOVED lines=76> */
[----:B------:R-:W-:Y:S01]  /*4270*/  STL.64 [R1+0x7e0], R20 ;  /* 0x0007e01401007387 */ /* 0x000fe20000100a00 */
[-C--:B------:R-:W-:Y:S01]  /*4280*/  LEA.HI.X.SX32 R65, R50, R5.reuse, 0x2, P0 ;  /* 0x0000000532417211 */ /* 0x080fe200000f16ff */
[----:B------:R-:W-:Y:S01]  /*4290*/  IMAD R137, R137, UR5, RZ ;  /* 0x0000000589897c24 */ /* 0x000fe2000f8e02ff */
[-C--:B------:R-:W-:Y:S01]  /*42a0*/  LEA R44, P0, R72, R0.reuse, 0x2 ;  /* 0x00000000482c7211 */ /* 0x080fe200078010ff */
[----:B------:R1:W-:Y:S01]  /*42b0*/  STL.64 [R1+0x7e8], R30 ;  /* 0x0007e81e01007387 */ /* 0x0003e20000100a00 */
        /* <DEDUP_REMOVED lines=11> */
[----:B------:R2:W-:Y:S01]  /*4370*/  STL.64 [R1+0x7d8], R84 ;  /* 0x0007d85401007387 */ /* 0x0005e20000100a00 */
[----:B------:R-:W-:Y:S01]  /*4380*/  LEA.HI.X.SX32 R89, R69, R5, 0x2, P5 ;  /* 0x0000000545597211 */ /* 0x000fe200028f16ff */
[----:B------:R-:W-:Y:S01]  /*4390*/  IMAD R4, R4, R3, RZ ;  /* 0x0000000304047224 */ /* 0x000fe200078e02ff */
[----:B------:R-:W-:Y:S01]  /*43a0*/  LEA.HI.X.SX32 R111, R71, R5, 0x2, P6 ;  /* 0x00000005476f7211 */ /* 0x000fe200030f16ff */
[----:B------:R-:W-:Y:S01]  /*43b0*/  IMAD R6, R6, R3, RZ ;  /* 0x0000000306067224 */ /* 0x000fe200078e02ff */
[-C--:B------:R-:W-:Y:S01]  /*43c0*/  LEA R90, P2, R74, R0.reuse, 0x2 ;  /* 0x000000004a5a7211 */ /* 0x080fe200078410ff */
[----:B------:R-:W-:Y:S01]  /*43d0*/  STL.64 [R1+0x7d0], R88 ;  /* 0x0007d05801007387 */ /* 0x000fe20000100a00 */
[-C--:B------:R-:W-:Y:S01]  /*43e0*/  LEA R46, P4, R76, R0.reuse, 0x2 ;  /* 0x000000004c2e7211 */ /* 0x080fe200078810ff */
[----:B------:R-:W-:Y:S01]  /*43f0*/  VIADD R3, R2, 0xffffffdf ;  /* 0xffffffdf02037836 */ /* 0x000fe20000000000 */
[-C--:B------:R-:W-:Y:S01]  /*4400*/  LEA R70, P5, R77, R0.reuse, 0x2 ;  /* 0x000000004d467211 */ /* 0x080fe200078a10ff */
[----:B------:R-:W-:Y:S01]  /*4410*/  VIADD R15, R7, UR12 ;  /* 0x0000000c070f7c36 */ /* 0x000fe20008000000 */
[----:B------:R-:W-:-:S02]  /*4420*/  LEA R92, P6, R93, R0, 0x2 ;  /* 0x000000005d5c7211 */ /* 0x000fc400078c10ff */
[-C--:B------:R-:W-:Y:S02]  /*4430*/  LEA.HI.X.SX32 R45, R72, R5.reuse, 0x2, P0 ;  /* 0x00000005482d7211 */ /* 0x080fe400000f16ff */
[-C--:B------:R-:W-:Y:S02]  /*4440*/  LEA R114, P0, R95, R0.reuse, 0x2 ;  /* 0x000000005f727211 */ /* 0x080fe400078010ff */
[-C--:B------:R-:W-:Y:S02]  /*4450*/  LEA.HI.X.SX32 R69, R73, R5.reuse, 0x2, P1 ;  /* 0x0000000549457211 */ /* 0x080fe400008f16ff */
[-C--:B------:R-:W-:Y:S02]  /*4460*/  LEA.HI.X.SX32 R113, R75, R5.reuse, 0x2, P3 ;  /* 0x000000054b717211 */ /* 0x080fe400018f16ff */
[----:B------:R-:W-:Y:S02]  /*4470*/  LEA R48, P1, R97, R0, 0x2 ;  /* 0x0000000061307211 */ /* 0x000fe400078210ff */
[----:B------:R-:W-:-:S02]  /*4480*/  LEA.HI.X.SX32 R91, R74, R5, 0x2, P2 ;  /* 0x000000054a5b7211 */ /* 0x000fc400010f16ff */
[-C--:B------:R-:W-:Y:S02]  /*4490*/  LEA R94, P3, R99, R0.reuse, 0x2 ;  /* 0x00000000635e7211 */ /* 0x080fe400078610ff */
[-C--:B------:R-:W-:Y:S02]  /*44a0*/  LEA.HI.X.SX32 R47, R76, R5.reuse, 0x2, P4 ;  /* 0x000000054c2f7211 */ /* 0x080fe400020f16ff */
[-C--:B------:R-:W-:Y:S02]  /*44b0*/  LEA.HI.X.SX32 R71, R77, R5.reuse, 0x2, P5 ;  /* 0x000000054d477211 */ /* 0x080fe400028f16ff */
[----:B------:R-:W-:Y:S02]  /*44c0*/  LEA.HI.X.SX32 R93, R93, R5, 0x2, P6 ;  /* 0x000000055d5d7211 */ /* 0x000fe400030f16ff */
[-C--:B------:R-:W-:Y:S02]  /*44d0*/  LEA R72, P2, R98, R0.reuse, 0x2 ;  /* 0x0000000062487211 */ /* 0x080fe400078410ff */
[----:B------:R-:W-:-:S02]  /*44e0*/  LEA R116, P4, R117, R0, 0x2 ;  /* 0x0000000075747211 */ /* 0x000fc400078810ff */
[-C--:B------:R-:W-:Y:S02]  /*44f0*/  LEA R50, P5, R118, R0.reuse, 0x2 ;  /* 0x0000000076327211 */ /* 0x080fe400078a10ff */
[-C--:B------:R-:W-:Y:S02]  /*4500*/  LEA R74, P6, R119, R0.reuse, 0x2 ;  /* 0x00000000774a7211 */ /* 0x080fe400078c10ff */
[-C--:B------:R-:W-:Y:S02]  /*4510*/  LEA.HI.X.SX32 R115, R95, R5.reuse, 0x2, P0 ;  /* 0x000000055f737211 */ /* 0x080fe400000f16ff */
[----:B------:R-:W-:Y:S02]  /*4520*/  LEA R96, P0, R120, R0, 0x2 ;  /* 0x0000000078607211 */ /* 0x000fe400078010ff */
[-C--:B------:R-:W-:Y:S02]  /*4530*/  LEA.HI.X.SX32 R49, R97, R5.reuse, 0x2, P1 ;  /* 0x0000000561317211 */ /* 0x080fe400008f16ff */
[----:B------:R-:W-:-:S02]  /*4540*/  LEA.HI.X.SX32 R95, R99, R5, 0x2, P3 ;  /* 0x00000005635f7211 */ /* 0x000fc400018f16ff */
[-C--:B------:R-:W-:Y:S02]  /*4550*/  LEA R28, P1, R121, R0.reuse, 0x2 ;  /* 0x00000000791c7211 */ /* 0x080fe400078210ff */
[-C--:B------:R-:W-:Y:S02]  /*4560*/  LEA.HI.X.SX32 R73, R98, R5.reuse, 0x2, P2 ;  /* 0x0000000562497211 */ /* 0x080fe400010f16ff */
[----:B------:R-:W-:Y:S02]  /*4570*/  LEA R76, P3, R123, R0, 0x2 ;  /* 0x000000007b4c7211 */ /* 0x000fe400078610ff */
[-C--:B------:R-:W-:Y:S02]  /*4580*/  LEA.HI.X.SX32 R117, R117, R5.reuse, 0x2, P4 ;  /* 0x0000000575757211 */ /* 0x080fe400020f16ff */
[-C--:B------:R-:W-:Y:S02]  /*4590*/  LEA.HI.X.SX32 R51, R118, R5.reuse, 0x2, P5 ;  /* 0x0000000576337211 */ /* 0x080fe400028f16ff */
[----:B------:R-:W-:-:S02]  /*45a0*/  LEA.HI.X.SX32 R75, R119, R5, 0x2, P6 ;  /* 0x00000005774b7211 */ /* 0x000fc400030f16ff */
[-C--:B------:R-:W-:Y:S02]  /*45b0*/  LEA R52, P2, R122, R0.reuse, 0x2 ;  /* 0x000000007a347211 */ /* 0x080fe400078410ff */
[-C--:B------:R-:W-:Y:S02]  /*45c0*/  LEA R98, P4, R124, R0.reuse, 0x2 ;  /* 0x000000007c627211 */ /* 0x080fe400078810ff */
[-C--:B------:R-:W-:Y:S02]  /*45d0*/  LEA R8, P5, R125, R0.reuse, 0x2 ;  /* 0x000000007d087211 */ /* 0x080fe400078a10ff */
[-C--:B------:R-:W-:Y:S02]  /*45e0*/  LEA R54, P6, R126, R0.reuse, 0x2 ;  /* 0x000000007e367211 */ /* 0x080fe400078c10ff */
[----:B------:R-:W-:Y:S02]  /*45f0*/  LEA.HI.X.SX32 R97, R120, R5, 0x2, P0 ;  /* 0x0000000578617211 */ /* 0x000fe400000f16ff */
[----:B------:R-:W-:-:S02]  /*4600*/  LEA R220, P0, R127, R0, 0x2 ;  /* 0x000000007fdc7211 */ /* 0x000fc400078010ff */
[-C--:B------:R-:W-:Y:S02]  /*4610*/  LEA.HI.X.SX32 R29, R121, R5.reuse, 0x2, P1 ;  /* 0x00000005791d7211 */ /* 0x080fe400008f16ff */
[-C--:B------:R-:W-:Y:S02]  /*4620*/  LEA.HI.X.SX32 R77, R123, R5.reuse, 0x2, P3 ;  /* 0x000000057b4d7211 */ /* 0x080fe400018f16ff */
[-C--:B------:R-:W-:Y:S02]  /*4630*/  LEA R146, P1, R128, R0.reuse, 0x2 ;  /* 0x0000000080927211 */ /* 0x080fe400078210ff */
[-C--:B------:R-:W-:Y:S02]  /*4640*/  LEA.HI.X.SX32 R53, R122, R5.reuse, 0x2, P2 ;  /* 0x000000057a357211 */ /* 0x080fe400010f16ff */
[----:B-1----:R-:W-:Y:S02]  /*4650*/  LEA R30, P3, R130, R0, 0x2 ;  /* 0x00000000821e7211 */ /* 0x002fe400078610ff */
[----:B------:R-:W-:-:S02]  /*4660*/  LEA.HI.X.SX32 R99, R124, R5, 0x2, P4 ;  /* 0x000000057c637211 */ /* 0x000fc400020f16ff */
[-C--:B------:R-:W-:Y:S01]  /*4670*/  LEA.HI.X.SX32 R9, R125, R5.reuse, 0x2, P5 ;  /* 0x000000057d097211 */ /* 0x080fe200028f16ff */
[----:B------:R-:W-:Y:S01]  /*4680*/  IMAD R125, R202, 0x27, RZ ;  /* 0x00000027ca7d7824 */ /* 0x000fe200078e02ff */
[----:B------:R-:W-:Y:S02]  /*4690*/  LEA.HI.X.SX32 R55, R126, R5, 0x2, P6 ;  /* 0x000000057e377211 */ /* 0x000fe400030f16ff */
[-C--:B------:R-:W-:Y:S02]  /*46a0*/  LEA R228, P2, R129, R0.reuse, 0x2 ;  /* 0x0000000081e47211 */ /* 0x080fe400078410ff */
[-C--:B------:R-:W-:Y:S02]  /*46b0*/  LEA R222, P4, R131, R0.reuse, 0x2 ;  /* 0x0000000083de7211 */ /* 0x080fe400078810ff */
[-C--:B------:R-:W-:Y:S02]  /*46c0*/  LEA R144, P5, R132, R0.reuse, 0x2 ;  /* 0x0000000084907211 */ /* 0x080fe400078a10ff */
[----:B------:R-:W-:-:S02]  /*46d0*/  LEA R226, P6, R133, R0, 0x2 ;  /* 0x0000000085e27211 */ /* 0x000fc400078c10ff */
[-C--:B------:R-:W-:Y:S01]  /*46e0*/  LEA.HI.X.SX32 R221, R127, R5.reuse, 0x2, P0 ;  /* 0x000000057fdd7211 */ /* 0x080fe200000f16ff */
[----:B------:R-:W-:Y:S01]  /*46f0*/  IMAD R127, R202, 0x2b, RZ ;  /* 0x0000002bca7f7824 */ /* 0x000fe200078e02ff */
[-C--:B------:R-:W-:Y:S02]  /*4700*/  LEA.HI.X.SX32 R147, R128, R5.reuse, 0x2, P1 ;  /* 0x0000000580937211 */ /* 0x080fe400008f16ff */
[-C--:B------:R-:W-:Y:S01]  /*4710*/  LEA.HI.X.SX32 R31, R130, R5.reuse, 0x2, P3 ;  /* 0x00000005821f7211 */ /* 0x080fe200018f16ff */
[----:B------:R-:W-:Y:S01]  /*4720*/  STL.64 [R1+0x180], R220 ;  /* 0x000180dc01007387 */ /* 0x000fe20000100a00 */
[-C--:B------:R-:W-:Y:S02]  /*4730*/  LEA.HI.X.SX32 R229, R129, R5.reuse, 0x2, P2 ;  /* 0x0000000581e57211 */ /* 0x080fe400010f16ff */
[-C--:B------:R-:W-:Y:S01]  /*4740*/  LEA R224, P3, R137, R0.reuse, 0x2 ;  /* 0x0000000089e07211 */ /* 0x080fe200078610ff */
[----:B------:R1:W-:Y:S01]  /*4750*/  STL.64 [R1+0x188], R146 ;  /* 0x0001889201007387 */ /* 0x0003e20000100a00 */
[-C--:B------:R-:W-:Y:S01]  /*4760*/  LEA.HI.X.SX32 R223, R131, R5.reuse, 0x2, P4 ;  /* 0x0000000583df7211 */ /* 0x080fe200020f16ff */
[----:B------:R-:W-:Y:S01]  /*4770*/  IMAD R131, R202, 0x21, RZ ;  /* 0x00000021ca837824 */ /* 0x000fe200078e02ff */
[-C--:B------:R-:W-:Y:S01]  /*4780*/  LEA.HI.X.SX32 R145, R132, R5.reuse, 0x2, P5 ;  /* 0x0000000584917211 */ /* 0x080fe200028f16ff */
[----:B------:R-:W-:Y:S01]  /*4790*/  STL.64 [R1+0x198], R228 ;  /* 0x000198e401007387 */ /* 0x000fe20000100a00 */
[----:B------:R-:W-:Y:S01]  /*47a0*/  LEA.HI.X.SX32 R227, R133, R5, 0x2, P6 ;  /* 0x0000000585e37211 */ /* 0x000fe200030f16ff */
[----:B------:R-:W-:Y:S01]  /*47b0*/  IMAD R133, R202, 0x23, RZ ;  /* 0x00000023ca857824 */ /* 0x000fe200078e02ff */
[-C--:B------:R-:W-:Y:S01]  /*47c0*/  LEA R230, P0, R134, R0.reuse, 0x2 ;  /* 0x0000000086e67211 */ /* 0x080fe200078010ff */
[----:B------:R-:W-:Y:S01]  /*47d0*/  STL.64 [R1+0x1a0], R30 ;  /* 0x0001a01e01007387 */ /* 0x000fe20000100a00 */
[----:B--2---:R-:W-:-:S02]  /*47e0*/  LEA R84, P1, R135, R0, 0x2 ;  /* 0x0000000087547211 */ /* 0x004fc400078210ff */
[-C--:B------:R-:W-:Y:S01]  /*47f0*/  LEA R16, P2, R136, R0.reuse, 0x2 ;  /* 0x0000000088107211 */ /* 0x080fe200078410ff */
[----:B------:R-:W-:Y:S01]  /*4800*/  STL.64 [R1+0x1b0], R222 ;  /* 0x0001b0de01007387 */ /* 0x000fe20000100a00 */
[-C--:B------:R-:W-:Y:S01]  /*4810*/  LEA R20, P4, R138, R0.reuse, 0x2 ;  /* 0x000000008a147211 */ /* 0x080fe200078810ff */
[----:B-1----:R-:W-:Y:S01]  /*4820*/  IMAD R147, R202, 0x25, RZ ;  /* 0x00000025ca937824 */ /* 0x002fe200078e02ff */
[-C--:B------:R-:W-:Y:S01]  /*4830*/  LEA R88, P5, R139, R0.reuse, 0x2 ;  /* 0x000000008b587211 */ /* 0x080fe200078a10ff */
[----:B------:R-:W-:Y:S01]  /*4840*/  STL.64 [R1+0x1b8], R144 ;  /* 0x0001b89001007387 */ /* 0x000fe20000100a00 */
[----:B------:R-:W-:Y:S02]  /*4850*/  LEA R10, P6, R140, R0, 0x2 ;  /* 0x000000008c0a7211 */ /* 0x000fe400078c10ff */
[----:B------:R-:W-:Y:S01]  /*4860*/  IADD3 R0, R2, -0x4, RZ ;  /* 0xfffffffc02007810 */ /* 0x000fe20007ffe0ff */
[----:B------:R-:W-:Y:S01]  /*4870*/  STL.64 [R1+0x1c8], R226 ;  /* 0x0001c8e201007387 */ /* 0x000fe20000100a00 */
[-C--:B------:R-:W-:Y:S01]  /*4880*/  LEA.HI.X.SX32 R225, R137, R5.reuse, 0x2, P3 ;  /* 0x0000000589e17211 */ /* 0x080fe200018f16ff */
[----:B------:R-:W-:Y:S01]  /*4890*/  IMAD R137, R202, 0x22, RZ ;  /* 0x00000022ca897824 */ /* 0x000fe200078e02ff */
[----:B------:R-:W-:-:S02]  /*48a0*/  LEA.HI.X.SX32 R231, R134, R5, 0x2, P0 ;  /* 0x0000000586e77211 */ /* 0x000fc400000f16ff */
[-C--:B------:R-:W-:Y:S02]  /*48b0*/  LEA.HI.X.SX32 R85, R135, R5.reuse, 0x2, P1 ;  /* 0x0000000587557211 */ /* 0x080fe400008f16ff */
[-C--:B------:R-:W-:Y:S01]  /*48c0*/  LEA.HI.X.SX32 R21, R138, R5.reuse, 0x2, P4 ;  /* 0x000000058a157211 */ /* 0x080fe200020f16ff */
[----:B------:R-:W-:Y:S01]  /*48d0*/  STL.64 [R1+0x1d0], R230 ;  /* 0x0001d0e601007387 */ /* 0x000fe20000100a00 */
[-C--:B------:R-:W-:Y:S02]  /*48e0*/  LEA.HI.X.SX32 R89, R139, R5.reuse, 0x2, P5 ;  /* 0x000000058b597211 */ /* 0x080fe400028f16ff */
[----:B------:R-:W-:Y:S02]  /*48f0*/  ISETP.GE.U32.AND P3, PT, R141, 0x7fffffc0, PT ;  /* 0x7fffffc08d00780c */ /* 0x000fe40003f66070 */
[----:B------:R-:W-:Y:S02]  /*4900*/  LEA.HI.X.SX32 R17, R136, R5, 0x2, P2 ;  /* 0x0000000588117211 */ /* 0x000fe400010f16ff */
[----:B------:R-:W-:-:S02]  /*4910*/  LEA R138, P1, R4, UR6, 0x2 ;  /* 0x00000006048a7c11 */ /* 0x000fc4000f8210ff */
[----:B------:R-:W-:Y:S01]  /*4920*/  ISETP.GE.U32.AND P5, PT, R0, 0x7fffffbd, PT ;  /* 0x7fffffbd0000780c */ /* 0x000fe20003fa6070 */
[----:B------:R-:W-:Y:S01]  /*4930*/  VIADD R0, R2, 0xffffffde ;  /* 0xffffffde02007836 */ /* 0x000fe20000000000 */
[----:B------:R-:W-:Y:S01]  /*4940*/  ISETP.GE.U32.AND P2, PT, R142, 0x7fffffbf, PT ;  /* 0x7fffffbf8e00780c */ /* 0x000fe20003f46070 */
[----:B------:R1:W-:Y:S01]  /*4950*/  STL.64 [R1+0x1e0], R16 ;  /* 0x0001e01001007387 */ /* 0x0003e20000100a00 */
[----:B------:R-:W-:Y:S02]  /*4960*/  LEA R122, P4, R6, UR6, 0x2 ;  /* 0x00000006067a7c11 */ /* 0x000fe4000f8810ff */
[----:B------:R-:W-:Y:S01]  /*4970*/  LEA.HI.X.SX32 R11, R140, R5, 0x2, P6 ;  /* 0x000000058c0b7211 */ /* 0x000fe200030f16ff */
[----:B------:R-:W-:Y:S01]  /*4980*/  STL.64 [R1+0x1d8], R84 ;  /* 0x0001d85401007387 */ /* 0x000fe20000100a00 */
[----:B------:R-:W-:Y:S01]  /*4990*/  LEA.HI.X.SX32 R139, R4, UR7, 0x2, P1 ;  /* 0x00000007048b7c11 */ /* 0x000fe200088f16ff */
[----:B------:R-:W-:Y:S01]  /*49a0*/  VIADD R4, R2, 0xffffffdc ;  /* 0xffffffdc02047836 */ /* 0x000fe20000000000 */
[----:B------:R-:W-:Y:S01]  /*49b0*/  LEA.HI.X.SX32 R123, R6, UR7, 0x2, P4 ;  /* 0x00000007067b7c11 */ /* 0x000fe2000a0f16ff */
[----:B------:R-:W-:Y:S01]  /*49c0*/  STL.64 [R1+0x1f0], R224 ;  /* 0x0001f0e001007387 */ /* 0x000fe20000100a00 */
[----:B------:R-:W-:Y:S01]  /*49d0*/  ISETP.GE.U32.AND P1, PT, R0, 0x7fffff9f, PT ;  /* 0x7fffff9f0000780c */ /* 0x000fe20003f26070 */
[----:B------:R-:W-:Y:S01]  /*49e0*/  VIADD R0, R2, 0xffffffdd ;  /* 0xffffffdd02007836 */ /* 0x000fe20000000000 */
[----:B------:R-:W-:Y:S01]  /*49f0*/  ISETP.GE.U32.AND P0, PT, R143, 0x7fffffbe, PT ;  /* 0x7fffffbe8f00780c */ /* 0x000fe20003f06070 */
[----:B------:R-:W-:Y:S01]  /*4a00*/  STL.64 [R1+0x1f8], R20 ;  /* 0x0001f81401007387 */ /* 0x000fe20000100a00 */
[C-C-:B-1----:R-:W-:Y:S01]  /*4a10*/  IMAD.WIDE R16, R202.reuse, 0x4, R138.reuse ;  /* 0x00000004ca107825 */ /* 0x142fe200078e028a */
[----:B------:R-:W-:Y:S01]  /*4a20*/  ISETP.GE.U32.AND P6, PT, R3, 0x7fffffa0, PT ;  /* 0x7fffffa00300780c */ /* 0x000fe20003fc6070 */
[----:B------:R-:W1:Y:S01]  /*4a30*/  LDC R6, c[0x0][0x230] ;  /* 0x00008c00ff067b82 */ /* 0x000e620000000800 */
[----:B------:R2:W-:Y:S01]  /*4a40*/  STL.64 [R1+0x210], R10 ;  /* 0x0002100a01007387 */ /* 0x0005e20000100a00 */
[C---:B------:R-:W-:Y:S01]  /*4a50*/  SHF.L.U32 R3, R202.reuse, 0x1, RZ ;  /* 0x00000001ca037819 */ /* 0x040fe200000006ff */
[----:B------:R-:W-:Y:S01]  /*4a60*/  IMAD.SHL.U32 R143, R202, 0x20, RZ ;  /* 0x00000020ca8f7824 */ /* 0x000fe200078e00ff */
[----:B------:R-:W-:Y:S01]  /*4a70*/  ISETP.GE.U32.AND P4, PT, R0, 0x7fffff9e, PT ;  /* 0x7fffff9e0000780c */ /* 0x000fe20003f86070 */
[----:B------:R-:W-:Y:S01]  /*4a80*/  @!PT LDS RZ, [RZ] ;  /* 0x00000000fffff984 */ /* 0x000fe20000000800 */
[----:B------:R-:W-:Y:S01]  /*4a90*/  @!PT LDS RZ, [RZ] ;  /* 0x00000000fffff984 */ /* 0x000fe20000000800 */
[----:B------:R-:W-:Y:S01]  /*4aa0*/  @!PT LDS RZ, [RZ] ;  /* 0x00000000fffff984 */ /* 0x000fe20000000800 */
[----:B------:R-:W-:Y:S01]  /*4ab0*/  LDGSTS.E [R15], desc[UR16][R138.64], !P3 ;  /* 0x000000008a0f7fae */ /* 0x000fe2000d921850 */
[----:B------:R-:W-:Y:S01]  /*4ac0*/  VIADD R0, R2, 0xfffffffb ;  /* 0xfffffffb02007836 */ /* 0x000fe20000000000 */
[----:B------:R-:W-:Y:S01]  /*4ad0*/  LOP3.LUT R13, R7, 0x70, RZ, 0x3c, !PT ;  /* 0x00000070070d7812 */ /* 0x000fe200078e3cff */
[C---:B------:R-:W-:Y:S01]  /*4ae0*/  IMAD.WIDE R128, R143.reuse, 0x4, R138 ;  /* 0x000000048f807825 */ /* 0x040fe200078e028a */
[----:B------:R-:W-:Y:S03]  /*4af0*/  STL.64 [R1+0x208], R88 ;  /* 0x0002085801007387 */ /* 0x000fe60000100a00 */
[----:B------:R-:W-:Y:S01]  /*4b00*/  IMAD.WIDE R142, R143, 0x4, R122 ;  /* 0x000000048f8e7825 */ /* 0x000fe200078e027a */
[----:B------:R-:W-:Y:S01]  /*4b10*/  LDGSTS.E [R15+0x4000], desc[UR16][R122.64], !P3 ;  /* 0x040000007a0f7fae */ /* 0x000fe2000d921850 */
[----:B------:R-:W-:-:S02]  /*4b20*/  ISETP.GE.U32.AND P3, PT, R4, 0x7fffff9d, PT ;  /* 0x7fffff9d0400780c */ /* 0x000fc40003f66070 */
[--C-:B--2---:R-:W-:Y:S01]  /*4b30*/  IMAD.WIDE R10, R202, 0x4, R122.reuse ;  /* 0x00000004ca0a7825 */ /* 0x104fe200078e027a */
[----:B------:R2:W-:Y:S03]  /*4b40*/  STL.64 [R1+0x178], R16 ;  /* 0x0001781001007387 */ /* 0x0005e60000100a00 */
[----:B------:R-:W-:Y:S01]  /*4b50*/  IMAD.WIDE R4, R3, 0x4, R122 ;  /* 0x0000000403047825 */ /* 0x000fe200078e027a */
[----:B------:R2:W-:Y:S03]  /*4b60*/  LDGSTS.E [R15+0x4], desc[UR16][R16.64], !P2 ;  /* 0x00004000100f7fae */ /* 0x0005e6000d121850 */
[C---:B------:R-:W-:Y:S01]  /*4b70*/  IMAD.WIDE R140, R131.reuse, 0x4, R138 ;  /* 0x00000004838c7825 */ /* 0x040fe200078e028a */
[----:B------:R3:W-:Y:S03]  /*4b80*/  STL.64 [R1+0x170], R10 ;  /* 0x0001700a01007387 */ /* 0x0007e60000100a00 */
[----:B------:R-:W-:Y:S01]  /*4b90*/  IMAD.WIDE R130, R131, 0x4, R122 ;  /* 0x0000000483827825 */ /* 0x000fe200078e027a */
[----:B------:R3:W-:Y:S01]  /*4ba0*/  LDGSTS.E [R15+0x4004], desc[UR16][R10.64], !P2 ;  /* 0x040040000a0f7fae */ /* 0x0007e2000d121850 */
[----:B------:R-:W-:-:S02]  /*4bb0*/  ISETP.GE.U32.AND P2, PT, R0, 0x7fffffbc, PT ;  /* 0x7fffffbc0000780c */ /* 0x000fc40003f46070 */
[----:B------:R-:W-:Y:S01]  /*4bc0*/  IADD3 R0, R2, -0x6, RZ ;  /* 0xfffffffa02007810 */ /* 0x000fe20007ffe0ff */
[----:B------:R-:W-:Y:S01]  /*4bd0*/  IMAD.WIDE R134, R137, 0x4, R138 ;  /* 0x0000000489867825 */ /* 0x000fe200078e028a */
[C---:B--2---:R-:W-:Y:S02]  /*4be0*/  LOP3.LUT R16, R7.reuse, 0x10, RZ, 0x3c, !PT ;  /* 0x0000001007107812 */ /* 0x044fe400078e3cff */
[----:B------:R-:W-:Y:S01]  /*4bf0*/  LOP3.LUT R17, R7, 0x20, RZ, 0x3c, !PT ;  /* 0x0000002007117812 */ /* 0x000fe200078e3cff */
[----:B------:R-:W-:Y:S01]  /*4c00*/  IMAD.WIDE R136, R137, 0x4, R122 ;  /* 0x0000000489887825 */ /* 0x000fe200078e027a */
[----:B------:R-:W-:-:S03]  /*4c10*/  IADD3 R16, R16, UR12, RZ ;  /* 0x0000000c10107c10 */ /* 0x000fc6000fffe0ff */
[----:B---3--:R-:W-:-:S04]  /*4c20*/  IMAD.WIDE R10, R3, 0x4, R138 ;  /* 0x00000004030a7825 */ /* 0x008fc800078e028a */
[----:B------:R-:W-:Y:S01]  /*4c30*/  IMAD R3, R202, 0x3, RZ ;  /* 0x00000003ca037824 */ /* 0x000fe200078e02ff */
[----:B------:R2:W-:Y:S01]  /*4c40*/  STL.64 [R1+0x168], R10 ;  /* 0x0001680a01007387 */ /* 0x0005e20000100a00 */
[----:B------:R-:W-:-:S03]  /*4c50*/  IMAD.WIDE R148, R133, 0x4, R138 ;  /* 0x0000000485947825 */ /* 0x000fc600078e028a */
[----:B------:R2:W-:Y:S01]  /*4c60*/  LDGSTS.E [R15+0x8], desc[UR16][R10.64], !P0 ;  /* 0x000080000a0f7fae */ /* 0x0005e2000c121850 */
[----:B------:R-:W-:-:S03]  /*4c70*/  IMAD.WIDE R132, R133, 0x4, R122 ;  /* 0x0000000485847825 */ /* 0x000fc600078e027a */
[----:B------:R3:W-:Y:S01]  /*4c80*/  STL.64 [R1+0x160], R4 ;  /* 0x0001600401007387 */ /* 0x0007e20000100a00 */
[----:B------:R-:W-:-:S03]  /*4c90*/  IMAD.WIDE R144, R157, 0x4, R138 ;  /* 0x000000049d907825 */ /* 0x000fc600078e028a */
[----:B------:R3:W-:Y:S01]  /*4ca0*/  LDGSTS.E [R15+0x4008], desc[UR16][R4.64], !P0 ;  /* 0x04008000040f7fae */ /* 0x0007e2000c121850 */
[----:B------:R-:W-:Y:S01]  /*4cb0*/  ISETP.GE.U32.AND P0, PT, R0, 0x7fffffbb, PT ;  /* 0x7fffffbb0000780c */ /* 0x000fe20003f06070 */
[----:B------:R-:W-:Y:S02]  /*4cc0*/  VIADD R0, R2, 0xfffffff9 ;  /* 0xfffffff902007836 */ /* 0x000fe40000000000 */
[----:B--2---:R-:W-:-:S04]  /*4cd0*/  IMAD.WIDE R10, R3, 0x4, R138 ;  /* 0x00000004030a7825 */ /* 0x004fc800078e028a */
[--C-:B------:R-:W-:Y:S01]  /*4ce0*/  IMAD.WIDE R156, R157, 0x4, R122.reuse ;  /* 0x000000049d9c7825 */ /* 0x100fe200078e027a */
[----:B------:R2:W-:Y:S03]  /*4cf0*/  LDGSTS.E [R15+0xc], desc[UR16][R10.64], !P5 ;  /* 0x0000c0000a0f7fae */ /* 0x0005e6000e921850 */
[----:B---3--:R-:W-:Y:S01]  /*4d00*/  IMAD.WIDE R4, R3, 0x4, R122 ;  /* 0x0000000403047825 */ /* 0x008fe200078e027a */
[----:B------:R2:W-:Y:S03]  /*4d10*/  STL.64 [R1+0x158], R10 ;  /* 0x0001580a01007387 */ /* 0x0005e60000100a00 */
[----:B------:R-:W-:Y:S01]  /*4d20*/  VIADD R3, R2, 0xffffffda ;  /* 0xffffffda02037836 */ /* 0x000fe20000000000 */
[----:B------:R3:W-:Y:S01]  /*4d30*/  LDGSTS.E [R15+0x400c], desc[UR16][R4.64], !P5 ;  /* 0x0400c000040f7fae */ /* 0x0007e2000e921850 */
[----:B------:R-:W-:Y:S01]  /*4d40*/  ISETP.GE.U32.AND P5, PT, R0, 0x7fffffba, PT ;  /* 0x7fffffba0000780c */ /* 0x000fe20003fa6070 */
[----:B------:R-:W-:-:S02]  /*4d50*/  VIADD R0, R2, 0xfffffff8 ;  /* 0xfffffff802007836 */ /* 0x000fc40000000000 */
[----:B------:R-:W-:Y:S01]  /*4d60*/  LDGSTS.E [R15+0x8000], desc[UR16][R128.64], !P6 ;  /* 0x08000000800f7fae */ /* 0x000fe2000f121850 */
[----:B------:R-:W-:-:S03]  /*4d70*/  IMAD.WIDE R154, R147, 0x4, R138 ;  /* 0x00000004939a7825 */ /* 0x000fc600078e028a */
[----:B------:R4:W-:Y:S01]  /*4d80*/  LDGSTS.E [R15+0xc000], desc[UR16][R142.64], !P6 ;  /* 0x0c0000008e0f7fae */ /* 0x0009e2000f121850 */
[----:B------:R-:W-:Y:S01]  /*4d90*/  ISETP.GE.U32.AND P6, PT, R0, 0x7fffffb9, PT ;  /* 0x7fffffb90000780c */ /* 0x000fe20003fc6070 */
[----:B------:R-:W-:Y:S01]  /*4da0*/  IMAD.WIDE R146, R147, 0x4, R122 ;  /* 0x0000000493927825 */ /* 0x000fe200078e027a */
[----:B------:R-:W-:Y:S01]  /*4db0*/  IADD3 R0, R2, -0x25, RZ ;  /* 0xffffffdb02007810 */ /* 0x000fe20007ffe0ff */
[----:B------:R-:W-:Y:S02]  /*4dc0*/  LDGSTS.E [R15+0x8004], desc[UR16][R140.64], !P1 ;  /* 0x080040008c0f7fae */ /* 0x000fe4000c921850 */
[----:B------:R-:W-:Y:S02]  /*4dd0*/  IMAD.WIDE R150, R153, 0x4, R138 ;  /* 0x0000000499967825 */ /* 0x000fe400078e028a */
[----:B------:R-:W-:Y:S01]  /*4de0*/  LDGSTS.E [R15+0xc004], desc[UR16][R130.64], !P1 ;  /* 0x0c004000820f7fae */ /* 0x000fe2000c921850 */
[----:B------:R-:W-:Y:S01]  /*4df0*/  ISETP.GE.U32.AND P1, PT, R0, 0x7fffff9c, PT ;  /* 0x7fffff9c0000780c */ /* 0x000fe20003f26070 */
[----:B------:R-:W-:-:S02]  /*4e00*/  VIADD R0, R2, 0xffffffd9 ;  /* 0xffffffd902007836 */ /* 0x000fc40000000000 */
[----:B------:R1:W-:Y:S01]  /*4e10*/  LDGSTS.E [R15+0x8008], desc[UR16][R134.64], !P4 ;  /* 0x08008000860f7fae */ /* 0x0003e2000e121850 */
[----:B------:R-:W-:-:S03]  /*4e20*/  IMAD.WIDE R152, R153, 0x4, R122 ;  /* 0x0000000499987825 */ /* 0x000fc600078e027a */
[----:B------:R1:W-:Y:S01]  /*4e30*/  LDGSTS.E [R15+0xc008], desc[UR16][R136.64], !P4 ;  /* 0x0c008000880f7fae */ /* 0x0003e2000e121850 */
[----:B------:R-:W-:Y:S01]  /*4e40*/  ISETP.GE.U32.AND P4, PT, R3, 0x7fffff9b, PT ;  /* 0x7fffff9b0300780c */ /* 0x000fe20003f86070 */
[----:B------:R-:W-:Y:S02]  /*4e50*/  IMAD.SHL.U32 R3, R202, 0x4, RZ ;  /* 0x00000004ca037824 */ /* 0x000fe400078e00ff */
[----:B------:R3:W-:Y:S01]  /*4e60*/  STL.64 [R1+0x150], R4 ;  /* 0x0001500401007387 */ /* 0x0007e20000100a00 */
[----:B------:R-:W-:-:S03]  /*4e70*/  IMAD.WIDE R162, R125, 0x4, R138 ;  /* 0x000000047da27825 */ /* 0x000fc600078e028a */
[----:B------:R-:W-:Y:S01]  /*4e80*/  STL.64 [R1+0x7a0], R128 ;  /* 0x0007a08001007387 */ /* 0x000fe20000100a00 */
[----:B--2---:R-:W-:-:S03]  /*4e90*/  IMAD.WIDE R10, R3, 0x4, R138 ;  /* 0x00000004030a7825 */ /* 0x004fc600078e028a */
[----:B------:R4:W-:Y:S01]  /*4ea0*/  STL.64 [R1+0x7a8], R142 ;  /* 0x0007a88e01007387 */ /* 0x0009e20000100a00 */
[----:B------:R-:W-:-:S03]  /*4eb0*/  IMAD.WIDE R124, R125, 0x4, R122 ;  /* 0x000000047d7c7825 */ /* 0x000fc600078e027a */
[----:B------:R-:W-:Y:S01]  /*4ec0*/  LDGSTS.E [R15+0x800c], desc[UR16][R148.64], !P3 ;  /* 0x0800c000940f7fae */ /* 0x000fe2000d921850 */
[----:B---3--:R-:W-:-:S03]  /*4ed0*/  IMAD.WIDE R4, R3, 0x4, R122 ;  /* 0x0000000403047825 */ /* 0x008fc600078e027a */
[----:B------:R-:W-:Y:S01]  /*4ee0*/  STL.64 [R1+0x7b0], R140 ;  /* 0x0007b08c01007387 */ /* 0x000fe20000100a00 */
[----:B------:R-:W-:Y:S02]  /*4ef0*/  IMAD R3, R202, 0x5, RZ ;  /* 0x00000005ca037824 */ /* 0x000fe400078e02ff */
[----:B------:R-:W-:Y:S01]  /*4f00*/  VIADD R17, R17, UR12 ;  /* 0x0000000c11117c36 */ /* 0x000fe20008000000 */
[----:B------:R-:W-:Y:S01]  /*4f10*/  LDGSTS.E [R15+0xc00c], desc[UR16][R132.64], !P3 ;  /* 0x0c00c000840f7fae */ /* 0x000fe2000d921850 */
[----:B------:R-:W-:Y:S01]  /*4f20*/  ISETP.GE.U32.AND P3, PT, R0, 0x7fffff9a, PT ;  /* 0x7fffff9a0000780c */ /* 0x000fe20003f66070 */
[----:B------:R-:W-:Y:S01]  /*4f30*/  VIADD R0, R2, 0xffffffd8 ;  /* 0xffffffd802007836 */ /* 0x000fe20000000000 */
[----:B----4-:R-:W-:Y:S01]  /*4f40*/  MOV R143, R229 ;  /* 0x000000e5008f7202 */ /* 0x010fe20000000f00 */
[----:B------:R-:W-:Y:S01]  /*4f50*/  STL.64 [R1+0x7b8], R130 ;  /* 0x0007b88201007387 */ /* 0x000fe20000100a00 */
[----:B------:R-:W-:-:S03]  /*4f60*/  IMAD.WIDE R120, R3, 0x4, R138 ;  /* 0x0000000403787825 */ /* 0x000fc600078e028a */
[----:B------:R1:W-:Y:S01]  /*4f70*/  STL.64 [R1+0x7c0], R134 ;  /* 0x0007c08601007387 */ /* 0x0003e20000100a00 */
[----:B------:R-:W-:-:S03]  /*4f80*/  IMAD.WIDE R118, R3, 0x4, R122 ;  /* 0x0000000403767825 */ /* 0x000fc600078e027a */
[----:B------:R2:W-:Y:S01]  /*4f90*/  STL.64 [R1+0x7c8], R136 ;  /* 0x0007c88801007387 */ /* 0x0005e20000100a00 */
[----:B------:R-:W-:Y:S02]  /*4fa0*/  IMAD R3, R202, 0x7, RZ ;  /* 0x00000007ca037824 */ /* 0x000fe400078e02ff */
[C---:B------:R-:W-:Y:S01]  /*4fb0*/  IMAD.WIDE R158, R171.reuse, 0x4, R138 ;  /* 0x00000004ab9e7825 */ /* 0x040fe200078e028a */
[----:B------:R-:W-:Y:S03]  /*4fc0*/  STL.64 [R1+0x148], R10 ;  /* 0x0001480a01007387 */ /* 0x000fe60000100a00 */
[----:B------:R-:W-:Y:S01]  /*4fd0*/  IMAD.WIDE R170, R171, 0x4, R122 ;  /* 0x00000004abaa7825 */ /* 0x000fe200078e027a */
[----:B------:R-:W-:Y:S01]  /*4fe0*/  LDGSTS.E [R16], desc[UR16][R10.64], !P2 ;  /* 0x000000000a107fae */ /* 0x000fe2000d121850 */
[----:B-1----:R-:W-:Y:S02]  /*4ff0*/  MOV R135, R225 ;  /* 0x000000e100877202 */ /* 0x002fe40000000f00 */
[----:B------:R-:W-:Y:S01]  /*5000*/  IMAD.WIDE R168, R161, 0x4, R138 ;  /* 0x00000004a1a87825 */ /* 0x000fe200078e028a */
[----:B------:R1:W-:Y:S01]  /*5010*/  STL.64 [R1+0x140], R4 ;  /* 0x0001400401007387 */ /* 0x0003e20000100a00 */
[----:B--2---:R-:W-:-:S02]  /*5020*/  MOV R137, R221 ;  /* 0x000000dd00897202 */ /* 0x004fc40000000f00 */
[----:B------:R-:W-:Y:S01]  /*5030*/  IMAD.WIDE R160, R161, 0x4, R122 ;  /* 0x00000004a1a07825 */ /* 0x000fe200078e027a */
[----:B------:R1:W-:Y:S01]  /*5040*/  LDGSTS.E [R16+0x4000], desc[UR16][R4.64], !P2 ;  /* 0x0400000004107fae */ /* 0x0003e2000d121850 */
[----:B------:R-:W-:Y:S02]  /*5050*/  ISETP.GE.U32.AND P2, PT, R0, 0x7fffff99, PT ;  /* 0x7fffff990000780c */ /* 0x000fe40003f46070 */
[----:B------:R-:W-:Y:S01]  /*5060*/  VIADD R0, R2, 0xfffffff7 ;  /* 0xfffffff702007836 */ /* 0x000fe20000000000 */
[----:B------:R-:W-:Y:S01]  /*5070*/  LDGSTS.E [R16+0x4], desc[UR16][R120.64], !P0 ;  /* 0x0000400078107fae */ /* 0x000fe2000c121850 */
[----:B------:R-:W-:-:S03]  /*5080*/  IMAD.WIDE R164, R167, 0x4, R138 ;  /* 0x00000004a7a47825 */ /* 0x000fc600078e028a */
[----:B------:R-:W-:Y:S01]  /*5090*/  LDGSTS.E [R16+0x4004], desc[UR16][R118.64], !P0 ;  /* 0x0400400076107fae */ /* 0x000fe2000c121850 */
[----:B------:R-:W-:Y:S01]  /*50a0*/  ISETP.GE.U32.AND P0, PT, R0, 0x7fffffb8, PT ;  /* 0x7fffffb80000780c */ /* 0x000fe20003f06070 */
[----:B------:R-:W-:Y:S02]  /*50b0*/  VIADD R0, R2, 0xfffffff6 ;  /* 0xfffffff602007836 */ /* 0x000fe40000000000 */
[----:B-1----:R-:W-:Y:S01]  /*50c0*/  IMAD R5, R202, 0x6, RZ ;  /* 0x00000006ca057824 */ /* 0x002fe200078e02ff */
[----:B------:R-:W-:Y:S01]  /*50d0*/  STL.64 [R1+0x138], R120 ;  /* 0x0001387801007387 */ /* 0x000fe20000100a00 */
[----:B------:R-:W-:-:S03]  /*50e0*/  IMAD.WIDE R166, R167, 0x4, R122 ;  /* 0x00000004a7a67825 */ /* 0x000fc600078e027a */
[----:B------:R-:W-:Y:S01]  /*50f0*/  STL.64 [R1+0x130], R118 ;  /* 0x0001307601007387 */ /* 0x000fe20000100a00 */
[----:B------:R-:W-:-:S04]  /*5100*/  IMAD.WIDE R24, R5, 0x4, R138 ;  /* 0x0000000405187825 */ /* 0x000fc800078e028a */
[--C-:B------:R-:W-:Y:S01]  /*5110*/  IMAD.WIDE R10, R5, 0x4, R122.reuse ;  /* 0x00000004050a7825 */ /* 0x100fe200078e027a */
[----:B------:R-:W-:Y:S03]  /*5120*/  STL.64 [R1+0x128], R24 ;  /* 0x0001281801007387 */ /* 0x000fe60000100a00 */
[----:B------:R-:W-:Y:S01]  /*5130*/  IMAD.WIDE R4, R3, 0x4, R122 ;  /* 0x0000000403047825 */ /* 0x000fe200078e027a */
[----:B------:R-:W-:Y:S03]  /*5140*/  LDGSTS.E [R16+0x8], desc[UR16][R24.64], !P5 ;  /* 0x0000800018107fae */ /* 0x000fe6000e921850 */
[C---:B------:R-:W-:Y:S01]  /*5150*/  IMAD.WIDE R176, R127.reuse, 0x4, R138 ;  /* 0x000000047fb07825 */ /* 0x040fe200078e028a */
[----:B------:R1:W-:Y:S03]  /*5160*/  STL.64 [R1+0x120], R10 ;  /* 0x0001200a01007387 */ /* 0x0003e60000100a00 */
[----:B------:R-:W-:Y:S01]  /*5170*/  IMAD.WIDE R126, R127, 0x4, R122 ;  /* 0x000000047f7e7825 */ /* 0x000fe200078e027a */
[----:B------:R1:W-:Y:S01]  /*5180*/  LDGSTS.E [R16+0x4008], desc[UR16][R10.64], !P5 ;  /* 0x040080000a107fae */ /* 0x0003e2000e921850 */
[----:B------:R-:W-:-:S02]  /*5190*/  ISETP.GE.U32.AND P5, PT, R0, 0x7fffffb7, PT ;  /* 0x7fffffb70000780c */ /* 0x000fc40003fa6070 */
[----:B------:R-:W-:Y:S01]  /*51a0*/  IADD3 R0, R2, -0xb, RZ ;  /* 0xfffffff502007810 */ /* 0x000fe20007ffe0ff */
[----:B------:R-:W-:-:S04]  /*51b0*/  IMAD.WIDE R172, R184, 0x4, R138 ;  /* 0x00000004b8ac7825 */ /* 0x000fc800078e028a */
[----:B------:R-:W-:-:S04]  /*51c0*/  IMAD.WIDE R184, R184, 0x4, R122 ;  /* 0x00000004b8b87825 */ /* 0x000fc800078e027a */
[----:B-1----:R-:W-:-:S04]  /*51d0*/  IMAD.WIDE R10, R3, 0x4, R138 ;  /* 0x00000004030a7825 */ /* 0x002fc800078e028a */
[----:B------:R-:W-:Y:S01]  /*51e0*/  VIADD R3, R2, 0xffffffd6 ;  /* 0xffffffd602037836 */ /* 0x000fe20000000000 */
[----:B------:R1:W-:Y:S01]  /*51f0*/  LDGSTS.E [R16+0xc], desc[UR16][R10.64], !P6 ;  /* 0x0000c0000a107fae */ /* 0x0003e2000f121850 */
[----:B------:R-:W-:-:S03]  /*5200*/  IMAD.WIDE R182, R174, 0x4, R138 ;  /* 0x00000004aeb67825 */ /* 0x000fc600078e028a */
[----:B------:R2:W-:Y:S01]  /*5210*/  LDGSTS.E [R16+0x400c], desc[UR16][R4.64], !P6 ;  /* 0x0400c00004107fae */ /* 0x0005e2000f121850 */
[----:B------:R-:W-:Y:S01]  /*5220*/  ISETP.GE.U32.AND P6, PT, R0, 0x7fffffb6, PT ;  /* 0x7fffffb60000780c */ /* 0x000fe20003fc6070 */
[----:B------:R-:W-:Y:S02]  /*5230*/  VIADD R0, R2, 0xfffffff4 ;  /* 0xfffffff402007836 */ /* 0x000fe40000000000 */
[----:B------:R-:W-:Y:S01]  /*5240*/  LDGSTS.E [R16+0x8000], desc[UR16][R144.64], !P1 ;  /* 0x0800000090107fae */ /* 0x000fe2000c921850 */
[----:B------:R-:W-:-:S03]  /*5250*/  IMAD.WIDE R174, R174, 0x4, R122 ;  /* 0x00000004aeae7825 */ /* 0x000fc600078e027a */
[----:B------:R-:W-:Y:S01]  /*5260*/  LDGSTS.E [R16+0xc000], desc[UR16][R156.64], !P1 ;  /* 0x0c0000009c107fae */ /* 0x000fe2000c921850 */
[----:B------:R-:W-:Y:S01]  /*5270*/  ISETP.GE.U32.AND P1, PT, R0, 0x7fffffb5, PT ;  /* 0x7fffffb50000780c */ /* 0x000fe20003f26070 */
[----:B------:R-:W-:Y:S02]  /*5280*/  VIADD R0, R2, 0xffffffd7 ;  /* 0xffffffd702007836 */ /* 0x000fe40000000000 */
        /* <DEDUP_REMOVED lines=9> */
[----:B------:R-:W-:Y:S01]  /*5320*/  IMAD.WIDE R198, R188, 0x4, R138 ;  /* 0x00000004bcc67825 */ /* 0x000fe200078e028a */
[----:B------:R-:W-:Y:S01]  /*5330*/  SHF.L.U32 R3, R202, 0x3, RZ ;  /* 0x00000003ca037819 */ /* 0x000fe200000006ff */
[----:B------:R1:W-:Y:S02]  /*5340*/  STL.64 [R1+0x118], R10 ;  /* 0x0001180a01007387 */ /* 0x0003e40000100a00 */
[----:B------:R-:W-:Y:S02]  /*5350*/  IMAD.WIDE R188, R188, 0x4, R122 ;  /* 0x00000004bcbc7825 */ /* 0x000fe400078e027a */
[----:B------:R2:W-:Y:S02]  /*5360*/  STL.64 [R1+0x110], R4 ;  /* 0x0001100401007387 */ /* 0x0005e40000100a00 */
[----:B------:R-:W-:-:S02]  /*5370*/  IMAD.WIDE R192, R196, 0x4, R138 ;  /* 0x00000004c4c07825 */ /* 0x000fc400078e028a */
[----:B------:R-:W-:Y:S02]  /*5380*/  STL.64 [R1+0x770], R144 ;  /* 0x0007709001007387 */ /* 0x000fe40000100a00 */
[----:B------:R-:W-:Y:S02]  /*5390*/  IMAD.WIDE R196, R196, 0x4, R122 ;  /* 0x00000004c4c47825 */ /* 0x000fe400078e027a */
[----:B------:R-:W-:Y:S02]  /*53a0*/  STL.64 [R1+0x778], R156 ;  /* 0x0007789c01007387 */ /* 0x000fe40000100a00 */
[C---:B-1----:R-:W-:Y:S02]  /*53b0*/  IMAD.WIDE R10, R3.reuse, 0x4, R138 ;  /* 0x00000004030a7825 */ /* 0x042fe400078e028a */
[----:B------:R-:W-:Y:S02]  /*53c0*/  LDGSTS.E [R16+0x800c], desc[UR16][R162.64], !P2 ;  /* 0x0800c000a2107fae */ /* 0x000fe4000d121850 */
[----:B--2---:R-:W-:-:S02]  /*53d0*/  IMAD.WIDE R4, R3, 0x4, R122 ;  /* 0x0000000403047825 */ /* 0x004fc400078e027a */
[----:B------:R3:W-:Y:S02]  /*53e0*/  STL.64 [R1+0x780], R154 ;  /* 0x0007809a01007387 */ /* 0x0007e40000100a00 */
[----:B------:R-:W-:Y:S02]  /*53f0*/  IMAD R3, R202, 0x9, RZ ;  /* 0x00000009ca037824 */ /* 0x000fe400078e02ff */
[----:B------:R-:W-:Y:S01]  /*5400*/  LDGSTS.E [R16+0xc00c], desc[UR16][R124.64], !P2 ;  /* 0x0c00c0007c107fae */ /* 0x000fe2000d121850 */
[----:B------:R-:W-:Y:S01]  /*5410*/  ISETP.GE.U32.AND P2, PT, R0, 0x7fffff96, PT ;  /* 0x7fffff960000780c */ /* 0x000fe20003f46070 */
[----:B------:R-:W-:Y:S02]  /*5420*/  VIADD R0, R2, 0xffffffd4 ;  /* 0xffffffd402007836 */ /* 0x000fe40000000000 */
[----:B------:R4:W-:Y:S01]  /*5430*/  STL.64 [R1+0x788], R146 ;  /* 0x0007889201007387 */ /* 0x0009e20000100a00 */
[----:B------:R-:W-:-:S03]  /*5440*/  IMAD.WIDE R120, R3, 0x4, R138 ;  /* 0x0000000403787825 */ /* 0x000fc600078e028a */
[----:B------:R-:W-:Y:S01]  /*5450*/  STL.64 [R1+0x790], R150 ;  /* 0x0007909601007387 */ /* 0x000fe20000100a00 */
[----:B------:R-:W-:Y:S01]  /*5460*/  IMAD.WIDE R118, R3, 0x4, R122 ;  /* 0x0000000403767825 */ /* 0x000fe200078e027a */
[----:B---3--:R-:W-:Y:S02]  /*5470*/  MOV R155, R143 ;  /* 0x0000008f009b7202 */ /* 0x008fe40000000f00 */
[----:B------:R-:W-:Y:S01]  /*5480*/  STL.64 [R1+0x798], R152 ;  /* 0x0007989801007387 */ /* 0x000fe20000100a00 */
[----:B------:R-:W-:Y:S01]  /*5490*/  IMAD R3, R202, 0xb, RZ ;  /* 0x0000000bca037824 */ /* 0x000fe200078e02ff */
[----:B------:R-:W1:Y:S01]  /*54a0*/  LDC R143, c[0x0][0x230] ;  /* 0x00008c00ff8f7b82 */ /* 0x000e620000000800 */
[C---:B------:R-:W-:Y:S01]  /*54b0*/  IMAD.WIDE R200, R194.reuse, 0x4, R138 ;  /* 0x00000004c2c87825 */ /* 0x040fe200078e028a */
[----:B------:R-:W-:Y:S03]  /*54c0*/  STL.64 [R1+0x108], R10 ;  /* 0x0001080a01007387 */ /* 0x000fe60000100a00 */
[----:B------:R-:W-:Y:S01]  /*54d0*/  IMAD.WIDE R194, R194, 0x4, R122 ;  /* 0x00000004c2c27825 */ /* 0x000fe200078e027a */
[----:B------:R-:W-:Y:S02]  /*54e0*/  LDGSTS.E [R17], desc[UR16][R10.64], !P0 ;  /* 0x000000000a117fae */ /* 0x000fe4000c121850 */
[----:B----4-:R-:W2:Y:S01]  /*54f0*/  LDC R147, c[0x0][0x230] ;  /* 0x00008c00ff937b82 */ /* 0x010ea20000000800 */
[C---:B------:R-:W-:Y:S01]  /*5500*/  IMAD.WIDE R204, R206.reuse, 0x4, R138 ;  /* 0x00000004cecc7825 */ /* 0x040fe200078e028a */
[----:B------:R3:W-:Y:S03]  /*5510*/  STL.64 [R1+0x100], R4 ;  /* 0x0001000401007387 */ /* 0x0007e60000100a00 */
[----:B------:R-:W-:Y:S01]  /*5520*/  IMAD.WIDE R206, R206, 0x4, R122 ;  /* 0x00000004cece7825 */ /* 0x000fe200078e027a */
[----:B------:R3:W-:Y:S01]  /*5530*/  LDGSTS.E [R17+0x4000], desc[UR16][R4.64], !P0 ;  /* 0x0400000004117fae */ /* 0x0007e2000c121850 */
[----:B------:R-:W-:-:S02]  /*5540*/  ISETP.GE.U32.AND P0, PT, R0, 0x7fffff95, PT ;  /* 0x7fffff950000780c */ /* 0x000fc40003f06070 */
[----:B------:R-:W-:Y:S01]  /*5550*/  IADD3 R0, R2, -0xd, RZ ;  /* 0xfffffff302007810 */ /* 0x000fe20007ffe0ff */
[----:B------:R-:W-:Y:S01]  /*5560*/  LDGSTS.E [R17+0x4], desc[UR16][R120.64], !P5 ;  /* 0x0000400078117fae */ /* 0x000fe2000e921850 */
[----:B------:R-:W-:-:S03]  /*5570*/  IMAD.WIDE R208, R210, 0x4, R138 ;  /* 0x00000004d2d07825 */ /* 0x000fc600078e028a */
[----:B------:R-:W-:Y:S01]  /*5580*/  LDGSTS.E [R17+0x4004], desc[UR16][R118.64], !P5 ;  /* 0x0400400076117fae */ /* 0x000fe2000e921850 */
[----:B------:R-:W-:Y:S01]  /*5590*/  ISETP.GE.U32.AND P5, PT, R0, 0x7fffffb4, PT ;  /* 0x7fffffb40000780c */ /* 0x000fe20003fa6070 */
[----:B------:R-:W-:Y:S02]  /*55a0*/  VIADD R0, R2, 0xfffffff2 ;  /* 0xfffffff202007836 */ /* 0x000fe40000000000 */
[----:B---3--:R-:W-:Y:S01]  /*55b0*/  IMAD R5, R202, 0xa, RZ ;  /* 0x0000000aca057824 */ /* 0x008fe200078e02ff */
[----:B------:R-:W-:Y:S01]  /*55c0*/  STL.64 [R1+0xf8], R120 ;  /* 0x0000f87801007387 */ /* 0x000fe20000100a00 */
[----:B------:R-:W-:-:S03]  /*55d0*/  IMAD.WIDE R210, R210, 0x4, R122 ;  /* 0x00000004d2d27825 */ /* 0x000fc600078e027a */
[----:B------:R-:W-:Y:S01]  /*55e0*/  STL.64 [R1+0xf0], R118 ;  /* 0x0000f07601007387 */ /* 0x000fe20000100a00 */
[----:B------:R-:W-:-:S04]  /*55f0*/  IMAD.WIDE R24, R5, 0x4, R138 ;  /* 0x0000000405187825 */ /* 0x000fc800078e028a */
[--C-:B------:R-:W-:Y:S01]  /*5600*/  IMAD.WIDE R10, R5, 0x4, R122.reuse ;  /* 0x00000004050a7825 */ /* 0x100fe200078e027a */
        /* <DEDUP_REMOVED lines=8> */
[----:B------:R-:W-:Y:S01]  /*5690*/  VIADD R0, R2, 0xfffffff1 ;  /* 0xfffffff102007836 */ /* 0x000fe20000000000 */
[C---:B---3--:R-:W-:Y:S01]  /*56a0*/  LOP3.LUT R24, R7.reuse, 0x30, RZ, 0x3c, !PT ;  /* 0x0000003007187812 */ /* 0x048fe200078e3cff */
[----:B------:R-:W-:Y:S01]  /*56b0*/  IMAD.WIDE R216, R218, 0x4, R138 ;  /* 0x00000004dad87825 */ /* 0x000fe200078e028a */
[----:B------:R-:W-:-:S03]  /*56c0*/  LOP3.LUT R25, R7, 0x40, RZ, 0x3c, !PT ;  /* 0x0000004007197812 */ /* 0x000fc600078e3cff */
[----:B------:R-:W-:Y:S02]  /*56d0*/  VIADD R24, R24, UR12 ;  /* 0x0000000c18187c36 */ /* 0x000fe40008000000 */
[----:B------:R-:W-:Y:S02]  /*56e0*/  VIADD R25, R25, UR12 ;  /* 0x0000000c19197c36 */ /* 0x000fe40008000000 */
[----:B----4-:R-:W-:-:S04]  /*56f0*/  IMAD.WIDE R10, R3, 0x4, R138 ;  /* 0x00000004030a7825 */ /* 0x010fc800078e028a */
        /* <DEDUP_REMOVED lines=17> */
[----:B------:R-:W-:Y:S01]  /*5810*/  LDGSTS.E [R17+0x8008], desc[UR16][R164.64], !P2 ;  /* 0x08008000a4117fae */ /* 0x000fe2000d121850 */
[----:B------:R-:W-:-:S03]  /*5820*/  IMAD.WIDE R244, R244, 0x4, R122 ;  /* 0x00000004f4f47825 */ /* 0x000fc600078e027a */
[----:B------:R-:W-:Y:S01]  /*5830*/  LDGSTS.E [R17+0xc008], desc[UR16][R166.64], !P2 ;  /* 0x0c008000a6117fae */ /* 0x000fe2000d121850 */
[----:B------:R-:W-:Y:S01]  /*5840*/  ISETP.GE.U32.AND P2, PT, R3, 0x7fffff93, PT ;  /* 0x7fffff930300780c */ /* 0x000fe20003f46070 */
[----:B------:R-:W-:Y:S02]  /*5850*/  IMAD R3, R202, 0xc, RZ ;  /* 0x0000000cca037824 */ /* 0x000fe400078e02ff */
[----:B------:R3:W-:Y:S01]  /*5860*/  STL.64 [R1+0xd8], R10 ;  /* 0x0000d80a01007387 */ /* 0x0007e20000100a00 */
[----:B------:R-:W-:-:S03]  /*5870*/  IMAD.WIDE R242, R240, 0x4, R138 ;  /* 0x00000004f0f27825 */ /* 0x000fc600078e028a */
[----:B------:R-:W-:Y:S01]  /*5880*/  LDGSTS.E [R17+0x800c], desc[UR16][R176.64], !P0 ;  /* 0x0800c000b0117fae */ /* 0x000fe2000c121850 */
[----:B------:R-:W-:-:S03]  /*5890*/  IMAD.WIDE R118, R3, 0x4, R138 ;  /* 0x0000000403767825 */ /* 0x000fc600078e028a */
[----:B------:R4:W-:Y:S01]  /*58a0*/  STL.64 [R1+0xd0], R4 ;  /* 0x0000d00401007387 */ /* 0x0009e20000100a00 */
[----:B------:R-:W-:-:S03]  /*58b0*/  IMAD.WIDE R240, R240, 0x4, R122 ;  /* 0x00000004f0f07825 */ /* 0x000fc600078e027a */
[----:B------:R-:W-:Y:S01]  /*58c0*/  LDGSTS.E [R17+0xc00c], desc[UR16][R126.64], !P0 ;  /* 0x0c00c0007e117fae */ /* 0x000fe2000c121850 */
[----:B---3--:R-:W-:Y:S01]  /*58d0*/  IMAD.WIDE R10, R3, 0x4, R122 ;  /* 0x00000004030a7825 */ /* 0x008fe200078e027a */
[----:B------:R-:W-:Y:S02]  /*58e0*/  ISETP.GE.U32.AND P0, PT, R0, 0x7fffff92, PT ;  /* 0x7fffff920000780c */ /* 0x000fe40003f06070 */
[----:B------:R-:W-:Y:S01]  /*58f0*/  IADD3 R0, R2, -0x30, RZ ;  /* 0xffffffd002007810 */ /* 0x000fe20007ffe0ff */
[----:B------:R3:W-:Y:S01]  /*5900*/  LDGSTS.E [R24], desc[UR16][R118.64], !P5 ;  /* 0x0000000076187fae */ /* 0x0007e2000e921850 */
[C---:B------:R-:W-:Y:S02]  /*5910*/  IMAD R3, R202.reuse, 0xe, RZ ;  /* 0x0000000eca037824 */ /* 0x040fe400078e02ff */
[----:B----4-:R-:W-:Y:S01]  /*5920*/  IMAD R5, R202, 0xd, RZ ;  /* 0x0000000dca057824 */ /* 0x010fe200078e02ff */
[----:B------:R4:W-:Y:S01]  /*5930*/  LDGSTS.E [R24+0x4000], desc[UR16][R10.64], !P5 ;  /* 0x040000000a187fae */ /* 0x0009e2000e921850 */
[----:B------:R-:W-:Y:S01]  /*5940*/  ISETP.GE.U32.AND P5, PT, R0, 0x7fffff91, PT ;  /* 0x7fffff910000780c */ /* 0x000fe20003fa6070 */
[----:B------:R-:W-:-:S02]  /*5950*/  VIADD R0, R2, 0xffffffef ;  /* 0xffffffef02007836 */ /* 0x000fc40000000000 */
[C---:B------:R-:W-:Y:S01]  /*5960*/  IMAD.WIDE R128, R5.reuse, 0x4, R138 ;  /* 0x0000000405807825 */ /* 0x040fe200078e028a */
[----:B------:R3:W-:Y:S03]  /*5970*/  STL.64 [R1+0xc8], R118 ;  /* 0x0000c87601007387 */ /* 0x0007e60000100a00 */
[----:B------:R-:W-:Y:S01]  /*5980*/  IMAD.WIDE R120, R5, 0x4, R122 ;  /* 0x0000000405787825 */ /* 0x000fe200078e027a */
[----:B------:R4:W-:Y:S03]  /*5990*/  STL.64 [R1+0xc0], R10 ;  /* 0x0000c00a01007387 */ /* 0x0009e60000100a00 */
[----:B------:R-:W-:Y:S01]  /*59a0*/  IMAD.MOV.U32 R136, RZ, RZ, R220 ;  /* 0x000000ffff887224 */ /* 0x000fe200078e00dc */
[----:B------:R-:W-:Y:S01]  /*59b0*/  LDGSTS.E [R24+0x4], desc[UR16][R128.64], !P6 ;  /* 0x0000400080187fae */ /* 0x000fe2000f121850 */
[----:B------:R-:W-:-:S02]  /*59c0*/  IMAD.MOV.U32 R140, RZ, RZ, R230 ;  /* 0x000000ffff8c7224 */ /* 0x000fc400078e00e6 */
[----:B------:R-:W-:Y:S01]  /*59d0*/  IMAD R230, R202, 0x3a, RZ ;  /* 0x0000003acae67824 */ /* 0x000fe200078e02ff */
[----:B------:R1:W-:Y:S01]  /*59e0*/  LDGSTS.E [R24+0x4004], desc[UR16][R120.64], !P6 ;  /* 0x0400400078187fae */ /* 0x0003e2000f121850 */
[C---:B---3--:R-:W-:Y:S01]  /*59f0*/  IMAD.WIDE R118, R3.reuse, 0x4, R138 ;  /* 0x0000000403767825 */ /* 0x048fe200078e028a */
[----:B------:R-:W-:Y:S02]  /*5a00*/  ISETP.GE.U32.AND P6, PT, R0, 0x7fffffb0, PT ;  /* 0x7fffffb00000780c */ /* 0x000fe40003fc6070 */
[----:B------:R-:W-:Y:S01]  /*5a10*/  STL.64 [R1+0xb8], R128 ;  /* 0x0000b88001007387 */ /* 0x000fe20000100a00 */
[----:B----4-:R-:W-:-:S03]  /*5a20*/  IMAD.WIDE R10, R3, 0x4, R122 ;  /* 0x00000004030a7825 */ /* 0x010fc600078e027a */
[----:B------:R1:W-:Y:S01]  /*5a30*/  STL.64 [R1+0xb0], R120 ;  /* 0x0000b07801007387 */ /* 0x0003e20000100a00 */
[----:B------:R-:W-:Y:S02]  /*5a40*/  IMAD R0, R202, 0xf, RZ ;  /* 0x0000000fca007824 */ /* 0x000fe400078e02ff */
[----:B------:R-:W-:Y:S01]  /*5a50*/  VIADD R3, R2, 0xffffffee ;  /* 0xffffffee02037836 */ /* 0x000fe20000000000 */
[----:B------:R-:W-:Y:S01]  /*5a60*/  STL.64 [R1+0xa8], R118 ;  /* 0x0000a87601007387 */ /* 0x000fe20000100a00 */
[----:B------:R-:W-:-:S03]  /*5a70*/  IMAD.WIDE R4, R0, 0x4, R122 ;  /* 0x0000000400047825 */ /* 0x000fc600078e027a */
[----:B------:R-:W-:Y:S01]  /*5a80*/  LDGSTS.E [R24+0x8], desc[UR16][R118.64], !P1 ;  /* 0x0000800076187fae */ /* 0x000fe2000c921850 */
[----:B------:R-:W-:Y:S02]  /*5a90*/  IMAD.MOV.U32 R134, RZ, RZ, R224 ;  /* 0x000000ffff867224 */ /* 0x000fe400078e00e0 */
[----:B------:R-:W-:Y:S01]  /*5aa0*/  IMAD.MOV.U32 R142, RZ, RZ, R228 ;  /* 0x000000ffff8e7224 */ /* 0x000fe200078e00e4 */
[----:B------:R3:W-:Y:S01]  /*5ab0*/  STL.64 [R1+0xa0], R10 ;  /* 0x0000a00a01007387 */ /* 0x0007e20000100a00 */
[----:B-1----:R-:W-:Y:S02]  /*5ac0*/  IMAD R120, R202, 0x2f, RZ ;  /* 0x0000002fca787824 */ /* 0x002fe400078e02ff */
[----:B------:R-:W-:Y:S01]  /*5ad0*/  IMAD.MOV.U32 R141, RZ, RZ, R231 ;  /* 0x000000ffff8d7224 */ /* 0x000fe200078e00e7 */
[----:B------:R3:W-:Y:S01]  /*5ae0*/  LDGSTS.E [R24+0x4008], desc[UR16][R10.64], !P1 ;  /* 0x040080000a187fae */ /* 0x0007e2000c921850 */
[----:B------:R-:W-:Y:S01]  /*5af0*/  ISETP.GE.U32.AND P1, PT, R3, 0x7fffffaf, PT ;  /* 0x7fffffaf0300780c */ /* 0x000fe20003f26070 */
[----:B------:R-:W-:-:S02]  /*5b00*/  VIADD R3, R2, 0xffffffcf ;  /* 0xffffffcf02037836 */ /* 0x000fc40000000000 */
[----:B------:R-:W-:-:S04]  /*5b10*/  IMAD.WIDE R190, R120, 0x4, R138 ;  /* 0x0000000478be7825 */ /* 0x000fc800078e028a */
[----:B------:R-:W-:-:S04]  /*5b20*/  IMAD.WIDE R120, R120, 0x4, R122 ;  /* 0x0000000478787825 */ /* 0x000fc800078e027a */
[----:B---3--:R-:W-:-:S04]  /*5b30*/  IMAD.WIDE R10, R0, 0x4, R138 ;  /* 0x00000004000a7825 */ /* 0x008fc800078e028a */
[----:B------:R-:W-:Y:S01]  /*5b40*/  VIADD R0, R2, 0xffffffed ;  /* 0xffffffed02007836 */ /* 0x000fe20000000000 */
[----:B------:R1:W-:Y:S01]  /*5b50*/  LDGSTS.E [R24+0xc], desc[UR16][R10.64], !P4 ;  /* 0x0000c0000a187fae */ /* 0x0003e2000e121850 */
[----:B------:R-:W-:-:S03]  /*5b60*/  IMAD.WIDE R228, R230, 0x4, R138 ;  /* 0x00000004e6e47825 */ /* 0x000fc600078e028a */
[----:B------:R3:W-:Y:S01]  /*5b70*/  LDGSTS.E [R24+0x400c], desc[UR16][R4.64], !P4 ;  /* 0x0400c00004187fae */ /* 0x0007e2000e121850 */
[----:B------:R-:W-:Y:S01]  /*5b80*/  ISETP.GE.U32.AND P4, PT, R0, 0x7fffffae, PT ;  /* 0x7fffffae0000780c */ /* 0x000fe20003f86070 */
[----:B------:R-:W-:Y:S01]  /*5b90*/  IMAD.WIDE R230, R230, 0x4, R122 ;  /* 0x00000004e6e67825 */ /* 0x000fe200078e027a */
[C---:B------:R-:W-:Y:S01]  /*5ba0*/  IADD3 R0, R2.reuse, -0x14, RZ ;  /* 0xffffffec02007810 */ /* 0x040fe20007ffe0ff */
[----:B------:R-:W-:Y:S02]  /*5bb0*/  LDGSTS.E [R24+0x8000], desc[UR16][R172.64], !P3 ;  /* 0x08000000ac187fae */ /* 0x000fe4000d921850 */
[----:B------:R-:W-:Y:S02]  /*5bc0*/  VIADD R146, R2, 0x3f ;  /* 0x0000003f02927836 */ /* 0x000fe40000000000 */
[----:B------:R-:W-:Y:S01]  /*5bd0*/  LDGSTS.E [R24+0xc000], desc[UR16][R184.64], !P3 ;  /* 0x0c000000b8187fae */ /* 0x000fe2000d921850 */
[----:B------:R-:W-:Y:S01]  /*5be0*/  ISETP.GE.U32.AND P3, PT, R0, 0x7fffffad, PT ;  /* 0x7fffffad0000780c */ /* 0x000fe20003f66070 */
[----:B------:R-:W-:-:S02]  /*5bf0*/  VIADD R0, R2, 0xffffffce ;  /* 0xffffffce02007836 */ /* 0x000fc40000000000 */
[----:B------:R-:W-:Y:S01]  /*5c00*/  LDGSTS.E [R24+0x8004], desc[UR16][R182.64], !P2 ;  /* 0x08004000b6187fae */ /* 0x000fe2000d121850 */
[----:B------:R-:W-:-:S03]  /*5c10*/  IMAD.WIDE R232, R234, 0x4, R138 ;  /* 0x00000004eae87825 */ /* 0x000fc600078e028a */
[----:B------:R-:W-:Y:S01]  /*5c20*/  LDGSTS.E [R24+0xc004], desc[UR16][R174.64], !P2 ;  /* 0x0c004000ae187fae */ /* 0x000fe2000d121850 */
[----:B------:R-:W-:Y:S01]  /*5c30*/  ISETP.GE.U32.AND P2, PT, R3, 0x7fffff90, PT ;  /* 0x7fffff900300780c */ /* 0x000fe20003f46070 */
[----:B------:R-:W-:Y:S01]  /*5c40*/  IMAD.WIDE R234, R234, 0x4, R122 ;  /* 0x00000004eaea7825 */ /* 0x000fe200078e027a */
[----:B------:R-:W-:Y:S01]  /*5c50*/  IADD3 R3, R2, -0x33, RZ ;  /* 0xffffffcd02037810 */ /* 0x000fe20007ffe0ff */
[----:B------:R-:W-:Y:S02]  /*5c60*/  LDGSTS.E [R24+0x8008], desc[UR16][R178.64], !P0 ;  /* 0x08008000b2187fae */ /* 0x000fe4000c121850 */
[----:B------:R-:W-:Y:S02]  /*5c70*/  VIADD R13, R13, UR12 ;  /* 0x0000000c0d0d7c36 */ /* 0x000fe40008000000 */
[----:B------:R-:W-:Y:S01]  /*5c80*/  LDGSTS.E [R24+0xc008], desc[UR16][R180.64], !P0 ;  /* 0x0c008000b4187fae */ /* 0x000fe2000c121850 */
[----:B------:R-:W-:Y:S01]  /*5c90*/  ISETP.GE.U32.AND P0, PT, R0, 0x7fffff8f, PT ;  /* 0x7fffff8f0000780c */ /* 0x000fe20003f06070 */
[----:B------:R-:W-:-:S02]  /*5ca0*/  IMAD.SHL.U32 R0, R202, 0x10, RZ ;  /* 0x00000010ca007824 */ /* 0x000fc400078e00ff */
[----:B------:R1:W-:Y:S01]  /*5cb0*/  STL.64 [R1+0x98], R10 ;  /* 0x0000980a01007387 */ /* 0x0003e20000100a00 */
[----:B------:R-:W-:Y:S02]  /*5cc0*/  IMAD.MOV.U32 R154, RZ, RZ, R142 ;  /* 0x000000ffff9a7224 */ /* 0x000fe400078e008e */
[----:B------:R-:W4:Y:S01]  /*5cd0*/  LDC R142, c[0x0][0x230] ;  /* 0x00008c00ff8e7b82 */ /* 0x000f220000000800 */
[----:B------:R-:W-:Y:S04]  /*5ce0*/  LDGSTS.E [R24+0x800c], desc[UR16][R190.64], !P5 ;  /* 0x0800c000be187fae */ /* 0x000fe8000e921850 */
[----:B------:R3:W-:Y:S01]  /*5cf0*/  STL.64 [R1+0x90], R4 ;  /* 0x0000900401007387 */ /* 0x0007e20000100a00 */
[----:B-1----:R-:W-:-:S03]  /*5d00*/  IMAD.WIDE R10, R0, 0x4, R138 ;  /* 0x00000004000a7825 */ /* 0x002fc600078e028a */
[----:B------:R-:W-:Y:S01]  /*5d10*/  LDGSTS.E [R24+0xc00c], desc[UR16][R120.64], !P5 ;  /* 0x0c00c00078187fae */ /* 0x000fe2000e921850 */
[----:B------:R-:W-:Y:S01]  /*5d20*/  ISETP.GE.U32.AND P5, PT, R3, 0x7fffff8e, PT ;  /* 0x7fffff8e0300780c */ /* 0x000fe20003fa6070 */
[----:B------:R-:W-:Y:S02]  /*5d30*/  VIADD R3, R2, 0xffffffcc ;  /* 0xffffffcc02037836 */ /* 0x000fe40000000000 */
[----:B------:R1:W-:Y:S01]  /*5d40*/  LDGSTS.E [R25], desc[UR16][R10.64], !P6 ;  /* 0x000000000a197fae */ /* 0x0003e2000f121850 */
[----:B---3--:R-:W-:-:S03]  /*5d50*/  IMAD.WIDE R4, R0, 0x4, R122 ;  /* 0x0000000400047825 */ /* 0x008fc600078e027a */
[----:B------:R1:W-:Y:S01]  /*5d60*/  STL.64 [R1+0x88], R10 ;  /* 0x0000880a01007387 */ /* 0x0003e20000100a00 */
[----:B------:R-:W-:-:S03]  /*5d70*/  IMAD R0, R202, 0x11, RZ ;  /* 0x00000011ca007824 */ /* 0x000fc600078e02ff */
[----:B------:R3:W-:Y:S01]  /*5d80*/  LDGSTS.E [R25+0x4000], desc[UR16][R4.64], !P6 ;  /* 0x0400000004197fae */ /* 0x0007e2000f121850 */
[----:B------:R-:W-:Y:S01]  /*5d90*/  ISETP.GE.U32.AND P6, PT, R3, 0x7fffff8d, PT ;  /* 0x7fffff8d0300780c */ /* 0x000fe20003fc6070 */
[----:B------:R-:W-:Y:S02]  /*5da0*/  IMAD R3, R202, 0x12, RZ ;  /* 0x00000012ca037824 */ /* 0x000fe400078e02ff */
[C---:B------:R-:W-:Y:S01]  /*5db0*/  IMAD.WIDE R128, R0.reuse, 0x4, R138 ;  /* 0x0000000400807825 */ /* 0x040fe200078e028a */
[----:B------:R3:W-:Y:S03]  /*5dc0*/  STL.64 [R1+0x80], R4 ;  /* 0x0000800401007387 */ /* 0x0007e60000100a00 */
[----:B------:R-:W-:Y:S01]  /*5dd0*/  IMAD.WIDE R118, R0, 0x4, R122 ;  /* 0x0000000400767825 */ /* 0x000fe200078e027a */
[----:B------:R-:W-:Y:S03]  /*5de0*/  LDGSTS.E [R25+0x4], desc[UR16][R128.64], !P1 ;  /* 0x0000400080197fae */ /* 0x000fe6000c921850 */
[----:B------:R-:W-:Y:S01]  /*5df0*/  VIADD R0, R2, 0xffffffeb ;  /* 0xffffffeb02007836 */ /* 0x000fe20000000000 */
[----:B------:R2:W-:Y:S01]  /*5e00*/  LDGSTS.E [R25+0x4004], desc[UR16][R118.64], !P1 ;  /* 0x0400400076197fae */ /* 0x0005e2000c921850 */
[----:B-1----:R-:W-:-:S03]  /*5e10*/  IMAD.WIDE R10, R3, 0x4, R138 ;  /* 0x00000004030a7825 */ /* 0x002fc600078e028a */
[----:B------:R-:W-:Y:S01]  /*5e20*/  ISETP.GE.U32.AND P1, PT, R0, 0x7fffffac, PT ;  /* 0x7fffffac0000780c */ /* 0x000fe20003f26070 */
[----:B---3--:R-:W-:Y:S01]  /*5e30*/  IMAD.WIDE R4, R3, 0x4, R122 ;  /* 0x0000000403047825 */ /* 0x008fe200078e027a */
[----:B------:R-:W-:Y:S01]  /*5e40*/  STL.64 [R1+0x78], R128 ;  /* 0x0000788001007387 */ /* 0x000fe20000100a00 */
[----:B------:R-:W-:Y:S02]  /*5e50*/  IADD3 R3, R2, -0x16, RZ ;  /* 0xffffffea02037810 */ /* 0x000fe40007ffe0ff */
[C---:B------:R-:W-:Y:S01]  /*5e60*/  IMAD R0, R202.reuse, 0x13, RZ ;  /* 0x00000013ca007824 */ /* 0x040fe200078e02ff */
[----:B------:R2:W-:Y:S04]  /*5e70*/  STL.64 [R1+0x70], R118 ;  /* 0x0000707601007387 */ /* 0x0005e80000100a00 */
[----:B------:R1:W-:Y:S04]  /*5e80*/  STL.64 [R1+0x68], R10 ;  /* 0x0000680a01007387 */ /* 0x0003e80000100a00 */
[----:B------:R1:W-:Y:S04]  /*5e90*/  LDGSTS.E [R25+0x8], desc[UR16][R10.64], !P4 ;  /* 0x000080000a197fae */ /* 0x0003e8000e121850 */
[----:B------:R3:W-:Y:S01]  /*5ea0*/  STL.64 [R1+0x60], R4 ;  /* 0x0000600401007387 */ /* 0x0007e20000100a00 */
[----:B--2---:R-:W-:-:S03]  /*5eb0*/  IMAD R118, R202, 0x30, RZ ;  /* 0x00000030ca767824 */ /* 0x004fc600078e02ff */
[----:B------:R3:W-:Y:S01]  /*5ec0*/  LDGSTS.E [R25+0x4008], desc[UR16][R4.64], !P4 ;  /* 0x0400800004197fae */ /* 0x0007e2000e121850 */
[----:B------:R-:W-:Y:S01]  /*5ed0*/  IMAD.WIDE R186, R118, 0x4, R138 ;  /* 0x0000000476ba7825 */ /* 0x000fe200078e028a */
[----:B------:R-:W-:-:S03]  /*5ee0*/  ISETP.GE.U32.AND P4, PT, R3, 0x7fffffab, PT ;  /* 0x7fffffab0300780c */ /* 0x000fc60003f86070 */
[----:B-1----:R-:W-:-:S04]  /*5ef0*/  IMAD.WIDE R10, R0, 0x4, R138 ;  /* 0x00000004000a7825 */ /* 0x002fc800078e028a */
[--C-:B------:R-:W-:Y:S01]  /*5f00*/  IMAD.WIDE R118, R118, 0x4, R122.reuse ;  /* 0x0000000476767825 */ /* 0x100fe200078e027a */
[----:B------:R1:W-:Y:S03]  /*5f10*/  LDGSTS.E [R25+0xc], desc[UR16][R10.64], !P3 ;  /* 0x0000c0000a197fae */ /* 0x0003e6000d921850 */
[----:B---3--:R-:W-:Y:S01]  /*5f20*/  IMAD.WIDE R4, R0, 0x4, R122 ;  /* 0x0000000400047825 */ /* 0x008fe200078e027a */
[----:B------:R1:W-:Y:S03]  /*5f30*/  STL.64 [R1+0x58], R10 ;  /* 0x0000580a01007387 */ /* 0x0003e60000100a00 */
[C---:B------:R-:W-:Y:S01]  /*5f40*/  VIADD R0, R2.reuse, 0xffffffe9 ;  /* 0xffffffe902007836 */ /* 0x040fe20000000000 */
[----:B------:R2:W-:Y:S01]  /*5f50*/  LDGSTS.E [R25+0x400c], desc[UR16][R4.64], !P3 ;  /* 0x0400c00004197fae */ /* 0x0005e2000d921850 */
[----:B------:R-:W-:-:S03]  /*5f60*/  VIADD R3, R2, 0xffffffcb ;  /* 0xffffffcb02037836 */ /* 0x000fc60000000000 */
[----:B------:R-:W-:Y:S01]  /*5f70*/  ISETP.GE.U32.AND P3, PT, R0, 0x7fffffaa, PT ;  /* 0x7fffffaa0000780c */ /* 0x000fe20003f66070 */
[----:B------:R-:W-:Y:S01]  /*5f80*/  VIADD R0, R2, 0xffffffe8 ;  /* 0xffffffe802007836 */ /* 0x000fe20000000000 */
[----:B------:R-:W-:Y:S04]  /*5f90*/  LDGSTS.E [R25+0x8000], desc[UR16][R186.64], !P2 ;  /* 0x08000000ba197fae */ /* 0x000fe8000d121850 */
[----:B------:R-:W-:Y:S01]  /*5fa0*/  LDGSTS.E [R25+0xc000], desc[UR16][R118.64], !P2 ;  /* 0x0c00000076197fae */ /* 0x000fe2000d121850 */
[----:B------:R-:W-:Y:S02]  /*5fb0*/  ISETP.GE.U32.AND P2, PT, R0, 0x7fffffa9, PT ;  /* 0x7fffffa90000780c */ /* 0x000fe40003f46070 */
[C---:B------:R-:W-:Y:S01]  /*5fc0*/  IADD3 R0, R2.reuse, -0x36, RZ ;  /* 0xffffffca02007810 */ /* 0x040fe20007ffe0ff */
[----:B------:R-:W-:Y:S04]  /*5fd0*/  LDGSTS.E [R25+0x8004], desc[UR16][R198.64], !P0 ;  /* 0x08004000c6197fae */ /* 0x000fe8000c121850 */
[----:B------:R-:W-:Y:S01]  /*5fe0*/  LDGSTS.E [R25+0xc004], desc[UR16][R188.64], !P0 ;  /* 0x0c004000bc197fae */ /* 0x000fe2000c121850 */
[----:B------:R-:W-:Y:S01]  /*5ff0*/  ISETP.GE.U32.AND P0, PT, R3, 0x7fffff8c, PT ;  /* 0x7fffff8c0300780c */ /* 0x000fe20003f06070 */
[----:B------:R-:W-:-:S02]  /*6000*/  VIADD R3, R2, 0xffffffc9 ;  /* 0xffffffc902037836 */ /* 0x000fc40000000000 */
[----:B------:R-:W-:Y:S04]  /*6010*/  LDGSTS.E [R25+0x8008], desc[UR16][R192.64], !P5 ;  /* 0x08008000c0197fae */ /* 0x000fe8000e921850 */
[----:B------:R-:W-:Y:S01]  /*6020*/  LDGSTS.E [R25+0xc008], desc[UR16][R196.64], !P5 ;  /* 0x0c008000c4197fae */ /* 0x000fe2000e921850 */
[----:B------:R-:W-:Y:S01]  /*6030*/  ISETP.GE.U32.AND P5, PT, R0, 0x7fffff8b, PT ;  /* 0x7fffff8b0000780c */ /* 0x000fe20003fa6070 */
[----:B------:R-:W-:Y:S02]  /*6040*/  IMAD R0, R202, 0x14, RZ ;  /* 0x00000014ca007824 */ /* 0x000fe400078e02ff */
[----:B------:R-:W-:Y:S02]  /*6050*/  LDGSTS.E [R25+0x800c], desc[UR16][R200.64], !P6 ;  /* 0x0800c000c8197fae */ /* 0x000fe4000f121850 */
[----:B-1----:R-:W-:-:S02]  /*6060*/  IMAD.WIDE R10, R0, 0x4, R138 ;  /* 0x00000004000a7825 */ /* 0x002fc400078e028a */
[----:B------:R2:W-:Y:S04]  /*6070*/  STL.64 [R1+0x50], R4 ;  /* 0x0000500401007387 */ /* 0x0005e80000100a00 */
[----:B------:R-:W-:Y:S01]  /*6080*/  LDGSTS.E [R25+0xc00c], desc[UR16][R194.64], !P6 ;  /* 0x0c00c000c2197fae */ /* 0x000fe2000f121850 */
[----:B------:R-:W-:Y:S01]  /*6090*/  ISETP.GE.U32.AND P6, PT, R3, 0x7fffff8a, PT ;  /* 0x7fffff8a0300780c */ /* 0x000fe20003fc6070 */
[----:B------:R-:W-:Y:S02]  /*60a0*/  VIADD R3, R2, 0xffffffc8 ;  /* 0xffffffc802037836 */ /* 0x000fe40000000000 */
[----:B------:R1:W-:Y:S01]  /*60b0*/  LDGSTS.E [R236], desc[UR16][R10.64], !P1 ;  /* 0x000000000aec7fae */ /* 0x0003e2000c921850 */
[----:B--2---:R-:W-:-:S03]  /*60c0*/  IMAD.WIDE R4, R0, 0x4, R122 ;  /* 0x0000000400047825 */ /* 0x004fc600078e027a */
[----:B------:R1:W-:Y:S01]  /*60d0*/  STL.64 [R1+0x48], R10 ;  /* 0x0000480a01007387 */ /* 0x0003e20000100a00 */
[----:B------:R-:W-:-:S03]  /*60e0*/  IMAD R0, R202, 0x15, RZ ;  /* 0x00000015ca007824 */ /* 0x000fc600078e02ff */
[----:B------:R2:W-:Y:S01]  /*60f0*/  LDGSTS.E [R236+0x4000], desc[UR16][R4.64], !P1 ;  /* 0x0400000004ec7fae */ /* 0x0005e2000c921850 */
[----:B------:R-:W-:Y:S01]  /*6100*/  ISETP.GE.U32.AND P1, PT, R3, 0x7fffff89, PT ;  /* 0x7fffff890300780c */ /* 0x000fe20003f26070 */
[----:B------:R-:W-:Y:S02]  /*6110*/  IMAD R3, R202, 0x16, RZ ;  /* 0x00000016ca037824 */ /* 0x000fe400078e02ff */
[C---:B------:R-:W-:Y:S01]  /*6120*/  IMAD.WIDE R130, R0.reuse, 0x4, R138 ;  /* 0x0000000400827825 */ /* 0x040fe200078e028a */
[----:B------:R2:W-:Y:S03]  /*6130*/  STL.64 [R1+0x40], R4 ;  /* 0x0000400401007387 */ /* 0x0005e60000100a00 */
[----:B-1----:R-:W-:Y:S01]  /*6140*/  IMAD.WIDE R10, R0, 0x4, R122 ;  /* 0x00000004000a7825 */ /* 0x002fe200078e027a */
[----:B------:R-:W-:Y:S01]  /*6150*/  IADD3 R0, R2, -0x19, RZ ;  /* 0xffffffe702007810 */ /* 0x000fe20007ffe0ff */
[----:B------:R1:W-:Y:S02]  /*6160*/  LDGSTS.E [R236+0x4], desc[UR16][R130.64], !P4 ;  /* 0x0000400082ec7fae */ /* 0x0003e4000e121850 */
[----:B------:R-:W-:-:S02]  /*6170*/  IMAD.WIDE R128, R3, 0x4, R138 ;  /* 0x0000000403807825 */ /* 0x000fc400078e028a */
[----:B------:R-:W-:Y:S01]  /*6180*/  LDGSTS.E [R236+0x4004], desc[UR16][R10.64], !P4 ;  /* 0x040040000aec7fae */ /* 0x000fe2000e121850 */
[----:B------:R-:W-:Y:S01]  /*6190*/  ISETP.GE.U32.AND P4, PT, R0, 0x7fffffa8, PT ;  /* 0x7fffffa80000780c */ /* 0x000fe20003f86070 */
[----:B------:R-:W-:Y:S02]  /*61a0*/  IMAD R0, R202, 0x17, RZ ;  /* 0x00000017ca007824 */ /* 0x000fe400078e02ff */
[----:B--2---:R-:W-:Y:S01]  /*61b0*/  IMAD.WIDE R4, R3, 0x4, R122 ;  /* 0x0000000403047825 */ /* 0x004fe200078e027a */
[----:B------:R1:W-:Y:S03]  /*61c0*/  STL.64 [R1+0x38], R130 ;  /* 0x0000388201007387 */ /* 0x0003e60000100a00 */
[----:B------:R-:W-:Y:S01]  /*61d0*/  VIADD R3, R2, 0xffffffe6 ;  /* 0xffffffe602037836 */ /* 0x000fe20000000000 */
[----:B------:R2:W-:Y:S04]  /*61e0*/  STL.64 [R1+0x28], R128 ;  /* 0x0000288001007387 */ /* 0x0005e80000100a00 */
[----:B------:R2:W-:Y:S04]  /*61f0*/  LDGSTS.E [R236+0x8], desc[UR16][R128.64], !P3 ;  /* 0x0000800080ec7fae */ /* 0x0005e8000d921850 */
[----:B------:R3:W-:Y:S01]  /*6200*/  STL.64 [R1+0x20], R4 ;  /* 0x0000200401007387 */ /* 0x0007e20000100a00 */
[----:B-1----:R-:W-:-:S02]  /*6210*/  IMAD.MOV.U32 R130, RZ, RZ, R226 ;  /* 0x000000ffff827224 */ /* 0x002fc400078e00e2 */
[----:B------:R-:W-:Y:S01]  /*6220*/  IMAD R226, R202, 0x39, RZ ;  /* 0x00000039cae27824 */ /* 0x000fe200078e02ff */
[----:B------:R3:W-:Y:S01]  /*6230*/  LDGSTS.E [R236+0x4008], desc[UR16][R4.64], !P3 ;  /* 0x0400800004ec7fae */ /* 0x0007e2000d921850 */
[----:B------:R-:W-:Y:S01]  /*6240*/  ISETP.GE.U32.AND P3, PT, R3, 0x7fffffa7, PT ;  /* 0x7fffffa70300780c */ /* 0x000fe20003f66070 */
[----:B------:R-:W-:Y:S01]  /*6250*/  IMAD.MOV.U32 R131, RZ, RZ, R227 ;  /* 0x000000ffff837224 */ /* 0x000fe200078e00e3 */
[----:B------:R-:W-:Y:S01]  /*6260*/  IADD3 R3, R2, -0x39, RZ ;  /* 0xffffffc702037810 */ /* 0x000fe20007ffe0ff */
[----:B--2---:R-:W-:-:S04]  /*6270*/  IMAD.WIDE R128, R0, 0x4, R138 ;  /* 0x0000000400807825 */ /* 0x004fc800078e028a */
[----:B------:R-:W-:Y:S01]  /*6280*/  IMAD.WIDE R224, R226, 0x4, R138 ;  /* 0x00000004e2e07825 */ /* 0x000fe200078e028a */
[----:B------:R1:W-:Y:S03]  /*6290*/  LDGSTS.E [R236+0xc], desc[UR16][R128.64], !P2 ;  /* 0x0000c00080ec7fae */ /* 0x0003e6000d121850 */
[--C-:B---3--:R-:W-:Y:S01]  /*62a0*/  IMAD.WIDE R4, R0, 0x4, R122.reuse ;  /* 0x0000000400047825 */ /* 0x108fe200078e027a */
[----:B------:R1:W-:Y:S03]  /*62b0*/  STL.64 [R1+0x18], R128 ;  /* 0x0000188001007387 */ /* 0x0003e60000100a00 */
[----:B------:R-:W-:Y:S01]  /*62c0*/  VIADD R0, R2, 0xffffffe5 ;  /* 0xffffffe502007836 */ /* 0x000fe20000000000 */
[----:B------:R2:W-:Y:S01]  /*62d0*/  LDGSTS.E [R236+0x400c], desc[UR16][R4.64], !P2 ;  /* 0x0400c00004ec7fae */ /* 0x0005e2000d121850 */
[----:B------:R-:W-:-:S03]  /*62e0*/  IMAD.WIDE R226, R226, 0x4, R122 ;  /* 0x00000004e2e27825 */ /* 0x000fc600078e027a */
[----:B------:R-:W-:Y:S01]  /*62f0*/  ISETP.GE.U32.AND P2, PT, R0, 0x7fffffa6, PT ;  /* 0x7fffffa60000780c */ /* 0x000fe20003f46070 */
[----:B------:R-:W-:Y:S01]  /*6300*/  VIADD R0, R2, 0xffffffe4 ;  /* 0xffffffe402007836 */ /* 0x000fe20000000000 */
[----:B------:R-:W-:Y:S01]  /*6310*/  LDGSTS.E [R236+0x8000], desc[UR16][R204.64], !P0 ;  /* 0x08000000ccec7fae */ /* 0x000fe2000c121850 */
[----:B------:R-:W-:Y:S02]  /*6320*/  IMAD.MOV.U32 R156, RZ, RZ, R130 ;  /* 0x000000ffff9c7224 */ /* 0x000fe400078e0082 */
[----:B------:R-:W-:Y:S01]  /*6330*/  IMAD.MOV.U32 R157, RZ, RZ, R131 ;  /* 0x000000ffff9d7224 */ /* 0x000fe200078e0083 */
[----:B------:R-:W-:Y:S01]  /*6340*/  LDGSTS.E [R236+0xc000], desc[UR16][R206.64], !P0 ;  /* 0x0c000000ceec7fae */ /* 0x000fe2000c121850 */
[----:B------:R-:W-:Y:S01]  /*6350*/  ISETP.GE.U32.AND P0, PT, R0, 0x7fffffa5, PT ;  /* 0x7fffffa50000780c */ /* 0x000fe20003f06070 */
[C---:B------:R-:W-:Y:S02]  /*6360*/  VIADD R0, R2.reuse, 0xffffffc6 ;  /* 0xffffffc602007836 */ /* 0x040fe40000000000 */
        /* <DEDUP_REMOVED lines=8> */
[----:B------:R2:W-:Y:S02]  /*63f0*/  STL.64 [R1+0x10], R4 ;  /* 0x0000100401007387 */ /* 0x0005e40000100a00 */
[----:B-1----:R-:W-:-:S02]  /*6400*/  IMAD.WIDE R128, R0, 0x4, R138 ;  /* 0x0000000400807825 */ /* 0x002fc400078e028a */
[----:B------:R-:W-:Y:S04]  /*6410*/  LDGSTS.E [R236+0x800c], desc[UR16][R216.64], !P1 ;  /* 0x0800c000d8ec7fae */ /* 0x000fe8000c921850 */
[----:B------:R-:W-:Y:S01]  /*6420*/  LDGSTS.E [R236+0xc00c], desc[UR16][R218.64], !P1 ;  /* 0x0c00c000daec7fae */ /* 0x000fe2000c921850 */
[----:B------:R-:W-:Y:S01]  /*6430*/  ISETP.GE.U32.AND P1, PT, R3, 0x7fffff86, PT ;  /* 0x7fffff860300780c */ /* 0x000fe20003f26070 */
[----:B------:R-:W-:Y:S02]  /*6440*/  VIADD R3, R2, 0xffffffc3 ;  /* 0xffffffc302037836 */ /* 0x000fe40000000000 */
[----:B--2---:R-:W-:Y:S01]  /*6450*/  IMAD.WIDE R4, R0, 0x4, R122 ;  /* 0x0000000400047825 */ /* 0x004fe200078e027a */
[----:B------:R-:W-:Y:S01]  /*6460*/  IADD3 R0, R2, -0x3c, RZ ;  /* 0xffffffc402007810 */ /* 0x000fe20007ffe0ff */
[----:B------:R1:W-:Y:S04]  /*6470*/  LDGSTS.E [R237], desc[UR16][R128.64], !P4 ;  /* 0x0000000080ed7fae */ /* 0x0003e8000e121850 */
[----:B------:R2:W-:Y:S01]  /*6480*/  LDGSTS.E [R237+0x4000], desc[UR16][R4.64], !P4 ;  /* 0x0400000004ed7fae */ /* 0x0005e2000e121850 */
[----:B------:R-:W-:Y:S01]  /*6490*/  ISETP.GE.U32.AND P4, PT, R0, 0x7fffff85, PT ;  /* 0x7fffff850000780c */ /* 0x000fe20003f86070 */
[----:B------:R-:W-:-:S02]  /*64a0*/  VIADD R0, R2, 0xffffffe3 ;  /* 0xffffffe302007836 */ /* 0x000fc40000000000 */
[----:B------:R-:W-:Y:S04]  /*64b0*/  LDGSTS.E [R237+0x4], desc[UR16][R250.64], !P3 ;  /* 0x00004000faed7fae */ /* 0x000fe8000d921850 */
[----:B------:R-:W-:Y:S01]  /*64c0*/  LDGSTS.E [R237+0x4004], desc[UR16][R248.64], !P3 ;  /* 0x04004000f8ed7fae */ /* 0x000fe2000d921850 */
[----:B------:R-:W-:Y:S01]  /*64d0*/  ISETP.GE.U32.AND P3, PT, R0, 0x7fffffa4, PT ;  /* 0x7fffffa40000780c */ /* 0x000fe20003f66070 */
[----:B------:R-:W-:Y:S02]  /*64e0*/  VIADD R0, R2, 0xffffffe2 ;  /* 0xffffffe202007836 */ /* 0x000fe40000000000 */
[----:B------:R1:W-:Y:S04]  /*64f0*/  STL.64 [R1+0x8], R128 ;  /* 0x0000088001007387 */ /* 0x0003e80000100a00 */
[----:B------:R-:W-:Y:S04]  /*6500*/  LDGSTS.E [R237+0x8], desc[UR16][R246.64], !P2 ;  /* 0x00008000f6ed7fae */ /* 0x000fe8000d121850 */
[----:B------:R-:W-:Y:S01]  /*6510*/  LDGSTS.E [R237+0x4008], desc[UR16][R244.64], !P2 ;  /* 0x04008000f4ed7fae */ /* 0x000fe2000d121850 */
[----:B------:R-:W-:Y:S01]  /*6520*/  ISETP.GE.U32.AND P2, PT, R0, 0x7fffffa3, PT ;  /* 0x7fffffa30000780c */ /* 0x000fe20003f46070 */
[----:B------:R-:W-:-:S02]  /*6530*/  VIADD R0, R2, 0xffffffe1 ;  /* 0xffffffe102007836 */ /* 0x000fc40000000000 */
[----:B-1----:R-:W-:Y:S01]  /*6540*/  IMAD.MOV.U32 R128, RZ, RZ, R222 ;  /* 0x000000ffff807224 */ /* 0x002fe200078e00de */
[----:B------:R-:W-:Y:S01]  /*6550*/  LDGSTS.E [R237+0xc], desc[UR16][R242.64], !P0 ;  /* 0x0000c000f2ed7fae */ /* 0x000fe2000c121850 */
[----:B------:R-:W-:Y:S02]  /*6560*/  IMAD R222, R202, 0x38, RZ ;  /* 0x00000038cade7824 */ /* 0x000fe400078e02ff */
[----:B------:R-:W-:Y:S01]  /*6570*/  IMAD.MOV.U32 R129, RZ, RZ, R223 ;  /* 0x000000ffff817224 */ /* 0x000fe200078e00df */
[----:B------:R-:W-:Y:S01]  /*6580*/  LDGSTS.E [R237+0x400c], desc[UR16][R240.64], !P0 ;  /* 0x0400c000f0ed7fae */ /* 0x000fe2000c121850 */
[----:B------:R-:W-:Y:S01]  /*6590*/  IMAD.WIDE R220, R222, 0x4, R138 ;  /* 0x00000004dedc7825 */ /* 0x000fe200078e028a */
[----:B------:R-:W-:Y:S02]  /*65a0*/  ISETP.GE.U32.AND P0, PT, R0, 0x7fffffa2, PT ;  /* 0x7fffffa20000780c */ /* 0x000fe40003f06070 */
[----:B------:R-:W-:Y:S01]  /*65b0*/  IADD3 R0, R2, -0x20, RZ ;  /* 0xffffffe002007810 */ /* 0x000fe20007ffe0ff */
[----:B------:R-:W-:Y:S01]  /*65c0*/  IMAD.WIDE R222, R222, 0x4, R122 ;  /* 0x00000004dede7825 */ /* 0x000fe200078e027a */
[----:B------:R-:W-:Y:S04]  /*65d0*/  LDGSTS.E [R237+0x8000], desc[UR16][R220.64], !P5 ;  /* 0x08000000dced7fae */ /* 0x000fe8000e921850 */
[----:B------:R-:W-:Y:S01]  /*65e0*/  LDGSTS.E [R237+0xc000], desc[UR16][R222.64], !P5 ;  /* 0x0c000000deed7fae */ /* 0x000fe2000e921850 */
[----:B------:R-:W-:Y:S01]  /*65f0*/  ISETP.GE.U32.AND P5, PT, R0, 0x7fffffa1, PT ;  /* 0x7fffffa10000780c */ /* 0x000fe20003fa6070 */
[----:B------:R-:W-:-:S02]  /*6600*/  VIADD R0, R2, 0xffffffc2 ;  /* 0xffffffc202007836 */ /* 0x000fc40000000000 */
[----:B------:R-:W-:Y:S04]  /*6610*/  LDGSTS.E [R237+0x8004], desc[UR16][R224.64], !P6 ;  /* 0x08004000e0ed7fae */ /* 0x000fe8000f121850 */
[----:B------:R-:W-:Y:S01]  /*6620*/  LDGSTS.E [R237+0xc004], desc[UR16][R226.64], !P6 ;  /* 0x0c004000e2ed7fae */ /* 0x000fe2000f121850 */
[----:B------:R-:W-:Y:S01]  /*6630*/  ISETP.GE.U32.AND P6, PT, R3, 0x7fffff84, PT ;  /* 0x7fffff840300780c */ /* 0x000fe20003fc6070 */
[----:B------:R-:W-:Y:S02]  /*6640*/  VIADD R3, R2, 0xffffffc1 ;  /* 0xffffffc102037836 */ /* 0x000fe40000000000 */
[----:B------:R-:W-:Y:S04]  /*6650*/  LDGSTS.E [R237+0x8008], desc[UR16][R228.64], !P1 ;  /* 0x08008000e4ed7fae */ /* 0x000fe8000c921850 */
[----:B------:R-:W-:Y:S01]  /*6660*/  LDGSTS.E [R237+0xc008], desc[UR16][R230.64], !P1 ;  /* 0x0c008000e6ed7fae */ /* 0x000fe2000c921850 */
[----:B------:R-:W-:-:S02]  /*6670*/  ISETP.GE.U32.AND P1, PT, R0, 0x7fffff83, PT ;  /* 0x7fffff830000780c */ /* 0x000fc40003f26070 */
[----:B------:R-:W-:Y:S01]  /*6680*/  IADD3 R0, R2, -0x40, RZ ;  /* 0xffffffc002007810 */ /* 0x000fe20007ffe0ff */
[----:B------:R-:W-:Y:S01]  /*6690*/  IMAD R2, R202, 0x1c, RZ ;  /* 0x0000001cca027824 */ /* 0x000fe200078e02ff */
[----:B------:R2:W-:Y:S03]  /*66a0*/  STL.64 [R1], R4 ;  /* 0x0000000401007387 */ /* 0x0005e60000100a00 */
[C---:B------:R-:W-:Y:S01]  /*66b0*/  IMAD.WIDE R238, R2.reuse, 0x4, R138 ;  /* 0x0000000402ee7825 */ /* 0x040fe200078e028a */
[----:B------:R-:W-:Y:S03]  /*66c0*/  LDGSTS.E [R237+0x800c], desc[UR16][R232.64], !P4 ;  /* 0x0800c000e8ed7fae */ /* 0x000fe6000e121850 */
[----:B------:R-:W-:Y:S01]  /*66d0*/  IMAD.WIDE R152, R2, 0x4, R122 ;  /* 0x0000000402987825 */ /* 0x000fe200078e027a */
[----:B------:R-:W-:Y:S01]  /*66e0*/  LDGSTS.E [R237+0xc00c], desc[UR16][R234.64], !P4 ;  /* 0x0c00c000eaed7fae */ /* 0x000fe2000e121850 */
[----:B------:R-:W-:-:S02]  /*66f0*/  ISETP.GT.AND P4, PT, R146, 0x3f, PT ;  /* 0x0000003f9200780c */ /* 0x000fc40003f84270 */
[----:B--2---:R-:W-:Y:S01]  /*6700*/  IMAD R4, R202, 0x1d, RZ ;  /* 0x0000001dca047824 */ /* 0x004fe200078e02ff */
[----:B------:R-:W1:Y:S01]  /*6710*/  LDC R5, c[0x0][0x230] ;  /* 0x00008c00ff057b82 */ /* 0x000e620000000800 */
[----:B------:R-:W-:Y:S01]  /*6720*/  LDGSTS.E [R13], desc[UR16][R238.64], !P3 ;  /* 0x00000000ee0d7fae */ /* 0x000fe2000d921850 */
[----:B------:R-:W-:Y:S01]  /*6730*/  SEL R2, RZ, 0x4, !P4 ;  /* 0x00000004ff027807 */ /* 0x000fe20006000000 */
[----:B------:R-:W-:Y:S01]  /*6740*/  IMAD.WIDE R150, R4, 0x4, R138 ;  /* 0x0000000404967825 */ /* 0x000fe200078e028a */
[C---:B------:R-:W-:Y:S01]  /*6750*/  ISETP.GE.AND P4, PT, R252.reuse, R0, PT ;  /* 0x00000000fc00720c */ /* 0x040fe20003f86270 */
[----:B------:R-:W-:Y:S01]  /*6760*/  LDGSTS.E [R13+0x4000], desc[UR16][R152.64], !P3 ;  /* 0x04000000980d7fae */ /* 0x000fe2000d921850 */
[----:B------:R-:W-:Y:S01]  /*6770*/  ISETP.GE.AND P3, PT, R252, UR4, PT ;  /* 0x00000004fc007c0c */ /* 0x000fe2000bf66270 */
[----:B------:R-:W-:Y:S02]  /*6780*/  IMAD.WIDE R144, R4, 0x4, R122 ;  /* 0x0000000404907825 */ /* 0x000fe400078e027a */
[----:B------:R-:W-:Y:S01]  /*6790*/  LDGSTS.E [R13+0x4], desc[UR16][R150.64], !P2 ;  /* 0x00004000960d7fae */ /* 0x000fe2000d121850 */
[----:B------:R-:W2:Y:S01]  /*67a0*/  LDC R4, c[0x0][0x230] ;  /* 0x00008c00ff047b82 */ /* 0x000ea20000000800 */
[----:B------:R-:W-:-:S02]  /*67b0*/  SEL R2, R2, RZ, !P3 ;  /* 0x000000ff02027207 */ /* 0x000fc40005800000 */
[----:B------:R3:W-:Y:S01]  /*67c0*/  LDGSTS.E [R13+0x4004], desc[UR16][R144.64], !P2 ;  /* 0x04004000900d7fae */ /* 0x0007e2000d121850 */
[----:B------:R-:W-:Y:S01]  /*67d0*/  ISETP.GE.U32.AND P2, PT, R3, 0x7fffff82, PT ;  /* 0x7fffff820300780c */ /* 0x000fe20003f46070 */
[----:B------:R-:W-:Y:S01]  /*67e0*/  IMAD R3, R202, 0x1e, RZ ;  /* 0x0000001eca037824 */ /* 0x000fe200078e02ff */
[----:B------:R-:W-:Y:S01]  /*67f0*/  ISETP.GE.U32.AND P3, PT, R0, 0x7fffff81, PT ;  /* 0x7fffff810000780c */ /* 0x000fe20003f66070 */
[----:B------:R-:W-:Y:S01]  /*6800*/  STL.64 [R1+0x190], R152 ;  /* 0x0001909801007387 */ /* 0x000fe20000100a00 */
[----:B------:R-:W-:Y:S01]  /*6810*/  SEL R0, RZ, 0x4, P4 ;  /* 0x00000004ff007807 */ /* 0x000fe20002000000 */
[----:B------:R-:W-:Y:S01]  /*6820*/  IMAD.WIDE R130, R3, 0x4, R122 ;  /* 0x0000000403827825 */ /* 0x000fe200078e027a */
[----:B------:R-:W-:Y:S01]  /*6830*/  ISETP.GT.AND P4, PT, R146, 0x7f, PT ;  /* 0x0000007f9200780c */ /* 0x000fe20003f84270 */
[----:B------:R-:W-:Y:S03]  /*6840*/  STL.64 [R1+0x1a8], R150 ;  /* 0x0001a89601007387 */ /* 0x000fe60000100a00 */
[----:B------:R-:W-:Y:S01]  /*6850*/  SEL R0, R0, RZ, P4 ;  /* 0x000000ff00007207 */ /* 0x000fe20002000000 */
[----:B------:R3:W-:Y:S01]  /*6860*/  STL.64 [R1+0x1c0], R144 ;  /* 0x0001c09001007387 */ /* 0x0007e20000100a00 */
[----:B------:R-:W-:Y:S01]  /*6870*/  ISETP.NE.U32.AND P4, PT, R2, RZ, PT ;  /* 0x000000ff0200720c */ /* 0x000fe20003f85070 */
[----:B-1----:R-:W-:-:S02]  /*6880*/  VIADD R2, R5, 0xffffffbf ;  /* 0xffffffbf05027836 */ /* 0x002fc40000000000 */
[----:B------:R-:W1:Y:S01]  /*6890*/  LDC R5, c[0x0][0x230] ;  /* 0x00008c00ff057b82 */ /* 0x000e620000000800 */
[----:B---3--:R-:W-:Y:S01]  /*68a0*/  IMAD.MOV.U32 R144, RZ, RZ, R134 ;  /* 0x000000ffff907224 */ /* 0x008fe200078e0086 */
[----:B------:R-:W-:Y:S01]  /*68b0*/  MOV R145, R135 ;  /* 0x0000008700917202 */ /* 0x000fe20000000f00 */
[----:B------:R-:W-:-:S04]  /*68c0*/  IMAD.WIDE R134, R3, 0x4, R138 ;  /* 0x0000000403867825 */ /* 0x000fc800078e028a */
[----:B------:R-:W-:Y:S01]  /*68d0*/  IMAD R3, R202, 0x1f, RZ ;  /* 0x0000001fca037824 */ /* 0x000fe200078e02ff */
[----:B------:R3:W-:Y:S04]  /*68e0*/  STL.64 [R1+0x1e8], R134 ;  /* 0x0001e88601007387 */ /* 0x0007e80000100a00 */
[----:B------:R3:W-:Y:S04]  /*68f0*/  LDGSTS.E [R13+0x8], desc[UR16][R134.64], !P0 ;  /* 0x00008000860d7fae */ /* 0x0007e8000c121850 */
[----:B------:R4:W-:Y:S04]  /*6900*/  STL.64 [R1+0x200], R130 ;  /* 0x0002008201007387 */ /* 0x0009e80000100a00 */
[----:B------:R4:W-:Y:S01]  /*6910*/  LDGSTS.E [R13+0x4008], desc[UR16][R130.64], !P0 ;  /* 0x04008000820d7fae */ /* 0x0009e2000c121850 */
[----:B------:R-:W-:Y:S01]  /*6920*/  ISETP.NE.U32.AND P0, PT, R0, RZ, PT ;  /* 0x000000ff0000720c */ /* 0x000fe20003f05070 */
[----:B------:R-:W-:-:S02]  /*6930*/  IMAD R0, R202, 0x3c, RZ ;  /* 0x0000003cca007824 */ /* 0x000fc400078e02ff */
[----:B---3--:R-:W-:-:S04]  /*6940*/  IMAD.WIDE R134, R3, 0x4, R138 ;  /* 0x0000000403867825 */ /* 0x008fc800078e028a */
[----:B------:R-:W-:Y:S01]  /*6950*/  IMAD.WIDE R152, R0, 0x4, R122 ;  /* 0x0000000400987825 */ /* 0x000fe200078e027a */
[----:B------:R3:W-:Y:S03]  /*6960*/  LDGSTS.E [R13+0xc], desc[UR16][R134.64], !P5 ;  /* 0x0000c000860d7fae */ /* 0x0007e6000e921850 */
[----:B----4-:R-:W-:Y:S01]  /*6970*/  IMAD.MOV.U32 R130, RZ, RZ, R30 ;  /* 0x000000ffff827224 */ /* 0x010fe200078e001e */
[----:B------:R3:W-:Y:S01]  /*6980*/  STL.64 [R1+0x218], R134 ;  /* 0x0002188601007387 */ /* 0x0007e20000100a00 */
[----:B------:R-:W-:Y:S02]  /*6990*/  IMAD.MOV.U32 R131, RZ, RZ, R31 ;  /* 0x000000ffff837224 */ /* 0x000fe400078e001f */
[----:B------:R-:W-:-:S05]  /*69a0*/  IMAD.WIDE R30, R3, 0x4, R122 ;  /* 0x00000004031e7825 */ /* 0x000fca00078e027a */
[----:B------:R4:W-:Y:S01]  /*69b0*/  LDGSTS.E [R13+0x400c], desc[UR16][R30.64], !P5 ;  /* 0x0400c0001e0d7fae */ /* 0x0009e2000e921850 */
[----:B------:R-:W-:Y:S01]  /*69c0*/  ISETP.GE.U32.AND P5, PT, R2, 0x7fffff80, PT ;  /* 0x7fffff800200780c */ /* 0x000fe20003fa6070 */
[----:B------:R-:W-:Y:S02]  /*69d0*/  IMAD R2, R202, 0x3d, RZ ;  /* 0x0000003dca027824 */ /* 0x000fe400078e02ff */
[----:B------:R4:W-:Y:S02]  /*69e0*/  STL.64 [R1+0x220], R30 ;  /* 0x0002201e01007387 */ /* 0x0009e40000100a00 */
[----:B------:R-:W-:-:S04]  /*69f0*/  IMAD.WIDE R150, R2, 0x4, R138 ;  /* 0x0000000402967825 */ /* 0x000fc800078e028a */
[----:B---3--:R-:W-:-:S04]  /*6a00*/  IMAD.WIDE R134, R2, 0x4, R122 ;  /* 0x0000000402867825 */ /* 0x008fc800078e027a */
[----:B----4-:R-:W-:Y:S01]  /*6a10*/  IMAD.WIDE R30, R0, 0x4, R138 ;  /* 0x00000004001e7825 */ /* 0x010fe200078e028a */
[----:B--2---:R-:W-:Y:S02]  /*6a20*/  IADD3 R0, R4, -0x42, RZ ;  /* 0xffffffbe04007810 */ /* 0x004fe40007ffe0ff */
[----:B------:R-:W-:Y:S01]  /*6a30*/  IADD3 R3, R6, -0x44, RZ ;  /* 0xffffffbc06037810 */ /* 0x000fe20007ffe0ff */
[----:B------:R-:W-:Y:S01]  /*6a40*/  VIADD R2, R143, 0xffffffbd ;  /* 0xffffffbd8f027836 */ /* 0x000fe20000000000 */
[----:B------:R2:W-:Y:S01]  /*6a50*/  STL.64 [R1+0x228], R30 ;  /* 0x0002281e01007387 */ /* 0x0005e20000100a00 */
[----:B------:R-:W3:Y:S03]  /*6a60*/  LDC R4, c[0x0][0x230] ;  /* 0x00008c00ff047b82 */ /* 0x000ee60000000800 */
[----:B------:R4:W-:Y:S04]  /*6a70*/  STL.64 [R1+0x230], R152 ;  /* 0x0002309801007387 */ /* 0x0009e80000100a00 */
[----:B------:R-:W-:Y:S04]  /*6a80*/  LDGSTS.E [R13+0x8000], desc[UR16][R30.64], !P6 ;  /* 0x080000001e0d7fae */ /* 0x000fe8000f121850 */
[----:B------:R4:W-:Y:S01]  /*6a90*/  LDGSTS.E [R13+0xc000], desc[UR16][R152.64], !P6 ;  /* 0x0c000000980d7fae */ /* 0x0009e2000f121850 */
[----:B------:R-:W-:Y:S01]  /*6aa0*/  ISETP.GE.U32.AND P6, PT, R0, 0x7fffff7f, PT ;  /* 0x7fffff7f0000780c */ /* 0x000fe20003fc6070 */
[----:B------:R-:W-:-:S02]  /*6ab0*/  IMAD R0, R202, 0x3e, RZ ;  /* 0x0000003eca007824 */ /* 0x000fc400078e02ff */
[----:B------:R1:W-:Y:S04]  /*6ac0*/  LDGSTS.E [R13+0x8004], desc[UR16][R150.64], !P1 ;  /* 0x08004000960d7fae */ /* 0x0003e8000c921850 */
[----:B--2---:R-:W2:Y:S04]  /*6ad0*/  LDL.LU.64 R30, [R1+0x7e8] ;  /* 0x0007e800011e7983 */ /* 0x004ea80000300a00 */
[----:B------:R1:W-:Y:S01]  /*6ae0*/  STL.64 [R1+0x238], R150 ;  /* 0x0002389601007387 */ /* 0x0003e20000100a00 */
[----:B----4-:R-:W-:-:S03]  /*6af0*/  IMAD.WIDE R152, R0, 0x4, R122 ;  /* 0x0000000400987825 */ /* 0x010fc600078e027a */
[----:B------:R4:W-:Y:S04]  /*6b00*/  STL.64 [R1+0x240], R134 ;  /* 0x0002408601007387 */ /* 0x0009e80000100a00 */
[----:B------:R4:W-:Y:S01]  /*6b10*/  LDGSTS.E [R13+0xc004], desc[UR16][R134.64], !P1 ;  /* 0x0c004000860d7fae */ /* 0x0009e2000c921850 */
[----:B------:R-:W-:Y:S01]  /*6b20*/  ISETP.GE.U32.AND P1, PT, R2, 0x7fffff7e, PT ;  /* 0x7fffff7e0200780c */ /* 0x000fe20003f26070 */
[----:B------:R-:W-:-:S04]  /*6b30*/  IMAD R2, R202, 0x3f, RZ ;  /* 0x0000003fca027824 */ /* 0x000fc800078e02ff */
[----:B-1----:R-:W-:-:S04]  /*6b40*/  IMAD.WIDE R150, R2, 0x4, R138 ;  /* 0x0000000402967825 */ /* 0x002fc800078e028a */
[----:B----4-:R-:W-:Y:S01]  /*6b50*/  IMAD.MOV.U32 R134, RZ, RZ, R130 ;  /* 0x000000ffff867224 */ /* 0x010fe200078e0082 */
[----:B------:R-:W-:Y:S01]  /*6b60*/  MOV R130, R140 ;  /* 0x0000008c00827202 */ /* 0x000fe20000000f00 */
[----:B------:R-:W-:Y:S02]  /*6b70*/  IMAD.MOV.U32 R135, RZ, RZ, R131 ;  /* 0x000000ffff877224 */ /* 0x000fe400078e0083 */
[----:B------:R-:W-:Y:S02]  /*6b80*/  IMAD.MOV.U32 R131, RZ, RZ, R141 ;  /* 0x000000ffff837224 */ /* 0x000fe400078e008d */
[----:B------:R-:W-:Y:S02]  /*6b90*/  IMAD.MOV.U32 R140, RZ, RZ, R20 ;  /* 0x000000ffff8c7224 */ /* 0x000fe400078e0014 */
[----:B------:R-:W-:Y:S02]  /*6ba0*/  IMAD.MOV.U32 R141, RZ, RZ, R21 ;  /* 0x000000ffff8d7224 */ /* 0x000fe400078e0015 */
[----:B------:R-:W-:-:S04]  /*6bb0*/  IMAD.WIDE R20, R0, 0x4, R138 ;  /* 0x0000000400147825 */ /* 0x000fc800078e028a */
[----:B------:R-:W-:Y:S01]  /*6bc0*/  VIADD R0, R142, 0xffffff9f ;  /* 0xffffff9f8e007836 */ /* 0x000fe20000000000 */
[----:B------:R1:W-:Y:S01]  /*6bd0*/  STL.64 [R1+0x248], R20 ;  /* 0x0002481401007387 */ /* 0x0003e20000100a00 */
[----:B------:R-:W-:-:S03]  /*6be0*/  IMAD.WIDE R142, R2, 0x4, R122 ;  /* 0x00000004028e7825 */ /* 0x000fc600078e027a */
[----:B------:R-:W-:Y:S04]  /*6bf0*/  STL.64 [R1+0x250], R152 ;  /* 0x0002509801007387 */ /* 0x000fe80000100a00 */
[----:B------:R-:W-:Y:S04]  /*6c00*/  LDGSTS.E [R13+0x8008], desc[UR16][R20.64], !P2 ;  /* 0x08008000140d7fae */ /* 0x000fe8000d121850 */
[----:B------:R-:W-:Y:S04]  /*6c10*/  LDGSTS.E [R13+0xc008], desc[UR16][R152.64], !P2 ;  /* 0x0c008000980d7fae */ /* 0x000fe8000d121850 */
[----:B------:R4:W-:Y:S04]  /*6c20*/  LDGSTS.E [R13+0x800c], desc[UR16][R150.64], !P3 ;  /* 0x0800c000960d7fae */ /* 0x0009e8000d921850 */
[----:B-1----:R-:W3:Y:S01]  /*6c30*/  LDL.LU.64 R20, [R1+0x7e0] ;  /* 0x0007e00001147983 */ /* 0x002ee20000300a00 */
[----:B------:R-:W-:-:S02]  /*6c40*/  ISETP.GE.U32.AND P2, PT, R3, 0x7fffff7d, PT ;  /* 0x7fffff7d0300780c */ /* 0x000fc40003f46070 */
[----:B------:R-:W-:Y:S01]  /*6c50*/  LOP3.LUT R3, R14, 0x20, RZ, 0x3c, !PT ;  /* 0x000000200e037812 */ /* 0x000fe200078e3cff */
[----:B------:R1:W-:Y:S01]  /*6c60*/  LDGSTS.E [R13+0xc00c], desc[UR16][R142.64], !P3 ;  /* 0x0c00c0008e0d7fae */ /* 0x0003e2000d921850 */
[----:B------:R-:W-:Y:S01]  /*6c70*/  ISETP.GE.U32.AND P3, PT, R0, 0x7fffff60, PT ;  /* 0x7fffff600000780c */ /* 0x000fe20003f66070 */
[C---:B------:R-:W-:Y:S01]  /*6c80*/  VIADD R0, R14.reuse, UR12 ;  /* 0x0000000c0e007c36 */ /* 0x040fe20008000000 */
[----:B------:R-:W-:Y:S01]  /*6c90*/  IADD3 R2, R5, -0x62, RZ ;  /* 0xffffff9e05027810 */ /* 0x000fe20007ffe0ff */
[----:B------:R-:W0:Y:S01]  /*6ca0*/  LDGDEPBAR ;  /* 0x00000000000079af */ /* 0x000e220000000000 */
[----:B------:R-:W-:Y:S01]  /*6cb0*/  VIADD R3, R3, UR12 ;  /* 0x0000000c03037c36 */ /* 0x000fe20008000000 */
[C---:B------:R-:W-:Y:S02]  /*6cc0*/  LOP3.LUT R5, R14.reuse, 0x40, RZ, 0x3c, !PT ;  /* 0x000000400e057812 */ /* 0x040fe400078e3cff */
[----:B------:R4:W-:Y:S01]  /*6cd0*/  STL.64 [R1+0x258], R150 ;  /* 0x0002589601007387 */ /* 0x0009e20000100a00 */
[----:B------:R-:W-:-:S02]  /*6ce0*/  LOP3.LUT R6, R14, 0x60, RZ, 0x3c, !PT ;  /* 0x000000600e067812 */ /* 0x000fc400078e3cff */
[----:B------:R-:W-:Y:S01]  /*6cf0*/  VIADD R5, R5, UR12 ;  /* 0x0000000c05057c36 */ /* 0x000fe20008000000 */
[----:B------:R1:W-:Y:S01]  /*6d00*/  STL.64 [R1+0x260], R142 ;  /* 0x0002608e01007387 */ /* 0x0003e20000100a00 */
[----:B------:R-:W-:Y:S01]  /*6d10*/  IADD3 R6, R6, UR12, RZ ;  /* 0x0000000c06067c10 */ /* 0x000fe2000fffe0ff */
[----:B----4-:R-:W-:Y:S01]  /*6d20*/  IMAD.MOV.U32 R150, RZ, RZ, R154 ;  /* 0x000000ffff967224 */ /* 0x010fe200078e009a */
[----:B------:R-:W-:Y:S01]  /*6d30*/  MOV R154, R156 ;  /* 0x0000009c009a7202 */ /* 0x000fe20000000f00 */
[----:B------:R-:W-:Y:S02]  /*6d40*/  IMAD.MOV.U32 R151, RZ, RZ, R155 ;  /* 0x000000ffff977224 */ /* 0x000fe400078e009b */
[----:B------:R-:W-:Y:S01]  /*6d50*/  IMAD.MOV.U32 R155, RZ, RZ, R157 ;  /* 0x000000ffff9b7224 */ /* 0x000fe200078e009d */
[----:B-1----:R-:W1:Y:S01]  /*6d60*/  LDC R142, c[0x0][0x230] ;  /* 0x00008c00ff8e7b82 */ /* 0x002e620000000800 */
[----:B------:R-:W-:Y:S02]  /*6d70*/  IMAD.MOV.U32 R156, RZ, RZ, R144 ;  /* 0x000000ffff9c7224 */ /* 0x000fe400078e0090 */
[----:B------:R-:W-:-:S05]  /*6d80*/  IMAD.MOV.U32 R157, RZ, RZ, R145 ;  /* 0x000000ffff9d7224 */ /* 0x000fca00078e0091 */
[----:B------:R-:W4:Y:S08]  /*6d90*/  LDC R145, c[0x0][0x230] ;  /* 0x00008c00ff917b82 */ /* 0x000f300000000800 */
[----:B------:R-:W4:Y:S01]  /*6da0*/  LDC R144, c[0x0][0x230] ;  /* 0x00008c00ff907b82 */ /* 0x000f220000000800 */
[----:B---3--:R-:W-:Y:S04]  /*6db0*/  LDGSTS.E [R0+0x40000], desc[UR16][R20.64], P4 ;  /* 0x4000000014007fae */ /* 0x008fe8000a121850 */
[----:B------:R-:W-:Y:S04]  /*6dc0*/  LDGSTS.E [R0+0x40400], desc[UR16][R22.64], P4 ;  /* 0x4040000016007fae */ /* 0x000fe8000a121850 */
        /* <DEDUP_REMOVED lines=13> */
[----:B------:R3:W-:Y:S04]  /*6ea0*/  LDGSTS.E [R0+0x43c00], desc[UR16][R156.64], P4 ;  /* 0x43c000009c007fae */ /* 0x0007e8000a121850 */
[----:B--2---:R-:W-:Y:S04]  /*6eb0*/  LDGSTS.E [R3+0x40100], desc[UR16][R30.64], P4 ;  /* 0x401000001e037fae */ /* 0x004fe8000a121850 */
[----:B------:R-:W-:Y:S04]  /*6ec0*/  LDGSTS.E [R3+0x40500], desc[UR16][R32.64], P4 ;  /* 0x4050000020037fae */ /* 0x000fe8000a121850 */
[----:B------:R-:W-:Y:S01]  /*6ed0*/  LDGSTS.E [R3+0x40900], desc[UR16][R34.64], P4 ;  /* 0x4090000022037fae */ /* 0x000fe2000a121850 */
[----:B---3--:R-:W-:-:S02]  /*6ee0*/  IMAD.MOV.U32 R156, RZ, RZ, R136 ;  /* 0x000000ffff9c7224 */ /* 0x008fc400078e0088 */
[----:B------:R-:W-:Y:S01]  /*6ef0*/  IMAD.MOV.U32 R157, RZ, RZ, R137 ;  /* 0x000000ffff9d7224 */ /* 0x000fe200078e0089 */
        /* <DEDUP_REMOVED lines=26> */
[----:B------:R-:W2:Y:S04]  /*70a0*/  LDL.64 R136, [R1+0x188] ;  /* 0x0001880001887983 */ /* 0x000ea80000100a00 */
[----:B------:R-:W3:Y:S04]  /*70b0*/  LDL.64 R134, [R1+0x1b8] ;  /* 0x0001b80001867983 */ /* 0x000ee80000100a00 */
[----:B------:R-:W4:Y:S04]  /*70c0*/  LDL.64 R130, [R1+0x1e0] ;  /* 0x0001e00001827983 */ /* 0x000f280000100a00 */
[----:B------:R-:W4:Y:S04]  /*70d0*/  LDL.64 R140, [R1+0x210] ;  /* 0x00021000018c7983 */ /* 0x000f280000100a00 */
[----:B------:R1:W-:Y:S04]  /*70e0*/  LDGSTS.E [R5+0x43600], desc[UR16][R128.64], P4 ;  /* 0x4360000080057fae */ /* 0x0003e8000a121850 */
[----:B------:R-:W-:Y:S04]  /*70f0*/  LDGSTS.E [R5+0x43a00], desc[UR16][R84.64], P4 ;  /* 0x43a0000054057fae */ /* 0x000fe8000a121850 */
[----:B------:R-:W-:Y:S04]  /*7100*/  LDGSTS.E [R5+0x43e00], desc[UR16][R88.64], P4 ;  /* 0x43e0000058057fae */ /* 0x000fe8000a121850 */
[----:B------:R-:W4:Y:S04]  /*7110*/  LDL.LU.64 R128, [R1+0x178] ;  /* 0x0001780001807983 */ /* 0x000f280000300a00 */
[----:B------:R-:W2:Y:S04]  /*7120*/  LDL.LU.64 R84, [R1+0x7d8] ;  /* 0x0007d80001547983 */ /* 0x000ea80000300a00 */
[----:B------:R-:W3:Y:S04]  /*7130*/  LDL.LU.64 R88, [R1+0x7d0] ;  /* 0x0007d00001587983 */ /* 0x000ee80000300a00 */
[----:B------:R-:W-:Y:S04]  /*7140*/  LDGSTS.E [R6+0x40300], desc[UR16][R26.64], P4 ;  /* 0x403000001a067fae */ /* 0x000fe8000a121850 */
[----:B------:R-:W-:Y:S04]  /*7150*/  LDGSTS.E [R6+0x40700], desc[UR16][R78.64], P4 ;  /* 0x407000004e067fae */ /* 0x000fe8000a121850 */
[----:B------:R-:W-:Y:S04]  /*7160*/  LDGSTS.E [R6+0x40b00], desc[UR16][R80.64], P4 ;  /* 0x40b0000050067fae */ /* 0x000fe8000a121850 */
[----:B------:R-:W-:Y:S04]  /*7170*/  LDGSTS.E [R6+0x40f00], desc[UR16][R82.64], P4 ;  /* 0x40f0000052067fae */ /* 0x000fe8000a121850 */
[----:B------:R-:W4:Y:S04]  /*7180*/  LDL.LU.64 R156, [R1+0x168] ;  /* 0x00016800019c7983 */ /* 0x000f280000300a00 */
[----:B------:R-:W4:Y:S04]  /*7190*/  LDL.LU.64 R154, [R1+0x160] ;  /* 0x00016000019a7983 */ /* 0x000f280000300a00 */
[----:B------:R-:W4:Y:S04]  /*71a0*/  LDL.LU.64 R152, [R1+0x158] ;  /* 0x0001580001987983 */ /* 0x000f280000300a00 */
[----:B------:R-:W4:Y:S04]  /*71b0*/  LDL.LU.64 R150, [R1+0x150] ;  /* 0x0001500001967983 */ /* 0x000f280000300a00 */
[----:B--2---:R-:W-:Y:S04]  /*71c0*/  LDGSTS.E [R6+0x41300], desc[UR16][R84.64], P4 ;  /* 0x4130000054067fae */ /* 0x004fe8000a121850 */
[----:B------:R-:W-:Y:S04]  /*71d0*/  LDGSTS.E [R6+0x41700], desc[UR16][R86.64], P4 ;  /* 0x4170000056067fae */ /* 0x000fe8000a121850 */
        /* <DEDUP_REMOVED lines=8> */
[----:B----4-:R-:W-:Y:S04]  /*7260*/  LDGSTS.E [R6+0x43b00], desc[UR16][R130.64], P4 ;  /* 0x43b0000082067fae */ /* 0x010fe8000a121850 */
[----:B------:R-:W-:Y:S01]  /*7270*/  LDGSTS.E [R6+0x43f00], desc[UR16][R140.64], P4 ;  /* 0x43f000008c067fae */ /* 0x000fe2000a121850 */
[----:B------:R-:W-:Y:S01]  /*7280*/  ISETP.GE.U32.AND P4, PT, R2, 0x7fffff5f, PT ;  /* 0x7fffff5f0200780c */ /* 0x000fe20003f86070 */
[----:B------:R-:W-:Y:S01]  /*7290*/  IMAD.SHL.U32 R2, R202, 0x40, RZ ;  /* 0x00000040ca027824 */ /* 0x000fe200078e00ff */
[----:B------:R-:W-:Y:S01]  /*72a0*/  IADD3 R202, R4, -0x63, RZ ;  /* 0xffffff9d04ca7810 */ /* 0x000fe20007ffe0ff */
[----:B------:R-:W2:Y:S01]  /*72b0*/  LDL.LU.64 R136, [R1+0x7c8] ;  /* 0x0007c80001887983 */ /* 0x000ea20000300a00 */
[----:B-1----:R-:W-:-:S03]  /*72c0*/  VIADD R4, R142, 0xffffff9c ;  /* 0xffffff9c8e047836 */ /* 0x002fc60000000000 */
[----:B------:R-:W3:Y:S01]  /*72d0*/  LDL.LU.64 R134, [R1+0x7c0] ;  /* 0x0007c00001867983 */ /* 0x000ee20000300a00 */
[----:B------:R-:W-:-:S03]  /*72e0*/  IMAD.WIDE R142, R2, 0x4, R138 ;  /* 0x00000004028e7825 */ /* 0x000fc600078e028a */
[----:B------:R-:W4:Y:S04]  /*72f0*/  LDL.LU.64 R130, [R1+0x7b8] ;  /* 0x0007b80001827983 */ /* 0x000f280000300a00 */
[----:B------:R-:W2:Y:S04]  /*7300*/  LDL.LU.64 R140, [R1+0x7b0] ;  /* 0x0007b000018c7983 */ /* 0x000ea80000300a00 */
[----:B------:R-:W3:Y:S01]  /*7310*/  LDL.LU.64 R138, [R1+0x170] ;  /* 0x00017000018a7983 */ /* 0x000ee20000300a00 */
[----:B------:R-:W-:-:S03]  /*7320*/  IMAD.WIDE R128, R2, 0x4, R128 ;  /* 0x0000000402807825 */ /* 0x000fc600078e0280 */
[----:B------:R-:W0:Y:S01]  /*7330*/  LDGDEPBAR ;  /* 0x00000000000079af */ /* 0x000e220000000000 */
[C---:B------:R-:W-:Y:S01]  /*7340*/  IMAD.WIDE R122, R2.reuse, 0x4, R122 ;  /* 0x00000004027a7825 */ /* 0x040fe200078e027a */
[----:B------:R-:W-:Y:S06]  /*7350*/  BAR.SYNC.DEFER_BLOCKING 0x0 ;  /* 0x0000000000007b1d */ /* 0x000fec0000010000 */
[----:B------:R1:W-:Y:S04]  /*7360*/  STL.64 [R1+0x3d0], R142 ;  /* 0x0003d08e01007387 */ /* 0x0003e80000100a00 */
[----:B------:R-:W-:Y:S04]  /*7370*/  STL.64 [R1+0x3d8], R128 ;  /* 0x0003d88001007387 */ /* 0x000fe80000100a00 */
[----:B------:R3:W-:Y:S04]  /*7380*/  STL.64 [R1+0x398], R122 ;  /* 0x0003987a01007387 */ /* 0x0007e80000100a00 */
[----:B------:R-:W-:Y:S01]  /*7390*/  @!PT LDS RZ, [RZ] ;  /* 0x00000000fffff984 */ /* 0x000fe20000000800 */
[----:B------:R-:W-:Y:S01]  /*73a0*/  @!PT LDS RZ, [RZ] ;  /* 0x00000000fffff984 */ /* 0x000fe20000000800 */
[----:B------:R-:W-:Y:S01]  /*73b0*/  @!PT LDS RZ, [RZ] ;  /* 0x00000000fffff984 */ /* 0x000fe20000000800 */
[----:B------:R-:W-:Y:S04]  /*73c0*/  LDGSTS.E [R15+0x10000], desc[UR16][R142.64], !P5 ;  /* 0x100000008e0f7fae */ /* 0x000fe8000e921850 */
[----:B------:R3:W-:Y:S04]  /*73d0*/  LDGSTS.E [R15+0x14000], desc[UR16][R122.64], !P5 ;  /* 0x140000007a0f7fae */ /* 0x0007e8000e921850 */
[----:B------:R-:W-:Y:S04]  /*73e0*/  LDGSTS.E [R15+0x10004], desc[UR16][R128.64], !P6 ;  /* 0x10004000800f7fae */ /* 0x000fe8000f121850 */
[----:B-1----:R-:W4:Y:S01]  /*73f0*/  LDL.LU.64 R142, [R1+0x7a8] ;  /* 0x0007a800018e7983 */ /* 0x002f220000300a00 */
[C---:B---3--:R-:W-:Y:S01]  /*7400*/  IMAD.WIDE R138, R2.reuse, 0x4, R138 ;  /* 0x00000004028a7825 */ /* 0x048fe200078e028a */
[----:B------:R-:W1:Y:S04]  /*7410*/  LDC R123, c[0x0][0x230] ;  /* 0x00008c00ff7b7b82 */ /* 0x000e680000000800 */
[----:B------:R3:W-:Y:S04]  /*7420*/  STL.64 [R1+0x3c8], R138 ;  /* 0x0003c88a01007387 */ /* 0x0007e80000100a00 */
[----:B------:R-:W2:Y:S04]  /*7430*/  LDL.LU.64 R128, [R1+0x7a0] ;  /* 0x0007a00001807983 */ /* 0x000ea80000300a00 */
[----:B------:R3:W-:Y:S02]  /*7440*/  LDGSTS.E [R15+0x14004], desc[UR16][R138.64], !P6 ;  /* 0x140040008a0f7fae */ /* 0x0007e4000f121850 */
[----:B---3--:R-:W3:Y:S01]  /*7450*/  LDC R139, c[0x0][0x230] ;  /* 0x00008c00ff8b7b82 */ /* 0x008ee20000000800 */
[----:B------:R-:W-:-:S04]  /*7460*/  IMAD.WIDE R156, R2, 0x4, R156 ;  /* 0x00000004029c7825 */ /* 0x000fc800078e029c */
[----:B------:R-:W-:Y:S01]  /*7470*/  IMAD.WIDE R154, R2, 0x4, R154 ;  /* 0x00000004029a7825 */ /* 0x000fe200078e029a */
[----:B------:R-:W-:Y:S01]  /*7480*/  LDGSTS.E [R15+0x10008], desc[UR16][R156.64], !P1 ;  /* 0x100080009c0f7fae */ /* 0x000fe2000c921850 */
[----:B------:R-:W-:Y:S01]  /*7490*/  ISETP.GE.U32.AND P6, PT, R4, 0x7fffff5d, PT ;  /* 0x7fffff5d0400780c */ /* 0x000fe20003fc6070 */
[----:B------:R-:W1:Y:S01]  /*74a0*/  LDC R138, c[0x0][0x230] ;  /* 0x00008c00ff8a7b82 */ /* 0x000e620000000800 */
[C---:B------:R-:W-:Y:S01]  /*74b0*/  IMAD.WIDE R152, R2.reuse, 0x4, R152 ;  /* 0x0000000402987825 */ /* 0x040fe200078e0298 */
[----:B------:R-:W-:Y:S03]  /*74c0*/  LDGSTS.E [R15+0x14008], desc[UR16][R154.64], !P1 ;  /* 0x140080009a0f7fae */ /* 0x000fe6000c921850 */
[----:B------:R-:W-:Y:S01]  /*74d0*/  IMAD.WIDE R150, R2, 0x4, R150 ;  /* 0x0000000402967825 */ /* 0x000fe200078e0296 */
[----:B------:R-:W-:Y:S03]  /*74e0*/  STL.64 [R1+0x3c0], R156 ;  /* 0x0003c09c01007387 */ /* 0x000fe60000100a00 */
[----:B------:R-:W-:-:S02]  /*74f0*/  VIADD R4, R145, 0xffffffba ;  /* 0xffffffba91047836 */ /* 0x000fc40000000000 */
[----:B---3--:R-:W-:Y:S01]  /*7500*/  VIADD R122, R139, 0xffffffbb ;  /* 0xffffffbb8b7a7836 */ /* 0x008fe20000000000 */
[----:B------:R3:W-:Y:S01]  /*7510*/  STL.64 [R1+0x3b8], R154 ;  /* 0x0003b89a01007387 */ /* 0x0007e20000100a00 */
[----:B----4-:R-:W-:-:S04]  /*7520*/  IMAD.WIDE R142, R2, 0x4, R142 ;  /* 0x00000004028e7825 */ /* 0x010fc800078e028e */
[----:B--2---:R-:W-:Y:S01]  /*7530*/  IMAD.WIDE R140, R2, 0x4, R140 ;  /* 0x00000004028c7825 */ /* 0x004fe200078e028c */
[----:B------:R-:W-:Y:S01]  /*7540*/  ISETP.GE.U32.AND P1, PT, R122, 0x7fffff7c, PT ;  /* 0x7fffff7c7a00780c */ /* 0x000fe20003f26070 */
[----:B------:R2:W-:Y:S01]  /*7550*/  LDGSTS.E [R15+0x1000c], desc[UR16][R152.64], !P2 ;  /* 0x1000c000980f7fae */ /* 0x0005e2000d121850 */
[----:B------:R-:W-:Y:S01]  /*7560*/  IADD3 R122, R144, -0x47, RZ ;  /* 0xffffffb9907a7810 */ /* 0x000fe20007ffe0ff */
[----:B------:R-:W4:Y:S02]  /*7570*/  LDC R139, c[0x0][0x230] ;  /* 0x00008c00ff8b7b82 */ /* 0x000f240000000800 */
[----:B------:R2:W-:Y:S04]  /*7580*/  STL.64 [R1+0x3b0], R152 ;  /* 0x0003b09801007387 */ /* 0x0005e80000100a00 */
[----:B------:R-:W-:Y:S04]  /*7590*/  STL.64 [R1+0x3a8], R150 ;  /* 0x0003a89601007387 */ /* 0x000fe80000100a00 */
[----:B---3--:R-:W3:Y:S04]  /*75a0*/  LDL.LU.64 R154, [R1+0x148] ;  /* 0x00014800019a7983 */ /* 0x008ee80000300a00 */
[----:B------:R1:W-:Y:S01]  /*75b0*/  LDGSTS.E [R15+0x1400c], desc[UR16][R150.64], !P2 ;  /* 0x1400c000960f7fae */ /* 0x0003e2000d121850 */
[----:B------:R-:W-:-:S04]  /*75c0*/  IMAD.WIDE R144, R2, 0x4, R128 ;  /* 0x0000000402907825 */ /* 0x000fc800078e0280 */
[----:B------:R-:W-:Y:S01]  /*75d0*/  IMAD.WIDE R128, R2, 0x4, R130 ;  /* 0x0000000402807825 */ /* 0x000fe200078e0282 */
[----:B------:R1:W-:Y:S01]  /*75e0*/  STL.64 [R1+0x3a0], R144 ;  /* 0x0003a09001007387 */ /* 0x0003e20000100a00 */
[----:B------:R-:W-:Y:S01]  /*75f0*/  ISETP.GE.U32.AND P5, PT, R202, 0x7fffff5e, PT ;  /* 0x7fffff5eca00780c */ /* 0x000fe20003fa6070 */
[----:B------:R-:W4:Y:S02]  /*7600*/  LDC R130, c[0x0][0x230] ;  /* 0x00008c00ff827b82 */ /* 0x000f240000000800 */
[----:B------:R-:W4:Y:S04]  /*7610*/  LDL.LU.64 R156, [R1+0x140] ;  /* 0x00014000019c7983 */ /* 0x000f280000300a00 */
[----:B------:R1:W-:Y:S02]  /*7620*/  STL.64 [R1+0x390], R142 ;  /* 0x0003908e01007387 */ /* 0x0003e40000100a00 */
[----:B------:R-:W3:Y:S02]  /*7630*/  LDC R202, c[0x0][0x230] ;  /* 0x00008c00ffca7b82 */ /* 0x000ee40000000800 */
[----:B------:R-:W-:Y:S04]  /*7640*/  LDGSTS.E [R15+0x18000], desc[UR16][R144.64], !P3 ;  /* 0x18000000900f7fae */ /* 0x000fe8000d921850 */
[----:B------:R1:W-:Y:S01]  /*7650*/  STL.64 [R1+0x388], R140 ;  /* 0x0003888c01007387 */ /* 0x0003e20000100a00 */
[----:B------:R-:W-:Y:S01]  /*7660*/  ISETP.GE.U32.AND P2, PT, R4, 0x7fffff7b, PT ;  /* 0x7fffff7b0400780c */ /* 0x000fe20003f46070 */
[----:B--2---:R-:W-:Y:S01]  /*7670*/  IMAD.WIDE R152, R2, 0x4, R134 ;  /* 0x0000000402987825 */ /* 0x004fe200078e0286 */
[----:B------:R-:W2:Y:S01]  /*7680*/  LDC R131, c[0x0][0x230] ;  /* 0x00008c00ff837b82 */ /* 0x000ea20000000800 */
[----:B------:R-:W-:Y:S04]  /*7690*/  LDGSTS.E [R15+0x1c000], desc[UR16][R142.64], !P3 ;  /* 0x1c0000008e0f7fae */ /* 0x000fe8000d921850 */
[----:B-1----:R-:W2:Y:S04]  /*76a0*/  LDL.LU.64 R144, [R1+0x138] ;  /* 0x0001380001907983 */ /* 0x002ea80000300a00 */
[----:B------:R1:W-:Y:S04]  /*76b0*/  STL.64 [R1+0x380], R128 ;  /* 0x0003808001007387 */ /* 0x0003e80000100a00 */
[----:B------:R-:W2:Y:S01]  /*76c0*/  LDL.LU.64 R142, [R1+0x130] ;  /* 0x00013000018e7983 */ /* 0x000ea20000300a00 */
[----:B------:R-:W-:-:S02]  /*76d0*/  VIADD R4, R147, 0xffffffb8 ;  /* 0xffffffb893047836 */ /* 0x000fc40000000000 */
[C---:B------:R-:W-:Y:S01]  /*76e0*/  IMAD.WIDE R150, R2.reuse, 0x4, R136 ;  /* 0x0000000402967825 */ /* 0x040fe200078e0288 */
[----:B------:R1:W-:Y:S04]  /*76f0*/  LDGSTS.E [R15+0x18004], desc[UR16][R140.64], !P4 ;  /* 0x180040008c0f7fae */ /* 0x0003e8000e121850 */
[----:B------:R1:W-:Y:S01]  /*7700*/  LDGSTS.E [R15+0x1c004], desc[UR16][R128.64], !P4 ;  /* 0x1c004000800f7fae */ /* 0x0003e2000e121850 */
[----:B------:R-:W-:-:S03]  /*7710*/  IMAD.WIDE R132, R2, 0x4, R132 ;  /* 0x0000000402847825 */ /* 0x000fc600078e0284 */
[----:B------:R-:W2:Y:S01]  /*7720*/  LDL.LU.64 R134, [R1+0x110] ;  /* 0x0001100001867983 */ /* 0x000ea20000300a00 */
[----:B------:R-:W-:-:S03]  /*7730*/  ISETP.GE.U32.AND P4, PT, R4, 0x7fffff79, PT ;  /* 0x7fffff790400780c */ /* 0x000fc60003f86070 */
[----:B------:R-:W2:Y:S01]  /*7740*/  LDL.LU.64 R136, [R1+0x118] ;  /* 0x0001180001887983 */ /* 0x000ea20000300a00 */
[----:B------:R-:W-:Y:S01]  /*7750*/  ISETP.GE.U32.AND P3, PT, R122, 0x7fffff7a, PT ;  /* 0x7fffff7a7a00780c */ /* 0x000fe20003f66070 */
[----:B-1----:R-:W1:Y:S01]  /*7760*/  LDC R140, c[0x0][0x230] ;  /* 0x00008c00ff8c7b82 */ /* 0x002e620000000800 */
[----:B------:R-:W-:Y:S01]  /*7770*/  IMAD.MOV.U32 R128, RZ, RZ, R146 ;  /* 0x000000ffff807224 */ /* 0x000fe200078e0092 */
[----:B------:R1:W-:Y:S01]  /*7780*/  STL.64 [R1+0x378], R152 ;  /* 0x0003789801007387 */ /* 0x0003e20000100a00 */
[----:B------:R-:W-:Y:S01]  /*7790*/  IMAD.WIDE R146, R2, 0x4, R148 ;  /* 0x0000000402927825 */ /* 0x000fe200078e0294 */
[----:B---3--:R-:W-:Y:S02]  /*77a0*/  IADD3 R4, R202, -0x66, RZ ;  /* 0xffffff9aca047810 */ /* 0x008fe40007ffe0ff */
[----:B------:R3:W-:Y:S01]  /*77b0*/  STL.64 [R1+0x370], R150 ;  /* 0x0003709601007387 */ /* 0x0007e20000100a00 */
[----:B------:R-:W-:Y:S01]  /*77c0*/  IMAD.WIDE R154, R2, 0x4, R154 ;  /* 0x00000004029a7825 */ /* 0x000fe200078e029a */
[----:B------:R-:W2:Y:S02]  /*77d0*/  LDC R129, c[0x0][0x230] ;  /* 0x00008c00ff817b82 */ /* 0x000ea40000000800 */
[----:B------:R-:W2:Y:S04]  /*77e0*/  LDL.LU.64 R148, [R1+0x128] ;  /* 0x0001280001947983 */ /* 0x000ea80000300a00 */
[----:B------:R-:W-:Y:S01]  /*77f0*/  LDGSTS.E [R15+0x18008], desc[UR16][R152.64], !P5 ;  /* 0x18008000980f7fae */ /* 0x000fe2000e921850 */
[----:B------:R-:W-:Y:S01]  /*7800*/  VIADD R122, R138, 0xffffff9b ;  /* 0xffffff9b8a7a7836 */ /* 0x000fe20000000000 */
[----:B------:R-:W2:Y:S02]  /*7810*/  LDC R202, c[0x0][0x230] ;  /* 0x00008c00ffca7b82 */ /* 0x000ea40000000800 */
[----:B------:R-:W-:Y:S04]  /*7820*/  LDGSTS.E [R15+0x1c008], desc[UR16][R150.64], !P5 ;  /* 0x1c008000960f7fae */ /* 0x000fe8000e921850 */
[----:B------:R-:W-:Y:S04]  /*7830*/  LDGSTS.E [R15+0x1800c], desc[UR16][R146.64], !P6 ;  /* 0x1800c000920f7fae */ /* 0x000fe8000f121850 */
[----:B-1----:R-:W2:Y:S04]  /*7840*/  LDL.LU.64 R152, [R1+0x798] ;  /* 0x0007980001987983 */ /* 0x002ea80000300a00 */
[----:B------:R1:W-:Y:S04]  /*7850*/  STL.64 [R1+0x368], R146 ;  /* 0x0003689201007387 */ /* 0x0003e80000100a00 */
[----:B---3--:R-:W3:Y:S04]  /*7860*/  LDL.LU.64 R150, [R1+0x790] ;  /* 0x0007900001967983 */ /* 0x008ee80000300a00 */
[----:B------:R2:W-:Y:S01]  /*7870*/  LDGSTS.E [R15+0x1c00c], desc[UR16][R132.64], !P6 ;  /* 0x1c00c000840f7fae */ /* 0x0005e2000f121850 */
[----:B------:R-:W-:Y:S01]  /*7880*/  ISETP.GE.U32.AND P6, PT, R4, 0x7fffff5b, PT ;  /* 0x7fffff5b0400780c */ /* 0x000fe20003fc6070 */
[----:B----4-:R-:W-:-:S02]  /*7890*/  VIADD R4, R139, 0xffffff98 ;  /* 0xffffff988b047836 */ /* 0x010fc40000000000 */
[----:B------:R-:W-:Y:S04]  /*78a0*/  STL.64 [R1+0x360], R132 ;  /* 0x0003608401007387 */ /* 0x000fe80000100a00 */
[----:B-1----:R-:W4:Y:S04]  /*78b0*/  LDL.LU.64 R146, [R1+0x788] ;  /* 0x0007880001927983 */ /* 0x002f280000300a00 */
[----:B------:R-:W3:Y:S04]  /*78c0*/  LDL.LU.64 R138, [R1+0x120] ;  /* 0x00012000018a7983 */ /* 0x000ee80000300a00 */
[----:B------:R1:W-:Y:S01]  /*78d0*/  STL.64 [R1+0x358], R154 ;  /* 0x0003589a01007387 */ /* 0x0003e20000100a00 */
[----:B------:R-:W-:-:S03]  /*78e0*/  IMAD.WIDE R156, R2, 0x4, R156 ;  /* 0x00000004029c7825 */ /* 0x000fc600078e029c */
[----:B------:R-:W-:Y:S01]  /*78f0*/  LDGSTS.E [R16+0x10000], desc[UR16][R154.64], !P1 ;  /* 0x100000009a107fae */ /* 0x000fe2000c921850 */
[----:B--2---:R-:W-:-:S03]  /*7900*/  IMAD.WIDE R144, R2, 0x4, R144 ;  /* 0x0000000402907825 */ /* 0x004fc600078e0290 */
[----:B------:R2:W-:Y:S01]  /*7910*/  STL.64 [R1+0x350], R156 ;  /* 0x0003509c01007387 */ /* 0x0005e20000100a00 */
[----:B------:R-:W-:-:S03]  /*7920*/  IMAD.WIDE R142, R2, 0x4, R142 ;  /* 0x00000004028e7825 */ /* 0x000fc600078e028e */
[----:B-1----:R-:W4:Y:S01]  /*7930*/  LDL.LU.64 R154, [R1+0x780] ;  /* 0x00078000019a7983 */ /* 0x002f220000300a00 */
[----:B------:R-:W-:Y:S01]  /*7940*/  ISETP.GE.U32.AND P5, PT, R122, 0x7fffff5c, PT ;  /* 0x7fffff5c7a00780c */ /* 0x000fe20003fa6070 */
[----:B------:R-:W1:Y:S02]  /*7950*/  LDC R132, c[0x0][0x230] ;  /* 0x00008c00ff847b82 */ /* 0x000e640000000800 */
[----:B------:R-:W-:Y:S04]  /*7960*/  LDGSTS.E [R16+0x14000], desc[UR16][R156.64], !P1 ;  /* 0x140000009c107fae */ /* 0x000fe8000c921850 */
[----:B------:R-:W-:Y:S04]  /*7970*/  LDGSTS.E [R16+0x10004], desc[UR16][R144.64], !P2 ;  /* 0x1000400090107fae */ /* 0x000fe8000d121850 */
[----:B------:R-:W-:Y:S04]  /*7980*/  LDGSTS.E [R16+0x14004], desc[UR16][R142.64], !P2 ;  /* 0x140040008e107fae */ /* 0x000fe8000d121850 */
[----:B--2---:R-:W2:Y:S04]  /*7990*/  LDL.LU.64 R156, [R1+0x778] ;  /* 0x00077800019c7983 */ /* 0x004ea80000300a00 */
[----:B------:R1:W-:Y:S04]  /*79a0*/  STL.64 [R1+0x348], R144 ;  /* 0x0003489001007387 */ /* 0x0003e80000100a00 */
[----:B------:R-:W-:Y:S04]  /*79b0*/  STL.64 [R1+0x340], R142 ;  /* 0x0003408e01007387 */ /* 0x000fe80000100a00 */
[----:B-1----:R-:W2:Y:S01]  /*79c0*/  LDL.LU.64 R144, [R1+0x770] ;  /* 0x0007700001907983 */ /* 0x002ea20000300a00 */
[----:B------:R-:W-:Y:S01]  /*79d0*/  IMAD.WIDE R148, R2, 0x4, R148 ;  /* 0x0000000402947825 */ /* 0x000fe200078e0294 */
[----:B------:R-:W-:-:S03]  /*79e0*/  ISETP.GE.U32.AND P2, PT, R4, 0x7fffff59, PT ;  /* 0x7fffff590400780c */ /* 0x000fc60003f46070 */
[----:B------:R-:W-:Y:S01]  /*79f0*/  IMAD.WIDE R136, R2, 0x4, R136 ;  /* 0x0000000402887825 */ /* 0x000fe200078e0288 */
[----:B------:R-:W-:Y:S03]  /*7a00*/  STL.64 [R1+0x128], R148 ;  /* 0x0001289401007387 */ /* 0x000fe60000100a00 */
[----:B------:R-:W-:Y:S01]  /*7a10*/  VIADD R4, R140, 0xffffffb6 ;  /* 0xffffffb68c047836 */ /* 0x000fe20000000000 */
[----:B------:R-:W-:Y:S01]  /*7a20*/  LDGSTS.E [R16+0x10008], desc[UR16][R148.64], !P3 ;  /* 0x1000800094107fae */ /* 0x000fe2000d921850 */
[----:B------:R-:W-:-:S04]  /*7a30*/  IMAD.WIDE R134, R2, 0x4, R134 ;  /* 0x0000000402867825 */ /* 0x000fc800078e0286 */
[----:B---3--:R-:W-:-:S05]  /*7a40*/  IMAD.WIDE R138, R2, 0x4, R138 ;  /* 0x00000004028a7825 */ /* 0x008fca00078e028a */
[----:B------:R-:W-:Y:S04]  /*7a50*/  STL.64 [R1+0x130], R138 ;  /* 0x0001308a01007387 */ /* 0x000fe80000100a00 */
[----:B------:R-:W-:Y:S04]  /*7a60*/  LDGSTS.E [R16+0x14008], desc[UR16][R138.64], !P3 ;  /* 0x140080008a107fae */ /* 0x000fe8000d921850 */
[----:B------:R-:W-:Y:S04]  /*7a70*/  STL.64 [R1+0x138], R136 ;  /* 0x0001388801007387 */ /* 0x000fe80000100a00 */
[----:B------:R-:W-:Y:S04]  /*7a80*/  LDGSTS.E [R16+0x1000c], desc[UR16][R136.64], !P4 ;  /* 0x1000c00088107fae */ /* 0x000fe8000e121850 */
[----:B------:R4:W-:Y:S04]  /*7a90*/  STL.64 [R1+0x140], R134 ;  /* 0x0001408601007387 */ /* 0x0009e80000100a00 */
[----:B------:R4:W-:Y:S02]  /*7aa0*/  LDGSTS.E [R16+0x1400c], desc[UR16][R134.64], !P4 ;  /* 0x1400c00086107fae */ /* 0x0009e4000e121850 */
[----:B----4-:R-:W-:-:S04]  /*7ab0*/  IMAD.WIDE R134, R2, 0x4, R146 ;  /* 0x0000000402867825 */ /* 0x010fc800078e0292 */
[----:B------:R-:W-:-:S04]  /*7ac0*/  IMAD.WIDE R136, R2, 0x4, R154 ;  /* 0x0000000402887825 */ /* 0x000fc800078e029a */
[----:B--2---:R-:W-:-:S04]  /*7ad0*/  IMAD.WIDE R138, R2, 0x4, R156 ;  /* 0x00000004028a7825 */ /* 0x004fc800078e029c */
[----:B------:R-:W-:-:S05]  /*7ae0*/  IMAD.WIDE R140, R2, 0x4, R144 ;  /* 0x00000004028c7825 */ /* 0x000fca00078e0290 */
[----:B------:R1:W-:Y:S04]  /*7af0*/  STL.64 [R1+0x338], R140 ;  /* 0x0003388c01007387 */ /* 0x0003e80000100a00 */
[----:B------:R2:W-:Y:S04]  /*7b00*/  STL.64 [R1+0x330], R138 ;  /* 0x0003308a01007387 */ /* 0x0005e80000100a00 */
[----:B------:R-:W3:Y:S04]  /*7b10*/  LDL.LU.64 R154, [R1+0x108] ;  /* 0x00010800019a7983 */ /* 0x000ee80000300a00 */
[----:B------:R4:W-:Y:S04]  /*7b20*/  STL.64 [R1+0x328], R136 ;  /* 0x0003288801007387 */ /* 0x0009e80000100a00 */
[----:B------:R-:W3:Y:S04]  /*7b30*/  LDL.LU.64 R144, [R1+0x100] ;  /* 0x0001000001907983 */ /* 0x000ee80000300a00 */
[----:B------:R-:W-:Y:S04]  /*7b40*/  LDGSTS.E [R16+0x18000], desc[UR16][R140.64], !P5 ;  /* 0x180000008c107fae */ /* 0x000fe8000e921850 */
[----:B------:R4:W-:Y:S04]  /*7b50*/  STL.64 [R1+0x320], R134 ;  /* 0x0003208601007387 */ /* 0x0009e80000100a00 */
[----:B------:R-:W-:Y:S04]  /*7b60*/  LDGSTS.E [R16+0x1c000], desc[UR16][R138.64], !P5 ;  /* 0x1c0000008a107fae */ /* 0x000fe8000e921850 */
[----:B-1----:R-:W3:Y:S04]  /*7b70*/  LDL.LU.64 R140, [R1+0xf8] ;  /* 0x0000f800018c7983 */ /* 0x002ee80000300a00 */
[----:B------:R-:W3:Y:S04]  /*7b80*/  LDL.LU.64 R156, [R1+0xf0] ;  /* 0x0000f000019c7983 */ /* 0x000ee80000300a00 */
[----:B------:R-:W-:Y:S04]  /*7b90*/  LDGSTS.E [R16+0x18004], desc[UR16][R136.64], !P6 ;  /* 0x1800400088107fae */ /* 0x000fe8000f121850 */
[----:B--2---:R-:W2:Y:S04]  /*7ba0*/  LDL.LU.64 R138, [R1+0xe8] ;  /* 0x0000e800018a7983 */ /* 0x004ea80000300a00 */
[----:B------:R-:W-:Y:S04]  /*7bb0*/  LDGSTS.E [R16+0x1c004], desc[UR16][R134.64], !P6 ;  /* 0x1c00400086107fae */ /* 0x000fe8000f121850 */
[----:B----4-:R-:W4:Y:S04]  /*7bc0*/  LDL.LU.64 R136, [R1+0xe0] ;  /* 0x0000e00001887983 */ /* 0x010f280000300a00 */
[----:B------:R-:W4:Y:S04]  /*7bd0*/  LDL.LU.64 R134, [R1+0xd8] ;  /* 0x0000d80001867983 */ /* 0x000f280000300a00 */
[----:B------:R-:W4:Y:S01]  /*7be0*/  LDL.LU.64 R148, [R1+0xd0] ;  /* 0x0000d00001947983 */ /* 0x000f220000300a00 */
[----:B------:R-:W-:Y:S01]  /*7bf0*/  VIADD R122, R123, 0xffffff99 ;  /* 0xffffff997b7a7836 */ /* 0x000fe20000000000 */
[----:B------:R-:W-:Y:S01]  /*7c00*/  ISETP.GE.U32.AND P4, PT, R4, 0x7fffff77, PT ;  /* 0x7fffff770400780c */ /* 0x000fe20003f86070 */
[----:B------:R-:W-:Y:S01]  /*7c10*/  IMAD.MOV.U32 R143, RZ, RZ, R128 ;  /* 0x000000ffff8f7224 */ /* 0x000fe200078e0080 */
[----:B------:R-:W1:Y:S02]  /*7c20*/  LDC R123, c[0x0][0x230] ;  /* 0x00008c00ff7b7b82 */ /* 0x000e640000000800 */
[----:B------:R-:W-:-:S02]  /*7c30*/  ISETP.GE.U32.AND P1, PT, R122, 0x7fffff5a, PT ;  /* 0x7fffff5a7a00780c */ /* 0x000fc40003f26070 */
[----:B------:R-:W-:-:S04]  /*7c40*/  IADD3 R122, R130, -0x49, RZ ;  /* 0xffffffb7827a7810 */ /* 0x000fc80007ffe0ff */
[----:B------:R-:W1:Y:S01]  /*7c50*/  LDC R130, c[0x0][0x230] ;  /* 0x00008c00ff827b82 */ /* 0x000e620000000800 */
[----:B------:R-:W-:-:S07]  /*7c60*/  VIADD R4, R132, 0xffffffb4 ;  /* 0xffffffb484047836 */ /* 0x000fce0000000000 */
[----:B------:R-:W1:Y:S01]  /*7c70*/  LDC R128, c[0x0][0x230] ;  /* 0x00008c00ff807b82 */ /* 0x000e620000000800 */
[----:B------:R-:W-:Y:S01]  /*7c80*/  ISETP.GE.U32.AND P3, PT, R122, 0x7fffff78, PT ;  /* 0x7fffff787a00780c */ /* 0x000fe20003f66070 */
[----:B------:R-:W-:-:S06]  /*7c90*/  IMAD.WIDE R150, R2, 0x4, R150 ;  /* 0x0000000402967825 */ /* 0x000fcc00078e0296 */
[----:B------:R-:W2:Y:S01]  /*7ca0*/  LDC R132, c[0x0][0x230] ;  /* 0x00008c00ff847b82 */ /* 0x000ea20000000800 */
[----:B------:R-:W-:Y:S01]  /*7cb0*/  IMAD.WIDE R152, R2, 0x4, R152 ;  /* 0x0000000402987825 */ /* 0x000fe200078e0298 */
[----:B------:R-:W-:-:S03]  /*7cc0*/  ISETP.GE.U32.AND P6, PT, R4, 0x7fffff75, PT ;  /* 0x7fffff750400780c */ /* 0x000fc60003fc6070 */
[----:B------:R-:W-:Y:S02]  /*7cd0*/  VIADD R122, R129, 0xffffffb5 ;  /* 0xffffffb5817a7836 */ /* 0x000fe40000000000 */
[C---:B------:R-:W-:Y:S01]  /*7ce0*/  IMAD.WIDE R146, R2.reuse, 0x4, R162 ;  /* 0x0000000402927825 */ /* 0x040fe200078e02a2 */
[----:B------:R-:W-:Y:S01]  /*7cf0*/  STL.64 [R1+0x318], R150 ;  /* 0x0003189601007387 */ /* 0x000fe20000100a00 */
[----:B------:R-:W4:Y:S02]  /*7d00*/  LDC R129, c[0x0][0x230] ;  /* 0x00008c00ff817b82 */ /* 0x000f240000000800 */
[----:B------:R-:W-:Y:S01]  /*7d10*/  IMAD.WIDE R124, R2, 0x4, R124 ;  /* 0x00000004027c7825 */ /* 0x000fe200078e027c */
[----:B------:R-:W-:Y:S03]  /*7d20*/  LDGSTS.E [R16+0x18008], desc[UR16][R150.64], !P1 ;  /* 0x1800800096107fae */ /* 0x000fe6000c921850 */
[----:B------:R-:W-:Y:S01]  /*7d30*/  VIADD R4, R131, 0xffffff96 ;  /* 0xffffff9683047836 */ /* 0x000fe20000000000 */
[----:B------:R-:W-:Y:S01]  /*7d40*/  STL.64 [R1+0x310], R152 ;  /* 0x0003109801007387 */ /* 0x000fe20000100a00 */
[----:B------:R-:W-:-:S03]  /*7d50*/  ISETP.GE.U32.AND P5, PT, R122, 0x7fffff76, PT ;  /* 0x7fffff767a00780c */ /* 0x000fc60003fa6070 */
[----:B------:R-:W-:Y:S04]  /*7d60*/  LDGSTS.E [R16+0x1c008], desc[UR16][R152.64], !P1 ;  /* 0x1c00800098107fae */ /* 0x000fe8000c921850 */
[----:B------:R-:W-:Y:S04]  /*7d70*/  STL.64 [R1+0x308], R146 ;  /* 0x0003089201007387 */ /* 0x000fe80000100a00 */
[----:B------:R-:W-:Y:S04]  /*7d80*/  LDGSTS.E [R16+0x1800c], desc[UR16][R146.64], !P2 ;  /* 0x1800c00092107fae */ /* 0x000fe8000d121850 */
[----:B------:R1:W-:Y:S01]  /*7d90*/  LDGSTS.E [R16+0x1c00c], desc[UR16][R124.64], !P2 ;  /* 0x1c00c0007c107fae */ /* 0x0003e2000d121850 */
[----:B------:R-:W-:Y:S01]  /*7da0*/  ISETP.GE.U32.AND P2, PT, R4, 0x7fffff57, PT ;  /* 0x7fffff570400780c */ /* 0x000fe20003f46070 */
[----:B-1----:R-:W-:Y:S01]  /*7db0*/  VIADD R4, R130, 0xffffff94 ;  /* 0xffffff9482047836 */ /* 0x002fe20000000000 */
[----:B------:R-:W-:Y:S01]  /*7dc0*/  IADD3 R122, R128, -0x69, RZ ;  /* 0xffffff97807a7810 */ /* 0x000fe20007ffe0ff */
[----:B------:R1:W-:Y:S01]  /*7dd0*/  STL.64 [R1+0x300], R124 ;  /* 0x0003007c01007387 */ /* 0x0003e20000100a00 */
[----:B------:R-:W4:Y:S02]  /*7de0*/  LDC R128, c[0x0][0x230] ;  /* 0x00008c00ff807b82 */ /* 0x000f240000000800 */
[----:B------:R-:W-:-:S06]  /*7df0*/  ISETP.GE.U32.AND P1, PT, R122, 0x7fffff58, PT ;  /* 0x7fffff587a00780c */ /* 0x000fcc0003f26070 */
[----:B-1----:R-:W1:Y:S01]  /*7e00*/  LDC R125, c[0x0][0x230] ;  /* 0x00008c00ff7d7b82 */ /* 0x002e620000000800 */
[----:B---3--:R-:W-:-:S07]  /*7e10*/  IMAD.WIDE R146, R2, 0x4, R154 ;  /* 0x0000000402927825 */ /* 0x008fce00078e029a */
[----:B------:R-:W3:Y:S01]  /*7e20*/  LDC R124, c[0x0][0x230] ;  /* 0x00008c00ff7c7b82 */ /* 0x000ee20000000800 */
[----:B------:R-:W-:Y:S01]  /*7e30*/  LDGSTS.E [R17+0x10000], desc[UR16][R146.64], !P3 ;  /* 0x1000000092117fae */ /* 0x000fe2000d921850 */
[----:B------:R-:W-:-:S03]  /*7e40*/  IMAD.WIDE R144, R2, 0x4, R144 ;  /* 0x0000000402907825 */ /* 0x000fc600078e0290 */
[----:B------:R-:W-:Y:S04]  /*7e50*/  STL.64 [R1+0x148], R146 ;  /* 0x0001489201007387 */ /* 0x000fe80000100a00 */
[----:B------:R-:W-:Y:S04]  /*7e60*/  LDGSTS.E [R17+0x14000], desc[UR16][R144.64], !P3 ;  /* 0x1400000090117fae */ /* 0x000fe8000d921850 */
[----:B------:R-:W-:Y:S01]  /*7e70*/  STL.64 [R1+0x150], R144 ;  /* 0x0001509001007387 */ /* 0x000fe20000100a00 */
[----:B------:R-:W-:-:S04]  /*7e80*/  IMAD.WIDE R140, R2, 0x4, R140 ;  /* 0x00000004028c7825 */ /* 0x000fc800078e028c */
[----:B------:R-:W-:Y:S01]  /*7e90*/  IMAD.WIDE R130, R2, 0x4, R156 ;  /* 0x0000000402827825 */ /* 0x000fe200078e029c */
[----:B------:R-:W-:Y:S04]  /*7ea0*/  LDGSTS.E [R17+0x10004], desc[UR16][R140.64], !P4 ;  /* 0x100040008c117fae */ /* 0x000fe8000e121850 */
[----:B------:R1:W-:Y:S01]  /*7eb0*/  LDGSTS.E [R17+0x14004], desc[UR16][R130.64], !P4 ;  /* 0x1400400082117fae */ /* 0x0003e2000e121850 */
[----:B------:R-:W-:Y:S01]  /*7ec0*/  ISETP.GE.U32.AND P4, PT, R4, 0x7fffff55, PT ;  /* 0x7fffff550400780c */ /* 0x000fe20003f86070 */
[----:B--2---:R-:W-:Y:S02]  /*7ed0*/  IMAD.WIDE R138, R2, 0x4, R138 ;  /* 0x00000004028a7825 */ /* 0x004fe400078e028a */
[----:B------:R-:W-:Y:S02]  /*7ee0*/  STL.64 [R1+0x158], R140 ;  /* 0x0001588c01007387 */ /* 0x000fe40000100a00 */
[----:B------:R-:W-:-:S02]  /*7ef0*/  VIADD R4, R132, 0xffffffb2 ;  /* 0xffffffb284047836 */ /* 0x000fc40000000000 */
[----:B------:R1:W-:Y:S01]  /*7f00*/  STL.64 [R1+0x160], R130 ;  /* 0x0001608201007387 */ /* 0x0003e20000100a00 */
[----:B----4-:R-:W-:-:S03]  /*7f10*/  IMAD.WIDE R136, R2, 0x4, R136 ;  /* 0x0000000402887825 */ /* 0x010fc600078e0288 */
[----:B------:R2:W-:Y:S04]  /*7f20*/  STL.64 [R1+0x168], R138 ;  /* 0x0001688a01007387 */ /* 0x0005e80000100a00 */
[----:B------:R2:W-:Y:S01]  /*7f30*/  LDGSTS.E [R17+0x10008], desc[UR16][R138.64], !P5 ;  /* 0x100080008a117fae */ /* 0x0005e2000e921850 */
[----:B------:R-:W-:-:S03]  /*7f40*/  IMAD.WIDE R134, R2, 0x4, R134 ;  /* 0x0000000402867825 */ /* 0x000fc600078e0286 */
[----:B------:R4:W-:Y:S01]  /*7f50*/  STL.64 [R1+0x170], R136 ;  /* 0x0001708801007387 */ /* 0x0009e20000100a00 */
[----:B-1----:R-:W1:Y:S01]  /*7f60*/  LDC R130, c[0x0][0x230] ;  /* 0x00008c00ff827b82 */ /* 0x002e620000000800 */
[C---:B------:R-:W-:Y:S02]  /*7f70*/  IMAD.WIDE R132, R2.reuse, 0x4, R148 ;  /* 0x0000000402847825 */ /* 0x040fe400078e0294 */
[----:B------:R4:W-:Y:S02]  /*7f80*/  LDGSTS.E [R17+0x14008], desc[UR16][R136.64], !P5 ;  /* 0x1400800088117fae */ /* 0x0009e4000e921850 */
[C---:B--2---:R-:W-:Y:S02]  /*7f90*/  IMAD.WIDE R138, R2.reuse, 0x4, R158 ;  /* 0x00000004028a7825 */ /* 0x044fe400078e029e */
[----:B------:R2:W-:Y:S01]  /*7fa0*/  STL.64 [R1+0x178], R134 ;  /* 0x0001788601007387 */ /* 0x0005e20000100a00 */
[----:B------:R-:W1:Y:S03]  /*7fb0*/  LDC R131, c[0x0][0x230] ;  /* 0x00008c00ff837b82 */ /* 0x000e660000000800 */
[----:B------:R2:W-:Y:S01]  /*7fc0*/  LDGSTS.E [R17+0x1000c], desc[UR16][R134.64], !P6 ;  /* 0x1000c00086117fae */ /* 0x0005e2000f121850 */
[----:B----4-:R-:W-:-:S03]  /*7fd0*/  IMAD.WIDE R136, R2, 0x4, R170 ;  /* 0x0000000402887825 */ /* 0x010fc600078e02aa */
[----:B------:R4:W-:Y:S01]  /*7fe0*/  STL.64 [R1+0x2f8], R132 ;  /* 0x0002f88401007387 */ /* 0x0009e20000100a00 */
[----:B------:R-:W1:Y:S03]  /*7ff0*/  LDC R158, c[0x0][0x230] ;  /* 0x00008c00ff9e7b82 */ /* 0x000e660000000800 */
[----:B------:R4:W-:Y:S01]  /*8000*/  LDGSTS.E [R17+0x1400c], desc[UR16][R132.64], !P6 ;  /* 0x1400c00084117fae */ /* 0x0009e2000f121850 */
[----:B--2---:R-:W-:-:S03]  /*8010*/  IMAD.WIDE R134, R2, 0x4, R168 ;  /* 0x0000000402867825 */ /* 0x004fc600078e02a8 */
[----:B------:R-:W-:Y:S01]  /*8020*/  STL.64 [R1+0x2f0], R138 ;  /* 0x0002f08a01007387 */ /* 0x000fe20000100a00 */
[----:B------:R-:W2:Y:S03]  /*8030*/  LDC R159, c[0x0][0x230] ;  /* 0x00008c00ff9f7b82 */ /* 0x000ea60000000800 */
[----:B------:R-:W-:Y:S01]  /*8040*/  STL.64 [R1+0x2e8], R136 ;  /* 0x0002e88801007387 */ /* 0x000fe20000100a00 */
[----:B----4-:R-:W-:-:S03]  /*8050*/  IMAD.WIDE R132, R2, 0x4, R160 ;  /* 0x0000000402847825 */ /* 0x010fc600078e02a0 */
[----:B------:R4:W-:Y:S04]  /*8060*/  STL.64 [R1+0x2e0], R134 ;  /* 0x0002e08601007387 */ /* 0x0009e80000100a00 */
[----:B------:R-:W2:Y:S04]  /*8070*/  LDL.LU.64 R140, [R1+0xc8] ;  /* 0x0000c800018c7983 */ /* 0x000ea80000300a00 */
[----:B------:R3:W-:Y:S04]  /*8080*/  STL.64 [R1+0x2d8], R132 ;  /* 0x0002d88401007387 */ /* 0x0007e80000100a00 */
[----:B------:R-:W2:Y:S04]  /*8090*/  LDL.LU.64 R154, [R1+0xc0] ;  /* 0x0000c000019a7983 */ /* 0x000ea80000300a00 */
[----:B------:R-:W-:Y:S04]  /*80a0*/  LDGSTS.E [R17+0x18000], desc[UR16][R138.64], !P1 ;  /* 0x180000008a117fae */ /* 0x000fe8000c921850 */
[----:B------:R-:W-:Y:S04]  /*80b0*/  LDGSTS.E [R17+0x1c000], desc[UR16][R136.64], !P1 ;  /* 0x1c00000088117fae */ /* 0x000fe8000c921850 */
[----:B------:R-:W2:Y:S04]  /*80c0*/  LDL.LU.64 R156, [R1+0xb8] ;  /* 0x0000b800019c7983 */ /* 0x000ea80000300a00 */
[----:B------:R-:W-:Y:S04]  /*80d0*/  LDGSTS.E [R17+0x18004], desc[UR16][R134.64], !P2 ;  /* 0x1800400086117fae */ /* 0x000fe8000d121850 */
[----:B------:R-:W2:Y:S01]  /*80e0*/  LDL.LU.64 R144, [R1+0xb0] ;  /* 0x0000b00001907983 */ /* 0x000ea20000300a00 */
[----:B------:R-:W-:-:S02]  /*80f0*/  VIADD R122, R123, 0xffffff95 ;  /* 0xffffff957b7a7836 */ /* 0x000fc40000000000 */
[----:B------:R-:W1:Y:S01]  /*8100*/  LDC R123, c[0x0][0x230] ;  /* 0x00008c00ff7b7b82 */ /* 0x000e620000000800 */
[----:B------:R-:W-:Y:S01]  /*8110*/  ISETP.GE.U32.AND P6, PT, R4, 0x7fffff73, PT ;  /* 0x7fffff730400780c */ /* 0x000fe20003fc6070 */
[----:B------:R-:W-:Y:S01]  /*8120*/  IMAD.WIDE R150, R2, 0x4, R164 ;  /* 0x0000000402967825 */ /* 0x000fe200078e02a4 */
[----:B------:R3:W-:Y:S04]  /*8130*/  LDGSTS.E [R17+0x1c004], desc[UR16][R132.64], !P2 ;  /* 0x1c00400084117fae */ /* 0x0007e8000d121850 */
[----:B----4-:R-:W4:Y:S04]  /*8140*/  LDL.LU.64 R134, [R1+0xa8] ;  /* 0x0000a80001867983 */ /* 0x010f280000300a00 */
[----:B------:R-:W4:Y:S04]  /*8150*/  LDL.LU.64 R138, [R1+0xa0] ;  /* 0x0000a000018a7983 */ /* 0x000f280000300a00 */
[----:B------:R-:W4:Y:S04]  /*8160*/  LDL.LU.64 R148, [R1+0x98] ;  /* 0x0000980001947983 */ /* 0x000f280000300a00 */
[----:B------:R-:W4:Y:S01]  /*8170*/  LDL.LU.64 R136, [R1+0x90] ;  /* 0x0000900001887983 */ /* 0x000f220000300a00 */
[----:B------:R-:W-:Y:S01]  /*8180*/  ISETP.GE.U32.AND P3, PT, R122, 0x7fffff56, PT ;  /* 0x7fffff567a00780c */ /* 0x000fe20003f66070 */
[----:B------:R-:W-:Y:S01]  /*8190*/  VIADD R4, R128, 0xffffffb0 ;  /* 0xffffffb080047836 */ /* 0x000fe20000000000 */
[----:B------:R-:W-:Y:S01]  /*81a0*/  IADD3 R122, R129, -0x4d, RZ ;  /* 0xffffffb3817a7810 */ /* 0x000fe20007ffe0ff */
[----:B------:R-:W2:Y:S08]  /*81b0*/  LDC R128, c[0x0][0x230] ;  /* 0x00008c00ff807b82 */ /* 0x000eb00000000800 */
[----:B------:R-:W1:Y:S01]  /*81c0*/  LDC R129, c[0x0][0x230] ;  /* 0x00008c00ff817b82 */ /* 0x000e620000000800 */
[----:B------:R-:W-:Y:S01]  /*81d0*/  ISETP.GE.U32.AND P5, PT, R122, 0x7fffff74, PT ;  /* 0x7fffff747a00780c */ /* 0x000fe20003fa6070 */
[----:B------:R-:W-:-:S02]  /*81e0*/  VIADD R122, R125, 0xffffffb1 ;  /* 0xffffffb17d7a7836 */ /* 0x000fc40000000000 */
[----:B------:R-:W-:Y:S01]  /*81f0*/  IMAD.WIDE R146, R2, 0x4, R166 ;  /* 0x0000000402927825 */ /* 0x000fe200078e02a6 */
[----:B------:R-:W-:Y:S02]  /*8200*/  STL.64 [R1+0x2d0], R150 ;  /* 0x0002d09601007387 */ /* 0x000fe40000100a00 */
[----:B------:R-:W-:Y:S01]  /*8210*/  ISETP.GE.U32.AND P1, PT, R122, 0x7fffff72, PT ;  /* 0x7fffff727a00780c */ /* 0x000fe20003f26070 */
[----:B---3--:R-:W-:Y:S01]  /*8220*/  IMAD.WIDE R132, R2, 0x4, R176 ;  /* 0x0000000402847825 */ /* 0x008fe200078e02b0 */
[----:B------:R-:W-:Y:S01]  /*8230*/  IADD3 R122, R124, -0x6d, RZ ;  /* 0xffffff937c7a7810 */ /* 0x000fe20007ffe0ff */
[----:B------:R-:W-:Y:S02]  /*8240*/  LDGSTS.E [R17+0x18008], desc[UR16][R150.64], !P3 ;  /* 0x1800800096117fae */ /* 0x000fe4000d921850 */
[----:B------:R-:W-:Y:S01]  /*8250*/  IMAD.WIDE R126, R2, 0x4, R126 ;  /* 0x00000004027e7825 */ /* 0x000fe200078e027e */
[----:B------:R-:W-:Y:S01]  /*8260*/  ISETP.GE.U32.AND P2, PT, R4, 0x7fffff71, PT ;  /* 0x7fffff710400780c */ /* 0x000fe20003f46070 */
[----:B------:R-:W-:Y:S01]  /*8270*/  STL.64 [R1+0x2c8], R146 ;  /* 0x0002c89201007387 */ /* 0x000fe20000100a00 */
[----:B------:R-:W3:Y:S03]  /*8280*/  LDC R125, c[0x0][0x230] ;  /* 0x00008c00ff7d7b82 */ /* 0x000ee60000000800 */
[----:B------:R-:W-:Y:S01]  /*8290*/  LDGSTS.E [R17+0x1c008], desc[UR16][R146.64], !P3 ;  /* 0x1c00800092117fae */ /* 0x000fe2000d921850 */
[----:B------:R-:W-:Y:S01]  /*82a0*/  ISETP.GE.U32.AND P3, PT, R122, 0x7fffff54, PT ;  /* 0x7fffff547a00780c */ /* 0x000fe20003f66070 */
[----:B-1----:R-:W-:-:S02]  /*82b0*/  VIADD R4, R130, 0xffffff92 ;  /* 0xffffff9282047836 */ /* 0x002fc40000000000 */
[----:B------:R1:W-:Y:S01]  /*82c0*/  STL.64 [R1+0x2c0], R132 ;  /* 0x0002c08401007387 */ /* 0x0003e20000100a00 */
[----:B------:R-:W-:Y:S01]  /*82d0*/  VIADD R122, R123, 0xffffff91 ;  /* 0xffffff917b7a7836 */ /* 0x000fe20000000000 */
[----:B------:R-:W3:Y:S02]  /*82e0*/  LDC R130, c[0x0][0x230] ;  /* 0x00008c00ff827b82 */ /* 0x000ee40000000800 */
[----:B------:R1:W-:Y:S04]  /*82f0*/  LDGSTS.E [R17+0x1800c], desc[UR16][R132.64], !P4 ;  /* 0x1800c00084117fae */ /* 0x0003e8000e121850 */
[----:B------:R1:W-:Y:S02]  /*8300*/  STL.64 [R1+0x2b8], R126 ;  /* 0x0002b87e01007387 */ /* 0x0003e40000100a00 */
[----:B------:R-:W3:Y:S02]  /*8310*/  LDC R124, c[0x0][0x230] ;  /* 0x00008c00ff7c7b82 */ /* 0x000ee40000000800 */
[----:B------:R1:W-:Y:S01]  /*8320*/  LDGSTS.E [R17+0x1c00c], desc[UR16][R126.64], !P4 ;  /* 0x1c00c0007e117fae */ /* 0x0003e2000e121850 */
[----:B------:R-:W-:-:S03]  /*8330*/  ISETP.GE.U32.AND P4, PT, R4, 0x7fffff53, PT ;  /* 0x7fffff530400780c */ /* 0x000fc60003f86070 */
[----:B------:R1:W-:Y:S01]  /*8340*/  STL.64 [R1+0x768], R16 ;  /* 0x0007681001007387 */ /* 0x0003e20000100a00 */
[----:B------:R-:W-:Y:S01]  /*8350*/  VIADD R4, R129, 0xffffff90 ;  /* 0xffffff9081047836 */ /* 0x000fe20000000000 */
[----:B------:R-:W3:Y:S01]  /*8360*/  LDC R123, c[0x0][0x230] ;  /* 0x00008c00ff7b7b82 */ /* 0x000ee20000000800 */
[----:B--2---:R-:W-:-:S04]  /*8370*/  IMAD.WIDE R140, R2, 0x4, R140 ;  /* 0x00000004028c7825 */ /* 0x004fc800078e028c */
[C---:B-1----:R-:W-:Y:S01]  /*8380*/  IMAD.WIDE R132, R2.reuse, 0x4, R154 ;  /* 0x0000000402847825 */ /* 0x042fe200078e029a */
[----:B------:R-:W-:Y:S04]  /*8390*/  STL.64 [R1+0x2b0], R140 ;  /* 0x0002b08c01007387 */ /* 0x000fe80000100a00 */
[----:B------:R-:W-:Y:S04]  /*83a0*/  LDGSTS.E [R24+0x10000], desc[UR16][R140.64], !P5 ;  /* 0x100000008c187fae */ /* 0x000fe8000e921850 */
[----:B------:R1:W-:Y:S01]  /*83b0*/  STL.64 [R1+0x2a8], R132 ;  /* 0x0002a88401007387 */ /* 0x0003e20000100a00 */
[----:B------:R-:W-:-:S03]  /*83c0*/  IMAD.WIDE R126, R2, 0x4, R156 ;  /* 0x00000004027e7825 */ /* 0x000fc600078e029c */
[----:B------:R1:W-:Y:S01]  /*83d0*/  LDGSTS.E [R24+0x14000], desc[UR16][R132.64], !P5 ;  /* 0x1400000084187fae */ /* 0x0003e2000e921850 */
[----:B------:R-:W-:Y:S02]  /*83e0*/  ISETP.GE.U32.AND P5, PT, R122, 0x7fffff52, PT ;  /* 0x7fffff527a00780c */ /* 0x000fe40003fa6070 */
[----:B------:R-:W-:Y:S01]  /*83f0*/  IADD3 R122, R128, -0x51, RZ ;  /* 0xffffffaf807a7810 */ /* 0x000fe20007ffe0ff */
[C---:B------:R-:W-:Y:S01]  /*8400*/  IMAD.WIDE R16, R2.reuse, 0x4, R144 ;  /* 0x0000000402107825 */ /* 0x040fe200078e0290 */
[----:B------:R2:W-:Y:S04]  /*8410*/  STL.64 [R1+0x2a0], R126 ;  /* 0x0002a07e01007387 */ /* 0x0005e80000100a00 */
[----:B------:R2:W-:Y:S01]  /*8420*/  LDGSTS.E [R24+0x10004], desc[UR16][R126.64], !P6 ;  /* 0x100040007e187fae */ /* 0x0005e2000f121850 */
[----:B----4-:R-:W-:-:S03]  /*8430*/  IMAD.WIDE R134, R2, 0x4, R134 ;  /* 0x0000000402867825 */ /* 0x010fc600078e0286 */
[----:B------:R4:W-:Y:S01]  /*8440*/  STL.64 [R1+0x298], R16 ;  /* 0x0002981001007387 */ /* 0x0009e20000100a00 */
[----:B-1----:R-:W-:-:S03]  /*8450*/  IMAD.WIDE R132, R2, 0x4, R138 ;  /* 0x0000000402847825 */ /* 0x002fc600078e028a */
[----:B------:R4:W-:Y:S01]  /*8460*/  LDGSTS.E [R24+0x14004], desc[UR16][R16.64], !P6 ;  /* 0x1400400010187fae */ /* 0x0009e2000f121850 */
[----:B--2---:R-:W1:Y:S01]  /*8470*/  LDC R127, c[0x0][0x230] ;  /* 0x00008c00ff7f7b82 */ /* 0x004e620000000800 */
[C---:B------:R-:W-:Y:S02]  /*8480*/  IMAD.WIDE R128, R2.reuse, 0x4, R148 ;  /* 0x0000000402807825 */ /* 0x040fe400078e0294 */
[----:B------:R2:W-:Y:S04]  /*8490*/  STL.64 [R1+0x290], R134 ;  /* 0x0002908601007387 */ /* 0x0005e80000100a00 */
[----:B------:R2:W-:Y:S01]  /*84a0*/  LDGSTS.E [R24+0x10008], desc[UR16][R134.64], !P1 ;  /* 0x1000800086187fae */ /* 0x0005e2000c921850 */
[----:B------:R-:W1:Y:S01]  /*84b0*/  LDC R126, c[0x0][0x230] ;  /* 0x00008c00ff7e7b82 */ /* 0x000e620000000800 */
[----:B----4-:R-:W-:-:S02]  /*84c0*/  IMAD.WIDE R16, R2, 0x4, R136 ;  /* 0x0000000402107825 */ /* 0x010fc400078e0288 */
[----:B------:R4:W-:Y:S04]  /*84d0*/  STL.64 [R1+0x288], R132 ;  /* 0x0002888401007387 */ /* 0x0009e80000100a00 */
[----:B------:R4:W-:Y:S01]  /*84e0*/  LDGSTS.E [R24+0x14008], desc[UR16][R132.64], !P1 ;  /* 0x1400800084187fae */ /* 0x0009e2000c921850 */
[----:B--2---:R-:W-:-:S03]  /*84f0*/  IMAD.WIDE R134, R2, 0x4, R172 ;  /* 0x0000000402867825 */ /* 0x004fc600078e02ac */
[----:B------:R2:W-:Y:S04]  /*8500*/  STL.64 [R1+0x280], R128 ;  /* 0x0002808001007387 */ /* 0x0005e80000100a00 */
[----:B------:R2:W-:Y:S01]  /*8510*/  LDGSTS.E [R24+0x1000c], desc[UR16][R128.64], !P2 ;  /* 0x1000c00080187fae */ /* 0x0005e2000d121850 */
[----:B----4-:R-:W-:-:S03]  /*8520*/  IMAD.WIDE R132, R2, 0x4, R184 ;  /* 0x0000000402847825 */ /* 0x010fc600078e02b8 */
[----:B------:R4:W-:Y:S04]  /*8530*/  STL.64 [R1+0x278], R16 ;  /* 0x0002781001007387 */ /* 0x0009e80000100a00 */
[----:B------:R4:W-:Y:S01]  /*8540*/  LDGSTS.E [R24+0x1400c], desc[UR16][R16.64], !P2 ;  /* 0x1400c00010187fae */ /* 0x0009e2000d121850 */
[----:B--2---:R-:W-:-:S03]  /*8550*/  IMAD.WIDE R128, R2, 0x4, R182 ;  /* 0x0000000402807825 */ /* 0x004fc600078e02b6 */
[----:B------:R2:W-:Y:S04]  /*8560*/  STL.64 [R1+0x270], R134 ;  /* 0x0002708601007387 */ /* 0x0005e80000100a00 */
[----:B------:R1:W-:Y:S01]  /*8570*/  STL.64 [R1+0x268], R132 ;  /* 0x0002688401007387 */ /* 0x0003e20000100a00 */
[----:B----4-:R-:W-:-:S03]  /*8580*/  IMAD.WIDE R16, R2, 0x4, R174 ;  /* 0x0000000402107825 */ /* 0x010fc600078e02ae */
[----:B------:R-:W4:Y:S04]  /*8590*/  LDL.LU.64 R154, [R1+0x88] ;  /* 0x00008800019a7983 */ /* 0x000f280000300a00 */
[----:B------:R1:W-:Y:S04]  /*85a0*/  STL.64 [R1+0xf8], R128 ;  /* 0x0000f88001007387 */ /* 0x0003e80000100a00 */
[----:B------:R-:W4:Y:S04]  /*85b0*/  LDL.LU.64 R156, [R1+0x80] ;  /* 0x00008000019c7983 */ /* 0x000f280000300a00 */
[----:B------:R1:W-:Y:S04]  /*85c0*/  STL.64 [R1+0xf0], R16 ;  /* 0x0000f01001007387 */ /* 0x0003e80000100a00 */
[----:B------:R-:W4:Y:S04]  /*85d0*/  LDL.LU.64 R144, [R1+0x78] ;  /* 0x0000780001907983 */ /* 0x000f280000300a00 */
[----:B------:R-:W-:Y:S04]  /*85e0*/  LDGSTS.E [R24+0x18000], desc[UR16][R134.64], !P3 ;  /* 0x1800000086187fae */ /* 0x000fe8000d921850 */
[----:B------:R-:W4:Y:S01]  /*85f0*/  LDL.LU.64 R140, [R1+0x70] ;  /* 0x00007000018c7983 */ /* 0x000f220000300a00 */
[----:B------:R-:W-:-:S03]  /*8600*/  ISETP.GE.U32.AND P6, PT, R4, 0x7fffff51, PT ;  /* 0x7fffff510400780c */ /* 0x000fc60003fc6070 */
[----:B------:R1:W-:Y:S04]  /*8610*/  LDGSTS.E [R24+0x1c000], desc[UR16][R132.64], !P3 ;  /* 0x1c00000084187fae */ /* 0x0003e8000d921850 */
[----:B--2---:R-:W2:Y:S04]  /*8620*/  LDL.LU.64 R134, [R1+0x68] ;  /* 0x0000680001867983 */ /* 0x004ea80000300a00 */
[----:B------:R-:W2:Y:S04]  /*8630*/  LDL.LU.64 R138, [R1+0x60] ;  /* 0x00006000018a7983 */ /* 0x000ea80000300a00 */
[----:B------:R-:W2:Y:S04]  /*8640*/  LDL.LU.64 R148, [R1+0x58] ;  /* 0x0000580001947983 */ /* 0x000ea80000300a00 */
[----:B------:R-:W2:Y:S01]  /*8650*/  LDL.LU.64 R136, [R1+0x50] ;  /* 0x0000500001887983 */ /* 0x000ea20000300a00 */
[----:B------:R-:W-:Y:S01]  /*8660*/  VIADD R4, R131, 0xffffffae ;  /* 0xffffffae83047836 */ /* 0x000fe20000000000 */
[----:B------:R-:W-:-:S02]  /*8670*/  ISETP.GE.U32.AND P1, PT, R122, 0x7fffff70, PT ;  /* 0x7fffff707a00780c */ /* 0x000fc40003f26070 */
[----:B------:R1:W-:Y:S01]  /*8680*/  LDGSTS.E [R24+0x18004], desc[UR16][R128.64], !P4 ;  /* 0x1800400080187fae */ /* 0x0003e2000e121850 */
[----:B---3--:R-:W-:Y:S01]  /*8690*/  VIADD R122, R125, 0xffffffad ;  /* 0xffffffad7d7a7836 */ /* 0x008fe20000000000 */
[----:B------:R-:W-:Y:S01]  /*86a0*/  ISETP.GE.U32.AND P2, PT, R4, 0x7fffff6f, PT ;  /* 0x7fffff6f0400780c */ /* 0x000fe20003f46070 */
[----:B------:R-:W-:Y:S01]  /*86b0*/  IMAD.WIDE R146, R2, 0x4, R178 ;  /* 0x0000000402927825 */ /* 0x000fe200078e02b2 */
[----:B------:R3:W-:Y:S01]  /*86c0*/  LDGSTS.E [R24+0x1c004], desc[UR16][R16.64], !P4 ;  /* 0x1c00400010187fae */ /* 0x0007e2000e121850 */
[----:B------:R-:W2:Y:S02]  /*86d0*/  LDC R125, c[0x0][0x230] ;  /* 0x00008c00ff7d7b82 */ /* 0x000ea40000000800 */
[----:B------:R-:W-:Y:S02]  /*86e0*/  VIADD R4, R130, 0xffffffac ;  /* 0xffffffac82047836 */ /* 0x000fe40000000000 */
[----:B-1----:R-:W-:-:S04]  /*86f0*/  IMAD.WIDE R132, R2, 0x4, R180 ;  /* 0x0000000402847825 */ /* 0x002fc800078e02b4 */
[----:B------:R-:W1:Y:S01]  /*8700*/  LDC R128, c[0x0][0x230] ;  /* 0x00008c00ff807b82 */ /* 0x000e620000000800 */
[----:B------:R-:W-:Y:S01]  /*8710*/  IMAD.WIDE R130, R2, 0x4, R190 ;  /* 0x0000000402827825 */ /* 0x000fe200078e02be */
[----:B------:R-:W-:Y:S01]  /*8720*/  ISETP.GE.U32.AND P3, PT, R122, 0x7fffff6e, PT ;  /* 0x7fffff6e7a00780c */ /* 0x000fe20003f66070 */
[----:B------:R-:W-:Y:S01]  /*8730*/  STL.64 [R1+0xe8], R146 ;  /* 0x0000e89201007387 */ /* 0x000fe20000100a00 */
[----:B------:R-:W-:Y:S01]  /*8740*/  IADD3 R122, R124, -0x71, RZ ;  /* 0xffffff8f7c7a7810 */ /* 0x000fe20007ffe0ff */
[----:B---3--:R-:W-:Y:S01]  /*8750*/  IMAD.WIDE R16, R2, 0x4, R120 ;  /* 0x0000000402107825 */ /* 0x008fe200078e0278 */
[----:B------:R-:W-:Y:S01]  /*8760*/  ISETP.GE.U32.AND P4, PT, R4, 0x7fffff6d, PT ;  /* 0x7fffff6d0400780c */ /* 0x000fe20003f86070 */
[----:B------:R-:W-:Y:S01]  /*8770*/  LDGSTS.E [R24+0x18008], desc[UR16][R146.64], !P5 ;  /* 0x1800800092187fae */ /* 0x000fe2000e921850 */
[----:B------:R-:W3:Y:S03]  /*8780*/  LDC R124, c[0x0][0x230] ;  /* 0x00008c00ff7c7b82 */ /* 0x000ee60000000800 */
[----:B------:R4:W-:Y:S01]  /*8790*/  STL.64 [R1+0xe0], R132 ;  /* 0x0000e08401007387 */ /* 0x0009e20000100a00 */
[----:B------:R-:W-:-:S03]  /*87a0*/  VIADD R120, R123, 0xffffff8d ;  /* 0xffffff8d7b787836 */ /* 0x000fc60000000000 */
[----:B------:R4:W-:Y:S01]  /*87b0*/  LDGSTS.E [R24+0x1c008], desc[UR16][R132.64], !P5 ;  /* 0x1c00800084187fae */ /* 0x0009e2000e921850 */
[----:B------:R-:W-:Y:S01]  /*87c0*/  ISETP.GE.U32.AND P5, PT, R122, 0x7fffff50, PT ;  /* 0x7fffff507a00780c */ /* 0x000fe20003fa6070 */
[----:B------:R-:W-:Y:S01]  /*87d0*/  IMAD.WIDE R118, R2, 0x4, R118 ;  /* 0x0000000402767825 */ /* 0x000fe200078e0276 */
[----:B------:R-:W3:Y:S01]  /*87e0*/  LDC R121, c[0x0][0x230] ;  /* 0x00008c00ff797b82 */ /* 0x000ee20000000800 */
[----:B------:R4:W-:Y:S04]  /*87f0*/  STL.64 [R1+0xd8], R130 ;  /* 0x0000d88201007387 */ /* 0x0009e80000100a00 */
[----:B------:R4:W-:Y:S01]  /*8800*/  LDGSTS.E [R24+0x1800c], desc[UR16][R130.64], !P6 ;  /* 0x1800c00082187fae */ /* 0x0009e2000f121850 */
[----:B------:R-:W-:Y:S02]  /*8810*/  VIADD R4, R127, 0xffffff8e ;  /* 0xffffff8e7f047836 */ /* 0x000fe40000000000 */
[----:B------:R-:W3:Y:S01]  /*8820*/  LDC R127, c[0x0][0x230] ;  /* 0x00008c00ff7f7b82 */ /* 0x000ee20000000800 */
[----:B------:R1:W-:Y:S04]  /*8830*/  STL.64 [R1+0xd0], R16 ;  /* 0x0000d01001007387 */ /* 0x0003e80000100a00 */
[----:B------:R1:W-:Y:S01]  /*8840*/  LDGSTS.E [R24+0x1c00c], desc[UR16][R16.64], !P6 ;  /* 0x1c00c00010187fae */ /* 0x0003e2000f121850 */
[----:B------:R-:W-:Y:S01]  /*8850*/  ISETP.GE.U32.AND P6, PT, R4, 0x7fffff4f, PT ;  /* 0x7fffff4f0400780c */ /* 0x000fe20003fc6070 */
[----:B------:R-:W-:-:S02]  /*8860*/  VIADD R4, R126, 0xffffff8c ;  /* 0xffffff8c7e047836 */ /* 0x000fc40000000000 */
[----:B------:R-:W3:Y:S01]  /*8870*/  LDC R126, c[0x0][0x230] ;  /* 0x00008c00ff7e7b82 */ /* 0x000ee20000000800 */
[----:B----4-:R-:W-:-:S04]  /*8880*/  IMAD.WIDE R132, R2, 0x4, R154 ;  /* 0x0000000402847825 */ /* 0x010fc800078e029a */
[C---:B------:R-:W-:Y:S01]  /*8890*/  IMAD.WIDE R130, R2.reuse, 0x4, R156 ;  /* 0x0000000402827825 */ /* 0x040fe200078e029c */
[----:B------:R4:W-:Y:S04]  /*88a0*/  STL.64 [R1+0xc8], R132 ;  /* 0x0000c88401007387 */ /* 0x0009e80000100a00 */
[----:B------:R4:W-:Y:S01]  /*88b0*/  LDGSTS.E [R25+0x10000], desc[UR16][R132.64], !P1 ;  /* 0x1000000084197fae */ /* 0x0009e2000c921850 */
[----:B------:R-:W-:-:S03]  /*88c0*/  IMAD.WIDE R122, R2, 0x4, R144 ;  /* 0x00000004027a7825 */ /* 0x000fc600078e0290 */
[----:B------:R3:W-:Y:S04]  /*88d0*/  STL.64 [R1+0xc0], R130 ;  /* 0x0000c08201007387 */ /* 0x0007e80000100a00 */
[----:B------:R3:W-:Y:S01]  /*88e0*/  LDGSTS.E [R25+0x14000], desc[UR16][R130.64], !P1 ;  /* 0x1400000082197fae */ /* 0x0007e2000c921850 */
[----:B-1----:R-:W-:-:S03]  /*88f0*/  IMAD.WIDE R16, R2, 0x4, R140 ;  /* 0x0000000402107825 */ /* 0x002fc600078e028c */
[----:B------:R1:W-:Y:S04]  /*8900*/  STL.64 [R1+0xb8], R122 ;  /* 0x0000b87a01007387 */ /* 0x0003e80000100a00 */
[----:B------:R1:W-:Y:S01]  /*8910*/  LDGSTS.E [R25+0x10004], desc[UR16][R122.64], !P2 ;  /* 0x100040007a197fae */ /* 0x0003e2000d121850 */
[----:B--2---:R-:W-:-:S03]  /*8920*/  IMAD.WIDE R134, R2, 0x4, R134 ;  /* 0x0000000402867825 */ /* 0x004fc600078e0286 */
[----:B------:R2:W-:Y:S01]  /*8930*/  STL.64 [R1+0xb0], R16 ;  /* 0x0000b01001007387 */ /* 0x0005e20000100a00 */
[----:B----4-:R-:W-:-:S03]  /*8940*/  IMAD.WIDE R132, R2, 0x4, R138 ;  /* 0x0000000402847825 */ /* 0x010fc600078e028a */
[----:B------:R2:W-:Y:S01]  /*8950*/  LDGSTS.E [R25+0x14004], desc[UR16][R16.64], !P2 ;  /* 0x1400400010197fae */ /* 0x0005e2000d121850 */
[----:B---3--:R-:W-:-:S03]  /*8960*/  IMAD.WIDE R130, R2, 0x4, R148 ;  /* 0x0000000402827825 */ /* 0x008fc600078e0294 */
[----:B------:R-:W-:Y:S01]  /*8970*/  STL.64 [R1+0xa8], R134 ;  /* 0x0000a88601007387 */ /* 0x000fe20000100a00 */
[----:B------:R-:W-:Y:S01]  /*8980*/  ISETP.GE.U32.AND P1, PT, R120, 0x7fffff4e, PT ;  /* 0x7fffff4e7800780c */ /* 0x000fe20003f26070 */
[----:B-1----:R-:W1:Y:S02]  /*8990*/  LDC R122, c[0x0][0x230] ;  /* 0x00008c00ff7a7b82 */ /* 0x002e640000000800 */
[----:B------:R-:W-:Y:S01]  /*89a0*/  LDGSTS.E [R25+0x10008], desc[UR16][R134.64], !P3 ;  /* 0x1000800086197fae */ /* 0x000fe2000d921850 */
[----:B------:R-:W-:-:S03]  /*89b0*/  ISETP.GE.U32.AND P2, PT, R4, 0x7fffff4d, PT ;  /* 0x7fffff4d0400780c */ /* 0x000fc60003f46070 */
[----:B------:R-:W-:Y:S01]  /*89c0*/  STL.64 [R1+0xa0], R132 ;  /* 0x0000a08401007387 */ /* 0x000fe20000100a00 */
[----:B--2---:R-:W-:Y:S01]  /*89d0*/  IMAD.WIDE R16, R2, 0x4, R136 ;  /* 0x0000000402107825 */ /* 0x004fe200078e0288 */
[----:B------:R-:W2:Y:S02]  /*89e0*/  LDC R123, c[0x0][0x230] ;  /* 0x00008c00ff7b7b82 */ /* 0x000ea40000000800 */
[----:B------:R-:W-:Y:S01]  /*89f0*/  LDGSTS.E [R25+0x14008], desc[UR16][R132.64], !P3 ;  /* 0x1400800084197fae */ /* 0x000fe2000d921850 */
[----:B------:R-:W-:-:S03]  /*8a00*/  VIADD R4, R128, 0xffffffaa ;  /* 0xffffffaa80047836 */ /* 0x000fc60000000000 */
[----:B------:R3:W-:Y:S04]  /*8a10*/  STL.64 [R1+0x98], R130 ;  /* 0x0000988201007387 */ /* 0x0007e80000100a00 */
[----:B------:R3:W-:Y:S01]  /*8a20*/  LDGSTS.E [R25+0x1000c], desc[UR16][R130.64], !P4 ;  /* 0x1000c00082197fae */ /* 0x0007e2000e121850 */
[----:B------:R-:W-:-:S03]  /*8a30*/  IMAD.WIDE R128, R2, 0x4, R198 ;  /* 0x0000000402807825 */ /* 0x000fc600078e02c6 */
[----:B------:R4:W-:Y:S04]  /*8a40*/  STL.64 [R1+0x90], R16 ;  /* 0x0000901001007387 */ /* 0x0009e80000100a00 */
[----:B------:R4:W-:Y:S01]  /*8a50*/  LDGSTS.E [R25+0x1400c], desc[UR16][R16.64], !P4 ;  /* 0x1400c00010197fae */ /* 0x0009e2000e121850 */
[----:B---3--:R-:W-:-:S05]  /*8a60*/  IMAD.WIDE R130, R2, 0x4, R186 ;  /* 0x0000000402827825 */ /* 0x008fca00078e02ba */
[----:B------:R3:W-:Y:S01]  /*8a70*/  STL.64 [R1+0x88], R130 ;  /* 0x0000888201007387 */ /* 0x0007e20000100a00 */
[----:B----4-:R-:W-:-:S03]  /*8a80*/  IMAD.WIDE R16, R2, 0x4, R188 ;  /* 0x0000000402107825 */ /* 0x010fc600078e02bc */
[----:B------:R4:W-:Y:S04]  /*8a90*/  STL.64 [R1+0x80], R118 ;  /* 0x0000807601007387 */ /* 0x0009e80000100a00 */
[----:B------:R-:W2:Y:S04]  /*8aa0*/  LDL.LU.64 R156, [R1+0x48] ;  /* 0x00004800019c7983 */ /* 0x000ea80000300a00 */
[----:B------:R1:W-:Y:S04]  /*8ab0*/  STL.64 [R1+0x78], R128 ;  /* 0x0000788001007387 */ /* 0x0003e80000100a00 */
[----:B------:R-:W2:Y:S04]  /*8ac0*/  LDL.LU.64 R144, [R1+0x40] ;  /* 0x0000400001907983 */ /* 0x000ea80000300a00 */
[----:B------:R1:W-:Y:S04]  /*8ad0*/  STL.64 [R1+0x70], R16 ;  /* 0x0000701001007387 */ /* 0x0003e80000100a00 */
[----:B------:R-:W2:Y:S04]  /*8ae0*/  LDL.LU.64 R140, [R1+0x38] ;  /* 0x00003800018c7983 */ /* 0x000ea80000300a00 */
[----:B------:R-:W2:Y:S04]  /*8af0*/  LDL.LU.64 R138, [R1+0x28] ;  /* 0x00002800018a7983 */ /* 0x000ea80000300a00 */
[----:B------:R-:W2:Y:S04]  /*8b00*/  LDL.LU.64 R148, [R1+0x20] ;  /* 0x0000200001947983 */ /* 0x000ea80000300a00 */
[----:B------:R-:W2:Y:S04]  /*8b10*/  LDL.LU.64 R136, [R1+0x18] ;  /* 0x0000180001887983 */ /* 0x000ea80000300a00 */
[----:B------:R-:W2:Y:S01]  /*8b20*/  LDL.LU.64 R134, [R1+0x10] ;  /* 0x0000100001867983 */ /* 0x000ea20000300a00 */
[----:B------:R-:W-:Y:S01]  /*8b30*/  IMAD.WIDE R132, R2, 0x4, R192 ;  /* 0x0000000402847825 */ /* 0x000fe200078e02c0 */
[----:B------:R-:W-:-:S02]  /*8b40*/  ISETP.GE.U32.AND P4, PT, R4, 0x7fffff6b, PT ;  /* 0x7fffff6b0400780c */ /* 0x000fc40003f86070 */
[----:B------:R3:W-:Y:S01]  /*8b50*/  LDGSTS.E [R25+0x18000], desc[UR16][R130.64], !P5 ;  /* 0x1800000082197fae */ /* 0x0007e2000e921850 */
[----:B------:R-:W-:-:S03]  /*8b60*/  VIADD R4, R127, 0xffffffa8 ;  /* 0xffffffa87f047836 */ /* 0x000fc60000000000 */
[----:B------:R4:W-:Y:S04]  /*8b70*/  LDGSTS.E [R25+0x1c000], desc[UR16][R118.64], !P5 ;  /* 0x1c00000076197fae */ /* 0x0009e8000e921850 */
[----:B------:R1:W-:Y:S01]  /*8b80*/  LDGSTS.E [R25+0x18004], desc[UR16][R128.64], !P6 ;  /* 0x1800400080197fae */ /* 0x0003e2000f121850 */
[----:B---3--:R-:W-:-:S03]  /*8b90*/  IMAD.WIDE R130, R2, 0x4, R196 ;  /* 0x0000000402827825 */ /* 0x008fc600078e02c4 */
[----:B------:R3:W-:Y:S01]  /*8ba0*/  LDGSTS.E [R25+0x1c004], desc[UR16][R16.64], !P6 ;  /* 0x1c00400010197fae */ /* 0x0007e2000f121850 */
[----:B------:R-:W-:Y:S01]  /*8bb0*/  ISETP.GE.U32.AND P6, PT, R4, 0x7fffff69, PT ;  /* 0x7fffff690400780c */ /* 0x000fe20003fc6070 */
[C---:B------:R-:W-:Y:S02]  /*8bc0*/  IMAD.WIDE R10, R2.reuse, 0x4, R10 ;  /* 0x00000004020a7825 */ /* 0x040fe400078e020a */
[----:B------:R-:W-:Y:S01]  /*8bd0*/  STL.64 [R1+0x68], R132 ;  /* 0x0000688401007387 */ /* 0x000fe20000100a00 */
[----:B------:R-:W-:Y:S01]  /*8be0*/  IADD3 R120, R125, -0x55, RZ ;  /* 0xffffffab7d787810 */ /* 0x000fe20007ffe0ff */
[----:B----4-:R-:W4:Y:S01]  /*8bf0*/  LDC R119, c[0x0][0x230] ;  /* 0x00008c00ff777b82 */ /* 0x010f220000000800 */
[C---:B-1----:R-:W-:Y:S01]  /*8c00*/  IMAD.WIDE R128, R2.reuse, 0x4, R200 ;  /* 0x0000000402807825 */ /* 0x042fe200078e02c8 */
[----:B------:R1:W-:Y:S03]  /*8c10*/  STL.64 [R1+0x60], R130 ;  /* 0x0000608201007387 */ /* 0x0003e60000100a00 */
[----:B---3--:R-:W-:Y:S01]  /*8c20*/  IMAD.WIDE R16, R2, 0x4, R194 ;  /* 0x0000000402107825 */ /* 0x008fe200078e02c2 */
[----:B------:R-:W-:Y:S02]  /*8c30*/  LDGSTS.E [R25+0x18008], desc[UR16][R132.64], !P1 ;  /* 0x1800800084197fae */ /* 0x000fe4000c921850 */
[----:B------:R-:W3:Y:S01]  /*8c40*/  LDC R125, c[0x0][0x230] ;  /* 0x00008c00ff7d7b82 */ /* 0x000ee20000000800 */
[----:B------:R-:W-:Y:S01]  /*8c50*/  VIADD R4, R126, 0xffffff8a ;  /* 0xffffff8a7e047836 */ /* 0x000fe20000000000 */
[----:B------:R1:W-:Y:S04]  /*8c60*/  LDGSTS.E [R25+0x1c008], desc[UR16][R130.64], !P1 ;  /* 0x1c00800082197fae */ /* 0x0003e8000c921850 */
[----:B------:R-:W-:Y:S04]  /*8c70*/  STL.64 [R1+0x58], R128 ;  /* 0x0000588001007387 */ /* 0x000fe80000100a00 */
[----:B------:R-:W-:Y:S01]  /*8c80*/  STL.64 [R1+0x50], R16 ;  /* 0x0000501001007387 */ /* 0x000fe20000100a00 */
[----:B------:R-:W-:Y:S01]  /*8c90*/  ISETP.GE.U32.AND P3, PT, R120, 0x7fffff6c, PT ;  /* 0x7fffff6c7800780c */ /* 0x000fe20003f66070 */
[----:B------:R-:W-:Y:S01]  /*8ca0*/  IMAD.WIDE R204, R2, 0x4, R204 ;  /* 0x0000000402cc7825 */ /* 0x000fe200078e02cc */
[----:B------:R-:W-:Y:S01]  /*8cb0*/  IADD3 R118, R122, -0x75, RZ ;  /* 0xffffff8b7a767810 */ /* 0x000fe20007ffe0ff */
[----:B------:R-:W-:Y:S01]  /*8cc0*/  LDGSTS.E [R25+0x1800c], desc[UR16][R128.64], !P2 ;  /* 0x1800c00080197fae */ /* 0x000fe2000d121850 */
[----:B------:R-:W4:Y:S03]  /*8cd0*/  LDC R122, c[0x0][0x230] ;  /* 0x00008c00ff7a7b82 */ /* 0x000f260000000800 */
[----:B------:R3:W-:Y:S04]  /*8ce0*/  LDGSTS.E [R25+0x1c00c], desc[UR16][R16.64], !P2 ;  /* 0x1c00c00010197fae */ /* 0x0007e8000d121850 */
[----:B------:R3:W-:Y:S01]  /*8cf0*/  STL.64 [R1+0x758], R24 ;  /* 0x0007581801007387 */ /* 0x0007e20000100a00 */
[C---:B------:R-:W-:Y:S01]  /*8d00*/  IMAD.WIDE R206, R2.reuse, 0x4, R206 ;  /* 0x0000000402ce7825 */ /* 0x040fe200078e02ce */
[----:B-1----:R-:W1:Y:S03]  /*8d10*/  LDC R130, c[0x0][0x230] ;  /* 0x00008c00ff827b82 */ /* 0x002e660000000800 */
[----:B------:R-:W-:-:S04]  /*8d20*/  IMAD.WIDE R208, R2, 0x4, R208 ;  /* 0x0000000402d07825 */ /* 0x000fc800078e02d0 */
[C---:B------:R-:W-:Y:S01]  /*8d30*/  IMAD.WIDE R210, R2.reuse, 0x4, R210 ;  /* 0x0000000402d27825 */ /* 0x040fe200078e02d2 */
[----:B------:R-:W1:Y:S03]  /*8d40*/  LDC R132, c[0x0][0x230] ;  /* 0x00008c00ff847b82 */ /* 0x000e660000000800 */
[----:B------:R-:W-:-:S04]  /*8d50*/  IMAD.WIDE R212, R2, 0x4, R212 ;  /* 0x0000000402d47825 */ /* 0x000fc800078e02d4 */
[C---:B------:R-:W-:Y:S01]  /*8d60*/  IMAD.WIDE R214, R2.reuse, 0x4, R214 ;  /* 0x0000000402d67825 */ /* 0x040fe200078e02d6 */
[----:B------:R-:W1:Y:S03]  /*8d70*/  LDC R131, c[0x0][0x230] ;  /* 0x00008c00ff837b82 */ /* 0x000e660000000800 */
[----:B------:R-:W-:-:S04]  /*8d80*/  IMAD.WIDE R250, R2, 0x4, R250 ;  /* 0x0000000402fa7825 */ /* 0x000fc800078e02fa */
[C---:B------:R-:W-:Y:S01]  /*8d90*/  IMAD.WIDE R248, R2.reuse, 0x4, R248 ;  /* 0x0000000402f87825 */ /* 0x040fe200078e02f8 */
[----:B------:R-:W1:Y:S03]  /*8da0*/  LDC R133, c[0x0][0x230] ;  /* 0x00008c00ff857b82 */ /* 0x000e660000000800 */
[----:B--2---:R-:W-:-:S04]  /*8db0*/  IMAD.WIDE R126, R2, 0x4, R156 ;  /* 0x00000004027e7825 */ /* 0x004fc800078e029c */
[----:B------:R-:W-:-:S04]  /*8dc0*/  IMAD.WIDE R196, R2, 0x4, R136 ;  /* 0x0000000402c47825 */ /* 0x000fc800078e0288 */
[----:B------:R-:W-:Y:S01]  /*8dd0*/  VIADD R120, R124, 0xffffffa9 ;  /* 0xffffffa97c787836 */ /* 0x000fe20000000000 */
[----:B------:R-:W-:Y:S01]  /*8de0*/  ISETP.GE.U32.AND P1, PT, R118, 0x7fffff4c, PT ;  /* 0x7fffff4c7600780c */ /* 0x000fe20003f26070 */
[C---:B---3--:R-:W-:Y:S01]  /*8df0*/  IMAD.WIDE R24, R2.reuse, 0x4, R144 ;  /* 0x0000000402187825 */ /* 0x048fe200078e0290 */
[----:B------:R2:W-:Y:S01]  /*8e00*/  STL.64 [R1+0x48], R126 ;  /* 0x0000487e01007387 */ /* 0x0005e20000100a00 */
[----:B------:R-:W3:Y:S02]  /*8e10*/  LDC R124, c[0x0][0x230] ;  /* 0x00008c00ff7c7b82 */ /* 0x000ee40000000800 */
[C---:B------:R-:W-:Y:S01]  /*8e20*/  IMAD.WIDE R16, R2.reuse, 0x4, R140 ;  /* 0x0000000402107825 */ /* 0x040fe200078e028c */
[----:B------:R-:W-:Y:S04]  /*8e30*/  STL.64 [R1+0x40], R24 ;  /* 0x0000401801007387 */ /* 0x000fe80000100a00 */
[----:B------:R-:W-:Y:S01]  /*8e40*/  STL.64 [R1+0x38], R16 ;  /* 0x0000381001007387 */ /* 0x000fe20000100a00 */
[----:B------:R-:W-:Y:S01]  /*8e50*/  IMAD.WIDE R200, R2, 0x4, R138 ;  /* 0x0000000402c87825 */ /* 0x000fe200078e028a */
[----:B------:R-:W1:Y:S02]  /*8e60*/  LDC R129, c[0x0][0x230] ;  /* 0x00008c00ff817b82 */ /* 0x000e640000000800 */
[----:B------:R-:W-:Y:S04]  /*8e70*/  STL.64 [R1+0x700], R10 ;  /* 0x0007000a01007387 */ /* 0x000fe80000100a00 */
[----:B------:R-:W3:Y:S01]  /*8e80*/  LDL.LU.64 R136, [R1+0x8] ;  /* 0x0000080001887983 */ /* 0x000ee20000300a00 */
[----:B------:R-:W-:Y:S01]  /*8e90*/  ISETP.GE.U32.AND P5, PT, R120, 0x7fffff6a, PT ;  /* 0x7fffff6a7800780c */ /* 0x000fe20003fa6070 */
[----:B------:R-:W-:Y:S01]  /*8ea0*/  IMAD.WIDE R198, R2, 0x4, R148 ;  /* 0x0000000402c67825 */ /* 0x000fe200078e0294 */
[----:B------:R-:W1:Y:S01]  /*8eb0*/  LDC R120, c[0x0][0x230] ;  /* 0x00008c00ff787b82 */ /* 0x000e620000000800 */
[----:B------:R-:W-:Y:S01]  /*8ec0*/  ISETP.GE.U32.AND P2, PT, R4, 0x7fffff4b, PT ;  /* 0x7fffff4b0400780c */ /* 0x000fe20003f46070 */
[----:B------:R2:W-:Y:S01]  /*8ed0*/  LDGSTS.E [R236+0x10000], desc[UR16][R126.64], !P3 ;  /* 0x100000007eec7fae */ /* 0x0005e2000d921850 */
[----:B------:R-:W-:-:S02]  /*8ee0*/  VIADD R118, R121, 0xffffff89 ;  /* 0xffffff8979767836 */ /* 0x000fc40000000000 */
[----:B------:R-:W-:Y:S01]  /*8ef0*/  VIADD R4, R123, 0xffffff88 ;  /* 0xffffff887b047836 */ /* 0x000fe20000000000 */
[----:B------:R-:W-:Y:S02]  /*8f00*/  LDGSTS.E [R236+0x14000], desc[UR16][R24.64], !P3 ;  /* 0x1400000018ec7fae */ /* 0x000fe4000d921850 */
[----:B------:R-:W3:Y:S02]  /*8f10*/  LDC R121, c[0x0][0x230] ;  /* 0x00008c00ff797b82 */ /* 0x000ee40000000800 */
[----:B------:R-:W-:Y:S01]  /*8f20*/  LDGSTS.E [R236+0x10004], desc[UR16][R16.64], !P4 ;  /* 0x1000400010ec7fae */ /* 0x000fe2000e121850 */
[----:B------:R-:W-:Y:S01]  /*8f30*/  IMAD.WIDE R194, R2, 0x4, R134 ;  /* 0x0000000402c27825 */ /* 0x000fe200078e0286 */
[----:B------:R-:W-:Y:S02]  /*8f40*/  ISETP.GE.U32.AND P3, PT, R118, 0x7fffff4a, PT ;  /* 0x7fffff4a7600780c */ /* 0x000fe40003f66070 */
[----:B------:R-:W-:Y:S01]  /*8f50*/  LDGSTS.E [R236+0x14004], desc[UR16][R10.64], !P4 ;  /* 0x140040000aec7fae */ /* 0x000fe2000e121850 */
[----:B------:R-:W-:Y:S01]  /*8f60*/  ISETP.GE.U32.AND P4, PT, R4, 0x7fffff49, PT ;  /* 0x7fffff490400780c */ /* 0x000fe20003f86070 */
[----:B------:R-:W-:Y:S01]  /*8f70*/  VIADD R4, R125, 0xffffffa6 ;  /* 0xffffffa67d047836 */ /* 0x000fe20000000000 */
[----:B----4-:R-:W-:Y:S01]  /*8f80*/  IADD3 R122, R122, -0x79, RZ ;  /* 0xffffff877a7a7810 */ /* 0x010fe20007ffe0ff */
[----:B------:R-:W-:Y:S01]  /*8f90*/  LDGSTS.E [R236+0x10008], desc[UR16][R200.64], !P5 ;  /* 0x10008000c8ec7fae */ /* 0x000fe2000e921850 */
[----:B------:R-:W-:Y:S01]  /*8fa0*/  IMAD.MOV.U32 R138, RZ, RZ, R143 ;  /* 0x000000ffff8a7224 */ /* 0x000fe200078e008f */
[----:B--2---:R-:W2:Y:S02]  /*8fb0*/  LDC R126, c[0x0][0x230] ;  /* 0x00008c00ff7e7b82 */ /* 0x004ea40000000800 */
[----:B------:R-:W-:Y:S01]  /*8fc0*/  LDGSTS.E [R236+0x14008], desc[UR16][R198.64], !P5 ;  /* 0x14008000c6ec7fae */ /* 0x000fe2000e921850 */
[----:B-1----:R-:W-:-:S03]  /*8fd0*/  IADD3 R118, R120, -0x59, RZ ;  /* 0xffffffa778767810 */ /* 0x002fc60007ffe0ff */
[----:B------:R-:W-:Y:S01]  /*8fe0*/  LDGSTS.E [R236+0x1000c], desc[UR16][R196.64], !P6 ;  /* 0x1000c000c4ec7fae */ /* 0x000fe2000f121850 */
[----:B------:R-:W-:Y:S01]  /*8ff0*/  ISETP.GE.U32.AND P5, PT, R118, 0x7fffff68, PT ;  /* 0x7fffff687600780c */ /* 0x000fe20003fa6070 */
[----:B------:R-:W1:Y:S02]  /*9000*/  LDC R127, c[0x0][0x230] ;  /* 0x00008c00ff7f7b82 */ /* 0x000e640000000800 */
[----:B------:R-:W-:Y:S01]  /*9010*/  LDGSTS.E [R236+0x1400c], desc[UR16][R194.64], !P6 ;  /* 0x1400c000c2ec7fae */ /* 0x000fe2000f121850 */
[----:B------:R-:W-:Y:S01]  /*9020*/  ISETP.GE.U32.AND P6, PT, R4, 0x7fffff67, PT ;  /* 0x7fffff670400780c */ /* 0x000fe20003fc6070 */
[----:B------:R-:W-:Y:S02]  /*9030*/  VIADD R118, R119, 0xffffffa5 ;  /* 0xffffffa577767836 */ /* 0x000fe40000000000 */
[----:B------:R-:W4:Y:S01]  /*9040*/  LDL.LU.64 R134, [R1] ;  /* 0x0000000001867983 */ /* 0x000f220000300a00 */
[----:B---3--:R-:W-:Y:S01]  /*9050*/  VIADD R4, R124, 0xffffffa4 ;  /* 0xffffffa47c047836 */ /* 0x008fe20000000000 */
[----:B------:R-:W3:Y:S02]  /*9060*/  LDC R128, c[0x0][0x230] ;  /* 0x00008c00ff807b82 */ /* 0x000ee40000000800 */
[----:B------:R-:W-:Y:S04]  /*9070*/  STL.64 [R1+0x708], R200 ;  /* 0x000708c801007387 */ /* 0x000fe80000100a00 */
[----:B------:R-:W-:Y:S04]  /*9080*/  LDGSTS.E [R236+0x18000], desc[UR16][R204.64], !P1 ;  /* 0x18000000ccec7fae */ /* 0x000fe8000c921850 */
[----:B------:R-:W-:Y:S04]  /*9090*/  STL.64 [R1+0x710], R198 ;  /* 0x000710c601007387 */ /* 0x000fe80000100a00 */
[----:B------:R-:W-:Y:S01]  /*90a0*/  LDGSTS.E [R236+0x1c000], desc[UR16][R206.64], !P1 ;  /* 0x1c000000ceec7fae */ /* 0x000fe2000c921850 */
[----:B------:R-:W-:-:S03]  /*90b0*/  ISETP.GE.U32.AND P1, PT, R118, 0x7fffff66, PT ;  /* 0x7fffff667600780c */ /* 0x000fc60003f26070 */
[----:B------:R-:W-:Y:S01]  /*90c0*/  STL.64 [R1+0x6f8], R196 ;  /* 0x0006f8c401007387 */ /* 0x000fe20000100a00 */
[----:B------:R-:W-:Y:S02]  /*90d0*/  IMAD.WIDE R118, R2, 0x4, R216 ;  /* 0x0000000402767825 */ /* 0x000fe400078e02d8 */
[----:B------:R-:W1:Y:S01]  /*90e0*/  LDC R216, c[0x0][0x230] ;  /* 0x00008c00ffd87b82 */ /* 0x000e620000000800 */
[----:B------:R-:W-:Y:S04]  /*90f0*/  LDGSTS.E [R236+0x18004], desc[UR16][R208.64], !P2 ;  /* 0x18004000d0ec7fae */ /* 0x000fe8000d121850 */
[----:B------:R-:W-:Y:S01]  /*9100*/  STL.64 [R1+0x718], R194 ;  /* 0x000718c201007387 */ /* 0x000fe20000100a00 */
[----:B--2---:R-:W-:Y:S02]  /*9110*/  VIADD R126, R126, 0xffffff85 ;  /* 0xffffff857e7e7836 */ /* 0x004fe40000000000 */
[----:B------:R-:W-:Y:S01]  /*9120*/  IMAD.WIDE R246, R2, 0x4, R246 ;  /* 0x0000000402f67825 */ /* 0x000fe200078e02f6 */
[----:B------:R2:W-:Y:S01]  /*9130*/  LDGSTS.E [R236+0x1c004], desc[UR16][R210.64], !P2 ;  /* 0x1c004000d2ec7fae */ /* 0x0005e2000d121850 */
[----:B------:R-:W-:Y:S01]  /*9140*/  ISETP.GE.U32.AND P2, PT, R4, 0x7fffff65, PT ;  /* 0x7fffff650400780c */ /* 0x000fe20003f46070 */
[----:B------:R-:W1:Y:S01]  /*9150*/  LDC R217, c[0x0][0x230] ;  /* 0x00008c00ffd97b82 */ /* 0x000e620000000800 */
[----:B------:R-:W-:Y:S01]  /*9160*/  VIADD R4, R121, 0xffffff86 ;  /* 0xffffff8679047836 */ /* 0x000fe20000000000 */
[----:B------:R-:W-:Y:S01]  /*9170*/  STL.64 [R1+0x720], R204 ;  /* 0x000720cc01007387 */ /* 0x000fe20000100a00 */
[----:B------:R-:W-:-:S03]  /*9180*/  IMAD.WIDE R120, R2, 0x4, R218 ;  /* 0x0000000402787825 */ /* 0x000fc600078e02da */
[----:B------:R-:W-:Y:S01]  /*9190*/  STL.64 [R1+0x728], R206 ;  /* 0x000728ce01007387 */ /* 0x000fe20000100a00 */
[C---:B------:R-:W-:Y:S01]  /*91a0*/  IMAD.WIDE R244, R2.reuse, 0x4, R244 ;  /* 0x0000000402f47825 */ /* 0x040fe200078e02f4 */
[----:B------:R-:W1:Y:S02]  /*91b0*/  LDC R218, c[0x0][0x230] ;  /* 0x00008c00ffda7b82 */ /* 0x000e640000000800 */
[----:B------:R-:W-:Y:S04]  /*91c0*/  STL.64 [R1+0x730], R208 ;  /* 0x000730d001007387 */ /* 0x000fe80000100a00 */
[----:B------:R2:W-:Y:S04]  /*91d0*/  STL.64 [R1+0x738], R210 ;  /* 0x000738d201007387 */ /* 0x0005e80000100a00 */
[----:B------:R-:W-:Y:S04]  /*91e0*/  STL.64 [R1+0x740], R212 ;  /* 0x000740d401007387 */ /* 0x000fe80000100a00 */
[----:B------:R-:W-:Y:S04]  /*91f0*/  STL.64 [R1+0x748], R214 ;  /* 0x000748d601007387 */ /* 0x000fe80000100a00 */
[----:B------:R-:W-:Y:S01]  /*9200*/  STL.64 [R1+0x750], R118 ;  /* 0x0007507601007387 */ /* 0x000fe20000100a00 */
[----:B------:R-:W-:-:S04]  /*9210*/  IMAD.WIDE R242, R2, 0x4, R242 ;  /* 0x0000000402f27825 */ /* 0x000fc800078e02f2 */
[C---:B------:R-:W-:Y:S01]  /*9220*/  IMAD.WIDE R240, R2.reuse, 0x4, R240 ;  /* 0x0000000402f07825 */ /* 0x040fe200078e02f0 */
[----:B------:R1:W-:Y:S03]  /*9230*/  STL.64 [R1+0x760], R120 ;  /* 0x0007607801007387 */ /* 0x0003e60000100a00 */
[----:B------:R-:W-:Y:S01]  /*9240*/  IMAD.WIDE R222, R2, 0x4, R222 ;  /* 0x0000000402de7825 */ /* 0x000fe200078e02de */
[----:B------:R-:W4:Y:S03]  /*9250*/  LDL.LU.64 R144, [R1+0x190] ;  /* 0x0001900001907983 */ /* 0x000f260000300a00 */
[----:B---3--:R-:W-:Y:S01]  /*9260*/  VIADD R128, R128, 0xffffffa1 ;  /* 0xffffffa180807836 */ /* 0x008fe20000000000 */
[----:B------:R-:W-:Y:S01]  /*9270*/  LDGSTS.E [R236+0x18008], desc[UR16][R212.64], !P3 ;  /* 0x18008000d4ec7fae */ /* 0x000fe2000d921850 */
[----:B------:R-:W-:-:S04]  /*9280*/  IMAD.WIDE R224, R2, 0x4, R224 ;  /* 0x0000000402e07825 */ /* 0x000fc800078e02e0 */
[----:B------:R-:W-:Y:S01]  /*9290*/  IMAD.WIDE R226, R2, 0x4, R226 ;  /* 0x0000000402e27825 */ /* 0x000fe200078e02e2 */
[----:B------:R-:W-:Y:S01]  /*92a0*/  LDGSTS.E [R236+0x1c008], desc[UR16][R214.64], !P3 ;  /* 0x1c008000d6ec7fae */ /* 0x000fe2000d921850 */
[----:B------:R-:W-:Y:S01]  /*92b0*/  ISETP.GE.U32.AND P3, PT, R122, 0x7fffff48, PT ;  /* 0x7fffff487a00780c */ /* 0x000fe20003f66070 */
[----:B--2---:R-:W2:Y:S02]  /*92c0*/  LDC R210, c[0x0][0x230] ;  /* 0x00008c00ffd27b82 */ /* 0x004ea40000000800 */
[----:B------:R-:W3:Y:S04]  /*92d0*/  LDL.LU.64 R148, [R1+0x1a8] ;  /* 0x0001a80001947983 */ /* 0x000ee80000300a00 */
[----:B------:R-:W-:Y:S04]  /*92e0*/  LDGSTS.E [R236+0x1800c], desc[UR16][R118.64], !P4 ;  /* 0x1800c00076ec7fae */ /* 0x000fe8000e121850 */
[----:B------:R1:W-:Y:S01]  /*92f0*/  LDGSTS.E [R236+0x1c00c], desc[UR16][R120.64], !P4 ;  /* 0x1c00c00078ec7fae */ /* 0x0003e2000e121850 */
[----:B------:R-:W-:-:S04]  /*9300*/  IMAD.WIDE R122, R2, 0x4, R136 ;  /* 0x00000004027a7825 */ /* 0x000fc800078e0288 */
[C---:B------:R-:W-:Y:S01]  /*9310*/  IMAD.WIDE R228, R2.reuse, 0x4, R228 ;  /* 0x0000000402e47825 */ /* 0x040fe200078e02e4 */
[----:B------:R-:W2:Y:S03]  /*9320*/  LDL.LU.64 R136, [R1+0x1c0] ;  /* 0x0001c00001887983 */ /* 0x000ea60000300a00 */
[C---:B------:R-:W-:Y:S01]  /*9330*/  IMAD.WIDE R230, R2.reuse, 0x4, R230 ;  /* 0x0000000402e67825 */ /* 0x040fe200078e02e6 */
[----:B------:R-:W2:Y:S03]  /*9340*/  LDL.LU.64 R166, [R1+0x1e8] ;  /* 0x0001e80001a67983 */ /* 0x000ea60000300a00 */
[C---:B----4-:R-:W-:Y:S01]  /*9350*/  IMAD.WIDE R124, R2.reuse, 0x4, R134 ;  /* 0x00000004027c7825 */ /* 0x050fe200078e0286 */
[----:B------:R-:W4:Y:S03]  /*9360*/  LDL.LU.64 R140, [R1+0x200] ;  /* 0x00020000018c7983 */ /* 0x000f260000300a00 */
[C---:B------:R-:W-:Y:S01]  /*9370*/  IMAD.WIDE R152, R2.reuse, 0x4, R144 ;  /* 0x0000000402987825 */ /* 0x040fe200078e0290 */
[----:B------:R-:W4:Y:S03]  /*9380*/  LDL.LU.64 R164, [R1+0x218] ;  /* 0x0002180001a47983 */ /* 0x000f260000300a00 */
[----:B---3--:R-:W-:Y:S01]  /*9390*/  IMAD.WIDE R156, R2, 0x4, R148 ;  /* 0x00000004029c7825 */ /* 0x008fe200078e0294 */
[----:B------:R-:W3:Y:S01]  /*93a0*/  LDL.64 R142, [R1+0x220] ;  /* 0x00022000018e7983 */ /* 0x000ee20000100a00 */
[----:B------:R-:W-:Y:S01]  /*93b0*/  ISETP.GE.U32.AND P4, PT, R4, 0x7fffff47, PT ;  /* 0x7fffff470400780c */ /* 0x000fe20003f86070 */
[----:B------:R-:W4:Y:S02]  /*93c0*/  LDC R135, c[0x0][0x230] ;  /* 0x00008c00ff877b82 */ /* 0x000f240000000800 */
[----:B------:R-:W3:Y:S04]  /*93d0*/  LDL.64 R160, [R1+0x228] ;  /* 0x0002280001a07983 */ /* 0x000ee80000100a00 */
[----:B------:R-:W3:Y:S02]  /*93e0*/  LDL.LU.64 R144, [R1+0x230] ;  /* 0x0002300001907983 */ /* 0x000ee40000300a00 */
[----:B------:R-:W4:Y:S02]  /*93f0*/  LDC R134, c[0x0][0x230] ;  /* 0x00008c00ff867b82 */ /* 0x000f240000000800 */
[----:B------:R-:W3:Y:S04]  /*9400*/  LDL.64 R168, [R1+0x238] ;  /* 0x0002380001a87983 */ /* 0x000ee80000100a00 */
[----:B------:R-:W3:Y:S01]  /*9410*/  LDL.LU.64 R146, [R1+0x240] ;  /* 0x0002400001927983 */ /* 0x000ee20000300a00 */
[----:B------:R-:W-:-:S04]  /*9420*/  IMAD.WIDE R232, R2, 0x4, R232 ;  /* 0x0000000402e87825 */ /* 0x000fc800078e02e8 */
[C---:B------:R-:W-:Y:S01]  /*9430*/  IMAD.WIDE R234, R2.reuse, 0x4, R234 ;  /* 0x0000000402ea7825 */ /* 0x040fe200078e02ea */
[----:B------:R-:W-:Y:S03]  /*9440*/  LDGSTS.E [R237+0x10000], desc[UR16][R122.64], !P5 ;  /* 0x100000007aed7fae */ /* 0x000fe6000e921850 */
[----:B------:R-:W-:-:S04]  /*9450*/  IMAD.WIDE R238, R2, 0x4, R238 ;  /* 0x0000000402ee7825 */ /* 0x000fc800078e02ee */
[----:B------:R-:W-:Y:S02]  /*9460*/  IMAD.MOV.U32 R163, RZ, RZ, R138 ;  /* 0x000000ffffa37224 */ /* 0x000fe400078e008a */
[----:B------:R-:W-:Y:S02]  /*9470*/  VIADD R202, R202, 0xffffff80 ;  /* 0xffffff80caca7836 */ /* 0x000fe40000000000 */
[----:B------:R-:W-:Y:S01]  /*9480*/  VIADD R158, R158, 0xffffff7b ;  /* 0xffffff7b9e9e7836 */ /* 0x000fe20000000000 */
[----:B-1----:R-:W-:Y:S01]  /*9490*/  IADD3 R216, R216, -0x88, RZ ;  /* 0xffffff78d8d87810 */ /* 0x002fe20007ffe0ff */
[----:B------:R-:W-:Y:S01]  /*94a0*/  LDGSTS.E [R237+0x14000], desc[UR16][R124.64], !P5 ;  /* 0x140000007ced7fae */ /* 0x000fe2000e921850 */
[----:B------:R-:W-:Y:S01]  /*94b0*/  VIADD R24, R218, 0xffffff5e ;  /* 0xffffff5eda187836 */ /* 0x000fe20000000000 */
[----:B------:R-:W1:Y:S08]  /*94c0*/  LDC R121, c[0x0][0x230] ;  /* 0x00008c00ff797b82 */ /* 0x000e700000000800 */
[----:B------:R-:W1:Y:S08]  /*94d0*/  LDC R119, c[0x0][0x230] ;  /* 0x00008c00ff777b82 */ /* 0x000e700000000800 */
[----:B------:R-:W1:Y:S08]  /*94e0*/  LDC R118, c[0x0][0x230] ;  /* 0x00008c00ff767b82 */ /* 0x000e700000000800 */
[----:B------:R-:W1:Y:S01]  /*94f0*/  LDC R120, c[0x0][0x230] ;  /* 0x00008c00ff787b82 */ /* 0x000e620000000800 */
[----:B--2---:R-:W-:Y:S01]  /*9500*/  IMAD.WIDE R154, R2, 0x4, R136 ;  /* 0x00000004029a7825 */ /* 0x004fe200078e0288 */
[----:B------:R-:W-:Y:S01]  /*9510*/  IADD3 R4, R129, -0x7c, RZ ;  /* 0xffffff8481047810 */ /* 0x000fe20007ffe0ff */
[----:B------:R-:W2:Y:S05]  /*9520*/  LDL.64 R136, [R1+0x248] ;  /* 0x0002480001887983 */ /* 0x000eaa0000100a00 */
[----:B------:R-:W1:Y:S01]  /*9530*/  LDC R129, c[0x0][0x230] ;  /* 0x00008c00ff817b82 */ /* 0x000e620000000800 */
[----:B------:R-:W2:Y:S04]  /*9540*/  LDL.LU.64 R148, [R1+0x250] ;  /* 0x0002500001947983 */ /* 0x000ea80000300a00 */
[----:B------:R-:W2:Y:S03]  /*9550*/  LDL.64 R170, [R1+0x258] ;  /* 0x0002580001aa7983 */ /* 0x000ea60000100a00 */
[----:B------:R-:W3:Y:S01]  /*9560*/  LDC R138, c[0x0][0x230] ;  /* 0x00008c00ff8a7b82 */ /* 0x000ee20000000800 */
[----:B------:R-:W-:Y:S04]  /*9570*/  LDGSTS.E [R237+0x10004], desc[UR16][R250.64], !P6 ;  /* 0x10004000faed7fae */ /* 0x000fe8000f121850 */
[----:B------:R-:W-:Y:S01]  /*9580*/  LDGSTS.E [R237+0x14004], desc[UR16][R248.64], !P6 ;  /* 0x14004000f8ed7fae */ /* 0x000fe2000f121850 */
[----:B------:R-:W-:Y:S01]  /*9590*/  ISETP.GE.U32.AND P6, PT, R4, 0x7fffff45, PT ;  /* 0x7fffff450400780c */ /* 0x000fe20003fc6070 */
[----:B------:R-:W-:-:S02]  /*95a0*/  VIADD R4, R130, 0xffffffa2 ;  /* 0xffffffa282047836 */ /* 0x000fc40000000000 */
[----:B------:R-:W1:Y:S01]  /*95b0*/  LDC R130, c[0x0][0x230] ;  /* 0x00008c00ff827b82 */ /* 0x000e620000000800 */
[----:B------:R-:W-:Y:S01]  /*95c0*/  ISETP.GE.U32.AND P5, PT, R126, 0x7fffff46, PT ;  /* 0x7fffff467e00780c */ /* 0x000fe20003fa6070 */
[----:B------:R-:W-:Y:S01]  /*95d0*/  VIADD R126, R127, 0xffffffa3 ;  /* 0xffffffa37f7e7836 */ /* 0x000fe20000000000 */
[----:B------:R-:W-:Y:S04]  /*95e0*/  LDGSTS.E [R237+0x10008], desc[UR16][R246.64], !P1 ;  /* 0x10008000f6ed7fae */ /* 0x000fe8000c921850 */
[----:B------:R-:W-:Y:S01]  /*95f0*/  LDGSTS.E [R237+0x14008], desc[UR16][R244.64], !P1 ;  /* 0x14008000f4ed7fae */ /* 0x000fe2000c921850 */
[----:B------:R-:W-:-:S03]  /*9600*/  ISETP.GE.U32.AND P1, PT, R126, 0x7fffff64, PT ;  /* 0x7fffff647e00780c */ /* 0x000fc60003f26070 */
[----:B------:R-:W-:Y:S01]  /*9610*/  LDGSTS.E [R237+0x1000c], desc[UR16][R242.64], !P2 ;  /* 0x1000c000f2ed7fae */ /* 0x000fe2000d121850 */
[----:B------:R-:W-:-:S04]  /*9620*/  IMAD.WIDE R126, R2, 0x4, R220 ;  /* 0x00000004027e7825 */ /* 0x000fc800078e02dc */
[----:B----4-:R-:W-:Y:S01]  /*9630*/  IMAD.WIDE R140, R2, 0x4, R140 ;  /* 0x00000004028c7825 */ /* 0x010fe200078e028c */
[----:B------:R-:W-:Y:S01]  /*9640*/  LDGSTS.E [R237+0x1400c], desc[UR16][R240.64], !P2 ;  /* 0x1400c000f0ed7fae */ /* 0x000fe2000d121850 */
[----:B------:R-:W-:Y:S01]  /*9650*/  ISETP.GE.U32.AND P2, PT, R4, 0x7fffff63, PT ;  /* 0x7fffff630400780c */ /* 0x000fe20003f46070 */
[----:B------:R-:W4:Y:S01]  /*9660*/  LDC R220, c[0x0][0x230] ;  /* 0x00008c00ffdc7b82 */ /* 0x000f220000000800 */
[----:B------:R-:W-:Y:S01]  /*9670*/  IADD3 R4, R132, -0x60, RZ ;  /* 0xffffffa084047810 */ /* 0x000fe20007ffe0ff */
[----:B------:R-:W-:Y:S04]  /*9680*/  LDGSTS.E [R237+0x18000], desc[UR16][R126.64], !P3 ;  /* 0x180000007eed7fae */ /* 0x000fe8000d921850 */
[----:B------:R-:W-:Y:S02]  /*9690*/  LDGSTS.E [R237+0x1c000], desc[UR16][R222.64], !P3 ;  /* 0x1c000000deed7fae */ /* 0x000fe4000d921850 */
[----:B------:R-:W4:Y:S01]  /*96a0*/  LDC R132, c[0x0][0x230] ;  /* 0x00008c00ff847b82 */ /* 0x000f220000000800 */
[----:B------:R-:W-:Y:S01]  /*96b0*/  ISETP.GE.U32.AND P3, PT, R128, 0x7fffff62, PT ;  /* 0x7fffff628000780c */ /* 0x000fe20003f66070 */
[----:B-1----:R-:W-:Y:S01]  /*96c0*/  VIADD R128, R129, 0xffffff83 ;  /* 0xffffff8381807836 */ /* 0x002fe20000000000 */
        /* <DEDUP_REMOVED lines=10> */
[----:B------:R-:W-:-:S03]  /*9770*/  ISETP.GE.U32.AND P6, PT, R4, 0x7fffff43, PT ;  /* 0x7fffff430400780c */ /* 0x000fc60003fc6070 */
[----:B------:R-:W-:Y:S01]  /*9780*/  LDGSTS.E [R13+0x10000], desc[UR16][R238.64], !P1 ;  /* 0x10000000ee0d7fae */ /* 0x000fe2000c921850 */
[----:B------:R-:W-:-:S03]  /*9790*/  IADD3 R4, R135, -0x81, RZ ;  /* 0xffffff7f87047810 */ /* 0x000fc60007ffe0ff */
[----:B------:R-:W-:Y:S01]  /*97a0*/  LDGSTS.E [R13+0x14000], desc[UR16][R152.64], !P1 ;  /* 0x14000000980d7fae */ /* 0x000fe2000c921850 */
[----:B------:R-:W-:Y:S01]  /*97b0*/  ISETP.GE.U32.AND P1, PT, R128, 0x7fffff42, PT ;  /* 0x7fffff428000780c */ /* 0x000fe20003f26070 */
[----:B------:R-:W-:Y:S02]  /*97c0*/  IMAD.WIDE R128, R2, 0x4, R166 ;  /* 0x0000000402807825 */ /* 0x000fe400078e02a6 */
[----:B------:R-:W-:Y:S04]  /*97d0*/  LDGSTS.E [R13+0x10004], desc[UR16][R156.64], !P2 ;  /* 0x100040009c0d7fae */ /* 0x000fe8000d121850 */
[----:B------:R-:W-:Y:S01]  /*97e0*/  LDGSTS.E [R13+0x14004], desc[UR16][R154.64], !P2 ;  /* 0x140040009a0d7fae */ /* 0x000fe2000d121850 */
[----:B------:R-:W-:Y:S01]  /*97f0*/  ISETP.GE.U32.AND P2, PT, R4, 0x7fffff40, PT ;  /* 0x7fffff400400780c */ /* 0x000fe20003f46070 */
[----:B------:R-:W-:-:S02]  /*9800*/  VIADD R4, R134, 0xffffff7d ;  /* 0xffffff7d86047836 */ /* 0x000fc40000000000 */
[----:B------:R-:W2:Y:S01]  /*9810*/  LDL.LU.64 R150, [R1+0x260] ;  /* 0x0002600001967983 */ /* 0x000ea20000300a00 */
[----:B----4-:R-:W-:-:S03]  /*9820*/  VIADD R132, R132, 0xffffff7e ;  /* 0xffffff7e84847836 */ /* 0x010fc60000000000 */
[----:B------:R-:W-:Y:S04]  /*9830*/  LDGSTS.E [R13+0x10008], desc[UR16][R128.64], !P3 ;  /* 0x10008000800d7fae */ /* 0x000fe8000d921850 */
[----:B------:R-:W-:Y:S01]  /*9840*/  LDGSTS.E [R13+0x14008], desc[UR16][R140.64], !P3 ;  /* 0x140080008c0d7fae */ /* 0x000fe2000d921850 */
[----:B------:R-:W-:Y:S01]  /*9850*/  IMAD.WIDE R130, R2, 0x4, R164 ;  /* 0x0000000402827825 */ /* 0x000fe200078e02a4 */
[----:B------:R-:W-:Y:S02]  /*9860*/  ISETP.GE.U32.AND P3, PT, R132, 0x7fffff3f, PT ;  /* 0x7fffff3f8400780c */ /* 0x000fe40003f66070 */
[----:B------:R-:W4:Y:S04]  /*9870*/  LDL.LU.64 R166, [R1+0x180] ;  /* 0x0001800001a67983 */ /* 0x000f280000300a00 */
[----:B------:R-:W-:Y:S01]  /*9880*/  LDGSTS.E [R13+0x1000c], desc[UR16][R130.64], !P4 ;  /* 0x1000c000820d7fae */ /* 0x000fe2000e121850 */
[----:B---3--:R-:W-:-:S05]  /*9890*/  IMAD.WIDE R142, R2, 0x4, R142 ;  /* 0x00000004028e7825 */ /* 0x008fca00078e028e */
[----:B------:R-:W-:Y:S01]  /*98a0*/  LDGSTS.E [R13+0x1400c], desc[UR16][R142.64], !P4 ;  /* 0x1400c0008e0d7fae */ /* 0x000fe2000e121850 */
[----:B------:R-:W-:Y:S02]  /*98b0*/  ISETP.GE.U32.AND P4, PT, R4, 0x7fffff3e, PT ;  /* 0x7fffff3e0400780c */ /* 0x000fe40003f86070 */
[----:B------:R-:W-:Y:S01]  /*98c0*/  IADD3 R4, R133, -0x84, RZ ;  /* 0xffffff7c85047810 */ /* 0x000fe20007ffe0ff */
[----:B------:R-:W-:-:S04]  /*98d0*/  IMAD.WIDE R132, R2, 0x4, R160 ;  /* 0x0000000402847825 */ /* 0x000fc800078e02a0 */
[C---:B------:R-:W-:Y:S01]  /*98e0*/  IMAD.WIDE R144, R2.reuse, 0x4, R144 ;  /* 0x0000000402907825 */ /* 0x040fe200078e0290 */
[----:B------:R-:W-:Y:S03]  /*98f0*/  LDGSTS.E [R13+0x18000], desc[UR16][R132.64], !P5 ;  /* 0x18000000840d7fae */ /* 0x000fe6000e921850 */
[C---:B------:R-:W-:Y:S01]  /*9900*/  IMAD.WIDE R134, R2.reuse, 0x4, R168 ;  /* 0x0000000402867825 */ /* 0x040fe200078e02a8 */
[----:B------:R-:W-:Y:S03]  /*9910*/  LDGSTS.E [R13+0x1c000], desc[UR16][R144.64], !P5 ;  /* 0x1c000000900d7fae */ /* 0x000fe6000e921850 */
[----:B------:R-:W-:Y:S01]  /*9920*/  IMAD.WIDE R146, R2, 0x4, R146 ;  /* 0x0000000402927825 */ /* 0x000fe200078e0292 */
[----:B------:R-:W-:Y:S04]  /*9930*/  LDGSTS.E [R13+0x18004], desc[UR16][R134.64], !P6 ;  /* 0x18004000860d7fae */ /* 0x000fe8000f121850 */
[----:B------:R-:W-:Y:S01]  /*9940*/  LDGSTS.E [R13+0x1c004], desc[UR16][R146.64], !P6 ;  /* 0x1c004000920d7fae */ /* 0x000fe2000f121850 */
[----:B------:R-:W-:Y:S01]  /*9950*/  ISETP.GE.U32.AND P6, PT, R4, 0x7fffff3d, PT ;  /* 0x7fffff3d0400780c */ /* 0x000fe20003fc6070 */
[----:B------:R-:W-:-:S02]  /*9960*/  VIADD R4, R138, 0xffffff7a ;  /* 0xffffff7a8a047836 */ /* 0x000fc40000000000 */
[----:B------:R-:W3:Y:S01]  /*9970*/  LDL.LU.64 R168, [R1+0x188] ;  /* 0x0001880001a87983 */ /* 0x000ee20000300a00 */
[----:B------:R-:W-:-:S05]  /*9980*/  MOV R17, R163 ;  /* 0x000000a300117202 */ /* 0x000fca0000000f00 */
[----:B------:R-:W-:Y:S02]  /*9990*/  IMAD.MOV.U32 R25, RZ, RZ, R17 ;  /* 0x000000ffff197224 */ /* 0x000fe400078e0011 */
[----:B--2---:R-:W-:Y:S02]  /*99a0*/  IMAD.WIDE R138, R2, 0x4, R170 ;  /* 0x00000004028a7825 */ /* 0x004fe400078e02aa */
[----:B------:R-:W2:Y:S04]  /*99b0*/  LDL.LU.64 R170, [R1+0x198] ;  /* 0x0001980001aa7983 */ /* 0x000ea80000300a00 */
[----:B------:R-:W3:Y:S04]  /*99c0*/  LDL.LU.64 R172, [R1+0x1a0] ;  /* 0x0001a00001ac7983 */ /* 0x000ee80000300a00 */
        /* <DEDUP_REMOVED lines=9> */
[----:B------:R-:W3:Y:S04]  /*9a60*/  LDL.64 R192, [R1+0x210] ;  /* 0x0002100001c07983 */ /* 0x000ee80000100a00 */
[----:B------:R-:W3:Y:S04]  /*9a70*/  LDL.LU.64 R206, [R1+0x3d0] ;  /* 0x0003d00001ce7983 */ /* 0x000ee80000300a00 */
[----:B------:R-:W3:Y:S04]  /*9a80*/  LDL.LU.64 R204, [R1+0x398] ;  /* 0x0003980001cc7983 */ /* 0x000ee80000300a00 */
[----:B------:R-:W3:Y:S04]  /*9a90*/  LDL.LU.64 R196, [R1+0x3d8] ;  /* 0x0003d80001c47983 */ /* 0x000ee80000300a00 */
[----:B------:R-:W3:Y:S04]  /*9aa0*/  LDL.LU.64 R16, [R1+0x3c8] ;  /* 0x0003c80001107983 */ /* 0x000ee80000300a00 */
[----:B------:R-:W3:Y:S04]  /*9ab0*/  LDL.LU.64 R194, [R1+0x3c0] ;  /* 0x0003c00001c27983 */ /* 0x000ee80000300a00 */
[----:B------:R-:W3:Y:S04]  /*9ac0*/  LDL.LU.64 R200, [R1+0x3b8] ;  /* 0x0003b80001c87983 */ /* 0x000ee80000300a00 */
[----:B------:R-:W3:Y:S04]  /*9ad0*/  LDL.LU.64 R198, [R1+0x3b0] ;  /* 0x0003b00001c67983 */ /* 0x000ee80000300a00 */
[----:B------:R-:W3:Y:S01]  /*9ae0*/  LDL.LU.64 R10, [R1+0x3a8] ;  /* 0x0003a800010a7983 */ /* 0x000ee20000300a00 */
[----:B------:R-:W-:Y:S01]  /*9af0*/  ISETP.GE.U32.AND P5, PT, R202, 0x7fffff41, PT ;  /* 0x7fffff41ca00780c */ /* 0x000fe20003fa6070 */
[----:B------:R-:W-:-:S04]  /*9b00*/  IMAD.WIDE R136, R2, 0x4, R136 ;  /* 0x0000000402887825 */ /* 0x000fc800078e0288 */
[C---:B------:R-:W-:Y:S01]  /*9b10*/  IMAD.WIDE R148, R2.reuse, 0x4, R148 ;  /* 0x0000000402947825 */ /* 0x040fe200078e0294 */
[----:B------:R-:W-:Y:S03]  /*9b20*/  LDGSTS.E [R13+0x18008], desc[UR16][R136.64], !P1 ;  /* 0x18008000880d7fae */ /* 0x000fe6000c921850 */
[----:B------:R-:W-:Y:S01]  /*9b30*/  IMAD.WIDE R150, R2, 0x4, R150 ;  /* 0x0000000402967825 */ /* 0x000fe200078e0296 */
[----:B------:R-:W-:Y:S04]  /*9b40*/  LDGSTS.E [R13+0x1c008], desc[UR16][R148.64], !P1 ;  /* 0x1c008000940d7fae */ /* 0x000fe8000c921850 */
[----:B------:R-:W-:Y:S04]  /*9b50*/  LDGSTS.E [R13+0x1800c], desc[UR16][R138.64], !P5 ;  /* 0x1800c0008a0d7fae */ /* 0x000fe8000e921850 */
[----:B------:R-:W-:Y:S01]  /*9b60*/  LDGSTS.E [R13+0x1c00c], desc[UR16][R150.64], !P5 ;  /* 0x1c00c000960d7fae */ /* 0x000fe2000e921850 */
[----:B------:R-:W-:Y:S01]  /*9b70*/  ISETP.GE.U32.AND P5, PT, R4, 0x7fffff3b, PT ;  /* 0x7fffff3b0400780c */ /* 0x000fe20003fa6070 */
[----:B------:R-:W-:Y:S01]  /*9b80*/  IMAD.SHL.U32 R4, R203, 0x40, RZ ;  /* 0x00000040cb047824 */ /* 0x000fe200078e00ff */
[----:B------:R-:W-:Y:S01]  /*9b90*/  ISETP.GE.U32.AND P1, PT, R158, 0x7fffff3c, PT ;  /* 0x7fffff3c9e00780c */ /* 0x000fe20003f26070 */
[----:B------:R-:W-:Y:S01]  /*9ba0*/  VIADD R203, R159, 0xffffff79 ;  /* 0xffffff799fcb7836 */ /* 0x000fe20000000000 */
[----:B------:R-:W0:Y:S01]  /*9bb0*/  LDGDEPBAR ;  /* 0x00000000000079af */ /* 0x000e220000000000 */
[----:B------:R-:W-:-:S04]  /*9bc0*/  IMAD.WIDE R158, R4, 0x4, R20 ;  /* 0x00000004049e7825 */ /* 0x000fc800078e0214 */
[C---:B------:R-:W-:Y:S01]  /*9bd0*/  IMAD.WIDE R162, R4.reuse, 0x4, R22 ;  /* 0x0000000404a27825 */ /* 0x040fe200078e0216 */
[----:B------:R-:W-:Y:S03]  /*9be0*/  LDGSTS.E [R0+0x48000], desc[UR16][R158.64], P0 ;  /* 0x480000009e007fae */ /* 0x000fe60008121850 */
        /* <DEDUP_REMOVED lines=24> */
[----:B------:R-:W-:-:S04]  /*9d70*/  IMAD.WIDE R32, R4, 0x4, R32 ;  /* 0x0000000404207825 */ /* 0x000fc800078e0220 */
        /* <DEDUP_REMOVED lines=23> */
[----:B----4-:R-:W-:-:S04]  /*9ef0*/  IMAD.WIDE R166, R4, 0x4, R166 ;  /* 0x0000000404a67825 */ /* 0x010fc800078e02a6 */
[----:B------:R-:W-:-:S04]  /*9f00*/  IMAD.WIDE R26, R4, 0x4, R26 ;  /* 0x00000004041a7825 */ /* 0x000fc800078e021a */
[----:B------:R-:W-:-:S04]  /*9f10*/  IMAD.WIDE R78, R4, 0x4, R78 ;  /* 0x00000004044e7825 */ /* 0x000fc800078e024e */
[----:B--2---:R-:W-:-:S05]  /*9f20*/  IMAD.WIDE R170, R4, 0x4, R170 ;  /* 0x0000000404aa7825 */ /* 0x004fca00078e02aa */
[----:B------:R-:W-:Y:S01]  /*9f30*/  LDGSTS.E [R0+0x4b400], desc[UR16][R170.64], P0 ;  /* 0x4b400000aa007fae */ /* 0x000fe20008121850 */
[----:B---3--:R-:W-:-:S05]  /*9f40*/  IMAD.WIDE R178, R4, 0x4, R178 ;  /* 0x0000000404b27825 */ /* 0x008fca00078e02b2 */
[----:B------:R-:W-:Y:S01]  /*9f50*/  LDGSTS.E [R0+0x4b800], desc[UR16][R178.64], P0 ;  /* 0x4b800000b2007fae */ /* 0x000fe20008121850 */
[----:B------:R-:W-:-:S05]  /*9f60*/  IMAD.WIDE R186, R4, 0x4, R186 ;  /* 0x0000000404ba7825 */ /* 0x000fca00078e02ba */
[----:B------:R-:W-:Y:S04]  /*9f70*/  LDGSTS.E [R0+0x4bc00], desc[UR16][R186.64], P0 ;  /* 0x4bc00000ba007fae */ /* 0x000fe80008121850 */
[----:B------:R-:W-:Y:S04]  /*9f80*/  LDGSTS.E [R3+0x48100], desc[UR16][R30.64], P0 ;  /* 0x481000001e037fae */ /* 0x000fe80008121850 */
[----:B------:R-:W-:Y:S04]  /*9f90*/  LDGSTS.E [R3+0x48500], desc[UR16][R32.64], P0 ;  /* 0x4850000020037fae */ /* 0x000fe80008121850 */
[----:B------:R-:W-:Y:S04]  /*9fa0*/  LDGSTS.E [R3+0x48900], desc[UR16][R34.64], P0 ;  /* 0x4890000022037fae */ /* 0x000fe80008121850 */
[----:B------:R-:W-:Y:S04]  /*9fb0*/  LDGSTS.E [R3+0x48d00], desc[UR16][R36.64], P0 ;  /* 0x48d0000024037fae */ /* 0x000fe80008121850 */
[----:B------:R-:W-:Y:S01]  /*9fc0*/  LDGSTS.E [R3+0x49100], desc[UR16][R38.64], P0 ;  /* 0x4910000026037fae */ /* 0x000fe20008121850 */
[----:B------:R-:W-:-:S03]  /*9fd0*/  IMAD.WIDE R172, R4, 0x4, R172 ;  /* 0x0000000404ac7825 */ /* 0x000fc600078e02ac */
[----:B------:R-:W-:Y:S01]  /*9fe0*/  LDGSTS.E [R3+0x49500], desc[UR16][R40.64], P0 ;  /* 0x4950000028037fae */ /* 0x000fe20008121850 */
[----:B------:R-:W-:-:S03]  /*9ff0*/  IMAD.WIDE R180, R4, 0x4, R180 ;  /* 0x0000000404b47825 */ /* 0x000fc600078e02b4 */
[----:B------:R-:W-:Y:S01]  /*a000*/  LDGSTS.E [R3+0x49900], desc[UR16][R42.64], P0 ;  /* 0x499000002a037fae */ /* 0x000fe20008121850 */
[----:B------:R-:W-:-:S03]  /*a010*/  IMAD.WIDE R188, R4, 0x4, R188 ;  /* 0x0000000404bc7825 */ /* 0x000fc600078e02bc */
        /* <DEDUP_REMOVED lines=58> */
[----:B------:R-:W0:Y:S01]  /*a3c0*/  LDGDEPBAR ;  /* 0x00000000000079af */ /* 0x000e220000000000 */
[C---:B------:R-:W-:Y:S01]  /*a3d0*/  IMAD.WIDE R8, R2.reuse, 0x4, R206 ;  /* 0x0000000402087825 */ /* 0x040fe200078e02ce */
[----:B------:R-:W-:Y:S03]  /*a3e0*/  BAR.SYNC.DEFER_BLOCKING 0x0 ;  /* 0x0000000000007b1d */ /* 0x000fe60000010000 */
[----:B------:R-:W-:Y:S01]  /*a3f0*/  IMAD.WIDE R18, R2, 0x4, R204 ;  /* 0x0000000402127825 */ /* 0x000fe200078e02cc */
[----:B------:R-:W-:-:S03]  /*a400*/  ISETP.GE.U32.AND P0, PT, R203, 0x7fffff3a, PT ;  /* 0x7fffff3acb00780c */ /* 0x000fc60003f06070 */
[C---:B------:R-:W-:Y:S02]  /*a410*/  IMAD.WIDE R20, R2.reuse, 0x4, R196 ;  /* 0x0000000402147825 */ /* 0x040fe400078e02c4 */
[----:B------:R-:W2:Y:S02]  /*a420*/  LDL.LU.64 R196, [R1+0x3a0] ;  /* 0x0003a00001c47983 */ /* 0x000ea40000300a00 */
[C---:B------:R-:W-:Y:S02]  /*a430*/  IMAD.WIDE R22, R2.reuse, 0x4, R16 ;  /* 0x0000000402167825 */ /* 0x040fe400078e0210 */
[----:B------:R-:W3:Y:S02]  /*a440*/  LDL.LU.64 R204, [R1+0x390] ;  /* 0x0003900001cc7983 */ /* 0x000ee40000300a00 */
[----:B------:R-:W-:Y:S02]  /*a450*/  VIADD R203, R217, 0xffffff5f ;  /* 0xffffff5fd9cb7836 */ /* 0x000fe40000000000 */
[----:B------:R-:W4:Y:S01]  /*a460*/  LDL.LU.64 R16, [R1+0x388] ;  /* 0x0003880001107983 */ /* 0x000f220000300a00 */
[----:B------:R-:W-:-:S03]  /*a470*/  IMAD.WIDE R218, R2, 0x4, R200 ;  /* 0x0000000402da7825 */ /* 0x000fc600078e02c8 */
[----:B------:R-:W4:Y:S04]  /*a480*/  LDL.LU.64 R206, [R1+0x380] ;  /* 0x0003800001ce7983 */ /* 0x000f280000300a00 */
[----:B------:R-:W-:Y:S01]  /*a490*/  @!PT LDS RZ, [RZ] ;  /* 0x00000000fffff984 */ /* 0x000fe20000000800 */
[----:B------:R-:W-:Y:S01]  /*a4a0*/  @!PT LDS RZ, [RZ] ;  /* 0x00000000fffff984 */ /* 0x000fe20000000800 */
[----:B------:R-:W-:Y:S01]  /*a4b0*/  @!PT LDS RZ, [RZ] ;  /* 0x00000000fffff984 */ /* 0x000fe20000000800 */
[----:B------:R-:W-:Y:S04]  /*a4c0*/  LDGSTS.E [R15+0x20000], desc[UR16][R8.64], !P2 ;  /* 0x20000000080f7fae */ /* 0x000fe8000d121850 */
[----:B------:R-:W-:Y:S01]  /*a4d0*/  LDGSTS.E [R15+0x24000], desc[UR16][R18.64], !P2 ;  /* 0x24000000120f7fae */ /* 0x000fe2000d121850 */
[----:B------:R-:W-:Y:S01]  /*a4e0*/  ISETP.GE.U32.AND P2, PT, R216, 0x7fffff39, PT ;  /* 0x7fffff39d800780c */ /* 0x000fe20003f46070 */
[----:B------:R-:W-:-:S02]  /*a4f0*/  IMAD.WIDE R216, R2, 0x4, R194 ;  /* 0x0000000402d87825 */ /* 0x000fc400078e02c2 */
[----:B------:R-:W-:Y:S02]  /*a500*/  LDGSTS.E [R15+0x20004], desc[UR16][R20.64], !P3 ;  /* 0x20004000140f7fae */ /* 0x000fe4000d921850 */
[----:B------:R-:W-:Y:S02]  /*a510*/  IMAD.WIDE R194, R2, 0x4, R10 ;  /* 0x0000000402c27825 */ /* 0x000fe400078e020a */
[----:B------:R-:W-:Y:S01]  /*a520*/  LDGSTS.E [R15+0x24004], desc[UR16][R22.64], !P3 ;  /* 0x24004000160f7fae */ /* 0x000fe2000d921850 */
[----:B------:R-:W-:Y:S02]  /*a530*/  ISETP.GE.U32.AND P3, PT, R203, 0x7fffff20, PT ;  /* 0x7fffff20cb00780c */ /* 0x000fe40003f66070 */
[----:B------:R-:W-:Y:S01]  /*a540*/  IADD3 R203, R220, -0xa3, RZ ;  /* 0xffffff5ddccb7810 */ /* 0x000fe20007ffe0ff */
[----:B------:R-:W-:Y:S01]  /*a550*/  IMAD.WIDE R220, R2, 0x4, R198 ;  /* 0x0000000402dc7825 */ /* 0x000fe200078e02c6 */
[----:B------:R-:W4:Y:S04]  /*a560*/  LDL.LU.64 R10, [R1+0x378] ;  /* 0x00037800010a7983 */ /* 0x000f280000300a00 */
[----:B------:R-:W4:Y:S01]  /*a570*/  LDL.LU.64 R198, [R1+0x370] ;  /* 0x0003700001c67983 */ /* 0x000f220000300a00 */
[----:B------:R-:W-:-:S03]  /*a580*/  IMAD.MOV.U32 R201, RZ, RZ, R25 ;  /* 0x000000ffffc97224 */ /* 0x000fc600078e0019 */
[----:B------:R-:W-:Y:S04]  /*a590*/  LDGSTS.E [R15+0x20008], desc[UR16][R216.64], !P4 ;  /* 0x20008000d80f7fae */ /* 0x000fe8000e121850 */
[----:B------:R-:W4:Y:S04]  /*a5a0*/  LDL.LU.64 R212, [R1+0x368] ;  /* 0x0003680001d47983 */ /* 0x000f280000300a00 */
[----:B------:R-:W-:Y:S01]  /*a5b0*/  LDGSTS.E [R15+0x24008], desc[UR16][R218.64], !P4 ;  /* 0x24008000da0f7fae */ /* 0x000fe2000e121850 */
[----:B------:R-:W-:-:S03]  /*a5c0*/  ISETP.GE.U32.AND P4, PT, R24, 0x7fffff1f, PT ;  /* 0x7fffff1f1800780c */ /* 0x000fc60003f86070 */
[----:B------:R1:W-:Y:S04]  /*a5d0*/  STL.64 [R1+0x100], R194 ;  /* 0x000100c201007387 */ /* 0x0003e80000100a00 */
[----:B------:R-:W4:Y:S04]  /*a5e0*/  LDL.LU.64 R24, [R1+0x360] ;  /* 0x0003600001187983 */ /* 0x000f280000300a00 */
[----:B------:R-:W-:Y:S04]  /*a5f0*/  LDGSTS.E [R15+0x2000c], desc[UR16][R220.64], !P6 ;  /* 0x2000c000dc0f7fae */ /* 0x000fe8000f121850 */
[----:B------:R1:W-:Y:S01]  /*a600*/  LDGSTS.E [R15+0x2400c], desc[UR16][R194.64], !P6 ;  /* 0x2400c000c20f7fae */ /* 0x0003e2000f121850 */
[----:B------:R-:W-:Y:S01]  /*a610*/  ISETP.GE.U32.AND P6, PT, R203, 0x7fffff1e, PT ;  /* 0x7fffff1ecb00780c */ /* 0x000fe20003fc6070 */
[----:B------:R-:W-:Y:S01]  /*a620*/  VIADD R203, R121, 0xffffff5c ;  /* 0xffffff5c79cb7836 */ /* 0x000fe20000000000 */
[----:B------:R-:W-:Y:S01]  /*a630*/  IADD3 R200, R119, -0x8a, RZ ;  /* 0xffffff7677c87810 */ /* 0x000fe20007ffe0ff */
[----:B------:R-:W-:Y:S01]  /*a640*/  VIADD R120, R120, 0xffffff77 ;  /* 0xffffff7778787836 */ /* 0x000fe20000000000 */
[----:B------:R-:W4:Y:S01]  /*a650*/  LDC R121, c[0x0][0x230] ;  /* 0x00008c00ff797b82 */ /* 0x000f220000000800 */
[----:B-1----:R-:W-:-:S07]  /*a660*/  IMAD.MOV.U32 R195, RZ, RZ, R201 ;  /* 0x000000ffffc37224 */ /* 0x002fce00078e00c9 */
[----:B------:R-:W1:Y:S01]  /*a670*/  LDC R194, c[0x0][0x230] ;  /* 0x00008c00ffc27b82 */ /* 0x000e620000000800 */
[----:B--2---:R-:W-:-:S04]  /*a680*/  IMAD.WIDE R196, R2, 0x4, R196 ;  /* 0x0000000402c47825 */ /* 0x004fc800078e02c4 */
[C---:B---3--:R-:W-:Y:S01]  /*a690*/  IMAD.WIDE R204, R2.reuse, 0x4, R204 ;  /* 0x0000000402cc7825 */ /* 0x048fe200078e02cc */
[----:B------:R2:W-:Y:S03]  /*a6a0*/  STL.64 [R1+0x3c0], R196 ;  /* 0x0003c0c401007387 */ /* 0x0005e60000100a00 */
[C---:B----4-:R-:W-:Y:S01]  /*a6b0*/  IMAD.WIDE R16, R2.reuse, 0x4, R16 ;  /* 0x0000000402107825 */ /* 0x050fe200078e0210 */
[----:B------:R3:W-:Y:S03]  /*a6c0*/  STL.64 [R1+0x3f0], R204 ;  /* 0x0003f0cc01007387 */ /* 0x0007e60000100a00 */
[----:B------:R-:W-:Y:S01]  /*a6d0*/  IMAD.WIDE R214, R2, 0x4, R206 ;  /* 0x0000000402d67825 */ /* 0x000fe200078e02ce */
[----:B------:R-:W-:Y:S04]  /*a6e0*/  LDGSTS.E [R15+0x28000], desc[UR16][R196.64], !P3 ;  /* 0x28000000c40f7fae */ /* 0x000fe8000d921850 */
[----:B------:R-:W-:Y:S01]  /*a6f0*/  LDGSTS.E [R15+0x2c000], desc[UR16][R204.64], !P3 ;  /* 0x2c000000cc0f7fae */ /* 0x000fe2000d921850 */
[----:B------:R-:W-:Y:S01]  /*a700*/  ISETP.GE.U32.AND P3, PT, R203, 0x7fffff1d, PT ;  /* 0x7fffff1dcb00780c */ /* 0x000fe20003f66070 */
[----:B------:R-:W-:-:S02]  /*a710*/  VIADD R203, R118, 0xffffff75 ;  /* 0xffffff7576cb7836 */ /* 0x000fc40000000000 */
[----:B------:R-:W-:Y:S04]  /*a720*/  LDGSTS.E [R15+0x28004], desc[UR16][R16.64], !P4 ;  /* 0x28004000100f7fae */ /* 0x000fe8000e121850 */
[----:B--2---:R-:W2:Y:S04]  /*a730*/  LDL.LU.64 R196, [R1+0x358] ;  /* 0x0003580001c47983 */ /* 0x004ea80000300a00 */
[----:B------:R4:W-:Y:S04]  /*a740*/  STL.64 [R1+0x490], R16 ;  /* 0x0004901001007387 */ /* 0x0009e80000100a00 */
[----:B------:R-:W2:Y:S01]  /*a750*/  LDL.LU.64 R208, [R1+0x350] ;  /* 0x0003500001d07983 */ /* 0x000ea20000300a00 */
[----:B------:R-:W-:-:S03]  /*a760*/  IMAD.WIDE R10, R2, 0x4, R10 ;  /* 0x00000004020a7825 */ /* 0x000fc600078e020a */
[----:B------:R-:W-:Y:S01]  /*a770*/  STL.64 [R1+0x4d8], R214 ;  /* 0x0004d8d601007387 */ /* 0x000fe20000100a00 */
[----:B------:R-:W-:-:S03]  /*a780*/  IMAD.WIDE R198, R2, 0x4, R198 ;  /* 0x0000000402c67825 */ /* 0x000fc600078e02c6 */
[----:B------:R-:W2:Y:S04]  /*a790*/  LDL.LU.64 R206, [R1+0x348] ;  /* 0x0003480001ce7983 */ /* 0x000ea80000300a00 */
[----:B---3--:R-:W3:Y:S01]  /*a7a0*/  LDL.LU.64 R204, [R1+0x340] ;  /* 0x0003400001cc7983 */ /* 0x008ee20000300a00 */
[----:B------:R-:W-:-:S03]  /*a7b0*/  IMAD.WIDE R212, R2, 0x4, R212 ;  /* 0x0000000402d47825 */ /* 0x000fc600078e02d4 */
[----:B----4-:R-:W4:Y:S04]  /*a7c0*/  LDL.LU.64 R16, [R1+0x768] ;  /* 0x0007680001107983 */ /* 0x010f280000300a00 */
[----:B------:R-:W-:Y:S04]  /*a7d0*/  LDGSTS.E [R15+0x2c004], desc[UR16][R214.64], !P4 ;  /* 0x2c004000d60f7fae */ /* 0x000fe8000e121850 */
[----:B------:R1:W-:Y:S01]  /*a7e0*/  STL.64 [R1+0x518], R10 ;  /* 0x0005180a01007387 */ /* 0x0003e20000100a00 */
[----:B------:R-:W-:-:S03]  /*a7f0*/  IMAD.WIDE R118, R2, 0x4, R24 ;  /* 0x0000000402767825 */ /* 0x000fc600078e0218 */
[----:B------:R1:W-:Y:S04]  /*a800*/  STL.64 [R1+0x550], R198 ;  /* 0x000550c601007387 */ /* 0x0003e80000100a00 */
[----:B------:R-:W-:Y:S04]  /*a810*/  LDGSTS.E [R15+0x28008], desc[UR16][R10.64], !P6 ;  /* 0x280080000a0f7fae */ /* 0x000fe8000f121850 */
[----:B------:R-:W-:Y:S01]  /*a820*/  LDGSTS.E [R15+0x2c008], desc[UR16][R198.64], !P6 ;  /* 0x2c008000c60f7fae */ /* 0x000fe2000f121850 */
[----:B------:R-:W-:Y:S02]  /*a830*/  ISETP.GE.U32.AND P6, PT, R200, 0x7fffff37, PT ;  /* 0x7fffff37c800780c */ /* 0x000fe40003fc6070 */
[----:B------:R-:W-:Y:S01]  /*a840*/  ISETP.GE.U32.AND P4, PT, R120, 0x7fffff38, PT ;  /* 0x7fffff387800780c */ /* 0x000fe20003f86070 */
[----:B------:R1:W-:Y:S01]  /*a850*/  LDGSTS.E [R15+0x2800c], desc[UR16][R212.64], !P3 ;  /* 0x2800c000d40f7fae */ /* 0x0003e2000d921850 */
[----:B------:R-:W4:Y:S03]  /*a860*/  LDC R120, c[0x0][0x230] ;  /* 0x00008c00ff787b82 */ /* 0x000f260000000800 */
[----:B-1----:R-:W4:Y:S04]  /*a870*/  LDL.LU.64 R10, [R1+0x128] ;  /* 0x00012800010a7983 */ /* 0x002f280000300a00 */
[----:B------:R1:W-:Y:S04]  /*a880*/  STL.64 [R1+0x568], R212 ;  /* 0x000568d401007387 */ /* 0x0003e80000100a00 */
[----:B------:R-:W4:Y:S04]  /*a890*/  LDL.LU.64 R24, [R1+0x130] ;  /* 0x0001300001187983 */ /* 0x000f280000300a00 */
[----:B------:R1:W-:Y:S04]  /*a8a0*/  STL.64 [R1+0x578], R118 ;  /* 0x0005787601007387 */ /* 0x0003e80000100a00 */
[----:B------:R-:W4:Y:S01]  /*a8b0*/  LDL.LU.64 R198, [R1+0x138] ;  /* 0x0001380001c67983 */ /* 0x000f220000300a00 */
[----:B-1----:R-:W1:Y:S03]  /*a8c0*/  LDC R212, c[0x0][0x230] ;  /* 0x00008c00ffd47b82 */ /* 0x002e660000000800 */
[----:B------:R-:W4:Y:S04]  /*a8d0*/  LDL.LU.64 R200, [R1+0x140] ;  /* 0x0001400001c87983 */ /* 0x000f280000300a00 */
[----:B------:R1:W-:Y:S01]  /*a8e0*/  LDGSTS.E [R15+0x2c00c], desc[UR16][R118.64], !P3 ;  /* 0x2c00c000760f7fae */ /* 0x0003e2000d921850 */
[----:B------:R-:W-:Y:S01]  /*a8f0*/  ISETP.GE.U32.AND P3, PT, R203, 0x7fffff36, PT ;  /* 0x7fffff36cb00780c */ /* 0x000fe20003f66070 */
[----:B------:R-:W-:-:S02]  /*a900*/  VIADD R203, R210, 0xffffff74 ;  /* 0xffffff74d2cb7836 */ /* 0x000fc40000000000 */
[----:B-1----:R-:W-:Y:S01]  /*a910*/  VIADD R15, R194, 0xffffff5b ;  /* 0xffffff5bc20f7836 */ /* 0x002fe20000000000 */
[----:B------:R-:W1:Y:S08]  /*a920*/  LDC R119, c[0x0][0x230] ;  /* 0x00008c00ff777b82 */ /* 0x000e700000000800 */
[----:B------:R-:W1:Y:S08]  /*a930*/  LDC R118, c[0x0][0x230] ;  /* 0x00008c00ff767b82 */ /* 0x000e700000000800 */
[----:B------:R-:W1:Y:S01]  /*a940*/  LDC R194, c[0x0][0x230] ;  /* 0x00008c00ffc27b82 */ /* 0x000e620000000800 */
[----:B--2---:R-:W-:-:S04]  /*a950*/  IMAD.WIDE R196, R2, 0x4, R196 ;  /* 0x0000000402c47825 */ /* 0x004fc800078e02c4 */
[C---:B------:R-:W-:Y:S01]  /*a960*/  IMAD.WIDE R210, R2.reuse, 0x4, R208 ;  /* 0x0000000402d27825 */ /* 0x040fe200078e02d0 */
[----:B------:R2:W-:Y:S03]  /*a970*/  STL.64 [R1+0x108], R196 ;  /* 0x000108c401007387 */ /* 0x0005e60000100a00 */
[C---:B------:R-:W-:Y:S01]  /*a980*/  IMAD.WIDE R206, R2.reuse, 0x4, R206 ;  /* 0x0000000402ce7825 */ /* 0x040fe200078e02ce */
[----:B------:R1:W-:Y:S03]  /*a990*/  STL.64 [R1+0x110], R210 ;  /* 0x000110d201007387 */ /* 0x0003e60000100a00 */
[----:B---3--:R-:W-:Y:S01]  /*a9a0*/  IMAD.WIDE R204, R2, 0x4, R204 ;  /* 0x0000000402cc7825 */ /* 0x008fe200078e02cc */
[----:B----4-:R-:W-:Y:S04]  /*a9b0*/  LDGSTS.E [R16+0x20000], desc[UR16][R196.64], !P1 ;  /* 0x20000000c4107fae */ /* 0x010fe8000c921850 */
[----:B------:R-:W-:Y:S01]  /*a9c0*/  LDGSTS.E [R16+0x24000], desc[UR16][R210.64], !P1 ;  /* 0x24000000d2107fae */ /* 0x000fe2000c921850 */
[----:B------:R-:W-:-:S03]  /*a9d0*/  ISETP.GE.U32.AND P1, PT, R203, 0x7fffff35, PT ;  /* 0x7fffff35cb00780c */ /* 0x000fc60003f26070 */
[----:B------:R-:W-:Y:S01]  /*a9e0*/  LDGSTS.E [R16+0x20004], desc[UR16][R206.64], !P5 ;  /* 0x20004000ce107fae */ /* 0x000fe2000e921850 */
[----:B------:R-:W-:-:S03]  /*a9f0*/  IADD3 R203, R121, -0xa6, RZ ;  /* 0xffffff5a79cb7810 */ /* 0x000fc60007ffe0ff */
[----:B--2---:R-:W2:Y:S04]  /*aa00*/  LDL.LU.64 R196, [R1+0x338] ;  /* 0x0003380001c47983 */ /* 0x004ea80000300a00 */
[----:B------:R3:W-:Y:S04]  /*aa10*/  STL.64 [R1+0x118], R206 ;  /* 0x000118ce01007387 */ /* 0x0007e80000100a00 */
[----:B------:R4:W-:Y:S01]  /*aa20*/  LDGSTS.E [R16+0x24004], desc[UR16][R204.64], !P5 ;  /* 0x24004000cc107fae */ /* 0x0009e2000e921850 */
[----:B------:R-:W-:Y:S01]  /*aa30*/  ISETP.GE.U32.AND P5, PT, R15, 0x7fffff1c, PT ;  /* 0x7fffff1c0f00780c */ /* 0x000fe20003fa6070 */
[----:B------:R-:W-:-:S02]  /*aa40*/  VIADD R15, R120, 0xffffff59 ;  /* 0xffffff59780f7836 */ /* 0x000fc40000000000 */
[----:B------:R-:W2:Y:S01]  /*aa50*/  LDL.LU.64 R208, [R1+0x330] ;  /* 0x0003300001d07983 */ /* 0x000ea20000300a00 */
[----:B------:R-:W-:-:S03]  /*aa60*/  IMAD.WIDE R10, R2, 0x4, R10 ;  /* 0x00000004020a7825 */ /* 0x000fc600078e020a */
[----:B------:R4:W-:Y:S04]  /*aa70*/  STL.64 [R1+0x120], R204 ;  /* 0x000120cc01007387 */ /* 0x0009e80000100a00 */
[----:B-1----:R-:W2:Y:S01]  /*aa80*/  LDL.LU.64 R210, [R1+0x328] ;  /* 0x0003280001d27983 */ /* 0x002ea20000300a00 */
[----:B------:R-:W-:-:S03]  /*aa90*/  IMAD.WIDE R24, R2, 0x4, R24 ;  /* 0x0000000402187825 */ /* 0x000fc600078e0218 */
[----:B---3--:R-:W3:Y:S04]  /*aaa0*/  LDL.LU.64 R206, [R1+0x320] ;  /* 0x0003200001ce7983 */ /* 0x008ee80000300a00 */
[----:B------:R1:W-:Y:S01]  /*aab0*/  STL.64 [R1+0x128], R10 ;  /* 0x0001280a01007387 */ /* 0x0003e20000100a00 */
[----:B----4-:R-:W4:Y:S01]  /*aac0*/  LDC R205, c[0x0][0x230] ;  /* 0x00008c00ffcd7b82 */ /* 0x010f220000000800 */
[C---:B------:R-:W-:Y:S02]  /*aad0*/  IMAD.WIDE R120, R2.reuse, 0x4, R198 ;  /* 0x0000000402787825 */ /* 0x040fe400078e02c6 */
[----:B------:R1:W-:Y:S02]  /*aae0*/  STL.64 [R1+0x130], R24 ;  /* 0x0001301801007387 */ /* 0x0003e40000100a00 */
[----:B------:R-:W-:-:S02]  /*aaf0*/  IMAD.WIDE R214, R2, 0x4, R200 ;  /* 0x0000000402d67825 */ /* 0x000fc400078e02c8 */
[----:B------:R-:W-:Y:S01]  /*ab00*/  LDGSTS.E [R16+0x20008], desc[UR16][R10.64], !P0 ;  /* 0x200080000a107fae */ /* 0x000fe2000c121850 */
[----:B------:R-:W4:Y:S03]  /*ab10*/  LDC R204, c[0x0][0x230] ;  /* 0x00008c00ffcc7b82 */ /* 0x000f260000000800 */
[----:B------:R-:W-:Y:S04]  /*ab20*/  LDGSTS.E [R16+0x24008], desc[UR16][R24.64], !P0 ;  /* 0x2400800018107fae */ /* 0x000fe8000c121850 */
[----:B-1----:R-:W4:Y:S04]  /*ab30*/  LDL.LU.64 R10, [R1+0x318] ;  /* 0x00031800010a7983 */ /* 0x002f280000300a00 */
[----:B------:R1:W-:Y:S04]  /*ab40*/  STL.64 [R1+0x138], R120 ;  /* 0x0001387801007387 */ /* 0x0003e80000100a00 */
[----:B------:R-:W4:Y:S04]  /*ab50*/  LDL.LU.64 R198, [R1+0x310] ;  /* 0x0003100001c67983 */ /* 0x000f280000300a00 */
[----:B------:R2:W-:Y:S04]  /*ab60*/  STL.64 [R1+0x140], R214 ;  /* 0x000140d601007387 */ /* 0x0005e80000100a00 */
[----:B------:R-:W4:Y:S04]  /*ab70*/  LDL.LU.64 R200, [R1+0x308] ;  /* 0x0003080001c87983 */ /* 0x000f280000300a00 */
[----:B------:R-:W4:Y:S01]  /*ab80*/  LDL.LU.64 R24, [R1+0x300] ;  /* 0x0003000001187983 */ /* 0x000f220000300a00 */
[----:B------:R-:W-:-:S03]  /*ab90*/  ISETP.GE.U32.AND P0, PT, R203, 0x7fffff1b, PT ;  /* 0x7fffff1bcb00780c */ /* 0x000fc60003f06070 */
[----:B------:R-:W-:Y:S04]  /*aba0*/  LDGSTS.E [R16+0x2000c], desc[UR16][R120.64], !P2 ;  /* 0x2000c00078107fae */ /* 0x000fe8000d121850 */
[----:B------:R2:W-:Y:S01]  /*abb0*/  LDGSTS.E [R16+0x2400c], desc[UR16][R214.64], !P2 ;  /* 0x2400c000d6107fae */ /* 0x0005e2000d121850 */
[----:B------:R-:W-:Y:S01]  /*abc0*/  ISETP.GE.U32.AND P2, PT, R15, 0x7fffff1a, PT ;  /* 0x7fffff1a0f00780c */ /* 0x000fe20003f46070 */
[----:B------:R-:W-:Y:S02]  /*abd0*/  VIADD R203, R119, 0xffffff73 ;  /* 0xffffff7377cb7836 */ /* 0x000fe40000000000 */
[----:B------:R-:W-:Y:S01]  /*abe0*/  VIADD R15, R118, 0xffffff58 ;  /* 0xffffff58760f7836 */ /* 0x000fe20000000000 */
[----:B-1----:R-:W4:Y:S01]  /*abf0*/  LDL.LU.64 R120, [R1+0x760] ;  /* 0x0007600001787983 */ /* 0x002f220000300a00 */
[----:B--2---:R-:W-:-:S05]  /*ac00*/  IMAD.WIDE R196, R2, 0x4, R196 ;  /* 0x0000000402c47825 */ /* 0x004fca00078e02c4 */
[----:B------:R1:W-:Y:S04]  /*ac10*/  STL.64 [R1+0x338], R196 ;  /* 0x000338c401007387 */ /* 0x0003e80000100a00 */
[----:B------:R-:W-:Y:S01]  /*ac20*/  LDGSTS.E [R16+0x28000], desc[UR16][R196.64], !P5 ;  /* 0x28000000c4107fae */ /* 0x000fe2000e921850 */
[----:B------:R-:W-:-:S05]  /*ac30*/  IMAD.WIDE R208, R2, 0x4, R208 ;  /* 0x0000000402d07825 */ /* 0x000fca00078e02d0 */
[----:B------:R2:W-:Y:S01]  /*ac40*/  STL.64 [R1+0x330], R208 ;  /* 0x000330d001007387 */ /* 0x0005e20000100a00 */
[----:B------:R-:W-:-:S03]  /*ac50*/  IMAD.WIDE R214, R2, 0x4, R210 ;  /* 0x0000000402d67825 */ /* 0x000fc600078e02d2 */
[----:B-1----:R-:W2:Y:S01]  /*ac60*/  LDL.LU.64 R196, [R1+0x148] ;  /* 0x0001480001c47983 */ /* 0x002ea20000300a00 */
[----:B---3--:R-:W-:-:S03]  /*ac70*/  IMAD.WIDE R118, R2, 0x4, R206 ;  /* 0x0000000402767825 */ /* 0x008fc600078e02ce */
[----:B------:R-:W-:Y:S04]  /*ac80*/  STL.64 [R1+0x348], R214 ;  /* 0x000348d601007387 */ /* 0x000fe80000100a00 */
[----:B------:R-:W-:Y:S04]  /*ac90*/  LDGSTS.E [R16+0x2c000], desc[UR16][R208.64], !P5 ;  /* 0x2c000000d0107fae */ /* 0x000fe8000e921850 */
[----:B------:R-:W3:Y:S04]  /*aca0*/  LDL.LU.64 R206, [R1+0x150] ;  /* 0x0001500001ce7983 */ /* 0x000ee80000300a00 */
[----:B------:R-:W-:Y:S04]  /*acb0*/  LDGSTS.E [R16+0x28004], desc[UR16][R214.64], !P0 ;  /* 0x28004000d6107fae */ /* 0x000fe8000c121850 */
[----:B------:R1:W-:Y:S04]  /*acc0*/  STL.64 [R1+0x470], R118 ;  /* 0x0004707601007387 */ /* 0x0003e80000100a00 */
[----:B------:R1:W-:Y:S01]  /*acd0*/  LDGSTS.E [R16+0x2c004], desc[UR16][R118.64], !P0 ;  /* 0x2c00400076107fae */ /* 0x0003e2000c121850 */
[----:B----4-:R-:W-:-:S03]  /*ace0*/  IMAD.WIDE R10, R2, 0x4, R10 ;  /* 0x00000004020a7825 */ /* 0x010fc600078e020a */
[----:B------:R-:W4:Y:S01]  /*acf0*/  LDL.LU.64 R210, [R1+0x158] ;  /* 0x0001580001d27983 */ /* 0x000f220000300a00 */
[----:B------:R-:W-:Y:S02]  /*ad00*/  ISETP.GE.U32.AND P0, PT, R203, 0x7fffff34, PT ;  /* 0x7fffff34cb00780c */ /* 0x000fe40003f06070 */
[----:B------:R-:W-:Y:S01]  /*ad10*/  IADD3 R203, R212, -0x8e, RZ ;  /* 0xffffff72d4cb7810 */ /* 0x000fe20007ffe0ff */
[----:B--2---:R-:W2:Y:S01]  /*ad20*/  LDL.LU.64 R208, [R1+0x160] ;  /* 0x0001600001d07983 */ /* 0x004ea20000300a00 */
[----:B------:R-:W-:-:S03]  /*ad30*/  IMAD.WIDE R198, R2, 0x4, R198 ;  /* 0x0000000402c67825 */ /* 0x000fc600078e02c6 */
[----:B------:R1:W-:Y:S02]  /*ad40*/  STL.64 [R1+0x4d0], R10 ;  /* 0x0004d00a01007387 */ /* 0x0003e40000100a00 */
[----:B-1----:R-:W1:Y:S02]  /*ad50*/  LDC R119, c[0x0][0x230] ;  /* 0x00008c00ff777b82 */ /* 0x002e640000000800 */
[----:B------:R1:W-:Y:S01]  /*ad60*/  STL.64 [R1+0x510], R198 ;  /* 0x000510c601007387 */ /* 0x0003e20000100a00 */
[----:B------:R-:W-:-:S03]  /*ad70*/  IMAD.WIDE R214, R2, 0x4, R200 ;  /* 0x0000000402d67825 */ /* 0x000fc600078e02c8 */
[----:B------:R-:W-:Y:S02]  /*ad80*/  LDGSTS.E [R16+0x28008], desc[UR16][R10.64], !P2 ;  /* 0x280080000a107fae */ /* 0x000fe4000d121850 */
[----:B------:R-:W2:Y:S01]  /*ad90*/  LDC R118, c[0x0][0x230] ;  /* 0x00008c00ff767b82 */ /* 0x000ea20000000800 */
[----:B------:R-:W-:Y:S01]  /*ada0*/  IMAD.WIDE R212, R2, 0x4, R24 ;  /* 0x0000000402d47825 */ /* 0x000fe200078e0218 */
[----:B------:R-:W-:Y:S04]  /*adb0*/  LDGSTS.E [R16+0x2c008], desc[UR16][R198.64], !P2 ;  /* 0x2c008000c6107fae */ /* 0x000fe8000d121850 */
[----:B------:R-:W2:Y:S04]  /*adc0*/  LDL.LU.64 R10, [R1+0x168] ;  /* 0x00016800010a7983 */ /* 0x000ea80000300a00 */
[----:B------:R4:W-:Y:S04]  /*add0*/  STL.64 [R1+0x540], R214 ;  /* 0x000540d601007387 */ /* 0x0009e80000100a00 */
[----:B------:R-:W2:Y:S04]  /*ade0*/  LDL.LU.64 R24, [R1+0x170] ;  /* 0x0001700001187983 */ /* 0x000ea80000300a00 */
[----:B------:R2:W-:Y:S04]  /*adf0*/  STL.64 [R1+0x560], R212 ;  /* 0x000560d401007387 */ /* 0x0005e80000100a00 */
[----:B-1----:R-:W2:Y:S04]  /*ae00*/  LDL.LU.64 R198, [R1+0x178] ;  /* 0x0001780001c67983 */ /* 0x002ea80000300a00 */
[----:B------:R-:W2:Y:S01]  /*ae10*/  LDL.LU.64 R200, [R1+0x2f8] ;  /* 0x0002f80001c87983 */ /* 0x000ea20000300a00 */
[----:B------:R-:W-:Y:S01]  /*ae20*/  ISETP.GE.U32.AND P5, PT, R15, 0x7fffff19, PT ;  /* 0x7fffff190f00780c */ /* 0x000fe20003fa6070 */
[----:B------:R-:W-:-:S02]  /*ae30*/  VIADD R15, R205, 0xffffff71 ;  /* 0xffffff71cd0f7836 */ /* 0x000fc40000000000 */
[----:B------:R-:W1:Y:S10]  /*ae40*/  LDC R205, c[0x0][0x230] ;  /* 0x00008c00ffcd7b82 */ /* 0x000e740000000800 */
[----:B------:R-:W-:Y:S04]  /*ae50*/  LDGSTS.E [R16+0x2800c], desc[UR16][R214.64], !P5 ;  /* 0x2800c000d6107fae */ /* 0x000fe8000e921850 */
[----:B------:R3:W-:Y:S01]  /*ae60*/  LDGSTS.E [R16+0x2c00c], desc[UR16][R212.64], !P5 ;  /* 0x2c00c000d4107fae */ /* 0x0007e2000e921850 */
[----:B------:R-:W-:Y:S01]  /*ae70*/  ISETP.GE.U32.AND P5, PT, R15, 0x7fffff32, PT ;  /* 0x7fffff320f00780c */ /* 0x000fe20003fa6070 */
[----:B------:R-:W-:-:S02]  /*ae80*/  VIADD R15, R194, 0xffffff57 ;  /* 0xffffff57c20f7836 */ /* 0x000fc40000000000 */
[----:B------:R-:W-:-:S04]  /*ae90*/  IMAD.WIDE R196, R2, 0x4, R196 ;  /* 0x0000000402c47825 */ /* 0x000fc800078e02c4 */
[----:B---3--:R-:W-:Y:S01]  /*aea0*/  IMAD.WIDE R206, R2, 0x4, R206 ;  /* 0x0000000402ce7825 */ /* 0x008fe200078e02ce */
[----:B------:R3:W-:Y:S01]  /*aeb0*/  STL.64 [R1+0x148], R196 ;  /* 0x000148c401007387 */ /* 0x0007e20000100a00 */
[----:B------:R-:W-:Y:S01]  /*aec0*/  ISETP.GE.U32.AND P2, PT, R203, 0x7fffff33, PT ;  /* 0x7fffff33cb00780c */ /* 0x000fe20003f46070 */
[----:B------:R-:W1:Y:S01]  /*aed0*/  LDC R194, c[0x0][0x230] ;  /* 0x00008c00ffc27b82 */ /* 0x000e620000000800 */
[----:B------:R-:W-:Y:S01]  /*aee0*/  VIADD R16, R204, 0xffffff70 ;  /* 0xffffff70cc107836 */ /* 0x000fe20000000000 */
[----:B------:R3:W-:Y:S04]  /*aef0*/  STL.64 [R1+0x150], R206 ;  /* 0x000150ce01007387 */ /* 0x0007e80000100a00 */
[----:B------:R-:W-:Y:S02]  /*af00*/  LDGSTS.E [R17+0x20000], desc[UR16][R196.64], !P4 ;  /* 0x20000000c4117fae */ /* 0x000fe4000e121850 */
[----:B------:R-:W1:Y:S02]  /*af10*/  LDC R203, c[0x0][0x230] ;  /* 0x00008c00ffcb7b82 */ /* 0x000e640000000800 */
[----:B------:R-:W-:Y:S01]  /*af20*/  LDGSTS.E [R17+0x24000], desc[UR16][R206.64], !P4 ;  /* 0x24000000ce117fae */ /* 0x000fe2000e121850 */
[----:B----4-:R-:W-:-:S04]  /*af30*/  IMAD.WIDE R214, R2, 0x4, R210 ;  /* 0x0000000402d67825 */ /* 0x010fc800078e02d2 */
[----:B--2---:R-:W-:Y:S01]  /*af40*/  IMAD.WIDE R212, R2, 0x4, R208 ;  /* 0x0000000402d47825 */ /* 0x004fe200078e02d0 */
[----:B---3--:R-:W2:Y:S01]  /*af50*/  LDL.LU.64 R196, [R1+0x2f0] ;  /* 0x0002f00001c47983 */ /* 0x008ea20000300a00 */
[----:B------:R-:W-:Y:S01]  /*af60*/  ISETP.GE.U32.AND P4, PT, R16, 0x7fffff31, PT ;  /* 0x7fffff311000780c */ /* 0x000fe20003f86070 */
[----:B------:R-:W3:Y:S02]  /*af70*/  LDC R204, c[0x0][0x230] ;  /* 0x00008c00ffcc7b82 */ /* 0x000ee40000000800 */
[----:B------:R-:W-:Y:S01]  /*af80*/  STL.64 [R1+0x158], R214 ;  /* 0x000158d601007387 */ /* 0x000fe20000100a00 */
[----:B------:R-:W-:-:S03]  /*af90*/  IADD3 R16, R119, -0xaa, RZ ;  /* 0xffffff5677107810 */ /* 0x000fc60007ffe0ff */
[----:B------:R-:W4:Y:S04]  /*afa0*/  LDL.LU.64 R208, [R1+0x2e8] ;  /* 0x0002e80001d07983 */ /* 0x000f280000300a00 */
[----:B------:R-:W-:Y:S04]  /*afb0*/  LDGSTS.E [R17+0x20004], desc[UR16][R214.64], !P6 ;  /* 0x20004000d6117fae */ /* 0x000fe8000f121850 */
[----:B------:R-:W-:Y:S04]  /*afc0*/  STL.64 [R1+0x160], R212 ;  /* 0x000160d401007387 */ /* 0x000fe80000100a00 */
[----:B------:R-:W-:Y:S01]  /*afd0*/  LDGSTS.E [R17+0x24004], desc[UR16][R212.64], !P6 ;  /* 0x24004000d4117fae */ /* 0x000fe2000f121850 */
[----:B------:R-:W-:-:S03]  /*afe0*/  IMAD.WIDE R10, R2, 0x4, R10 ;  /* 0x00000004020a7825 */ /* 0x000fc600078e020a */
[----:B------:R-:W3:Y:S01]  /*aff0*/  LDL.LU.64 R210, [R1+0x2e0] ;  /* 0x0002e00001d27983 */ /* 0x000ee20000300a00 */
[----:B------:R-:W-:Y:S01]  /*b000*/  ISETP.GE.U32.AND P6, PT, R15, 0x7fffff18, PT ;  /* 0x7fffff180f00780c */ /* 0x000fe20003fc6070 */
[----:B------:R-:W-:Y:S02]  /*b010*/  VIADD R15, R118, 0xffffff55 ;  /* 0xffffff55760f7836 */ /* 0x000fe40000000000 */
[----:B------:R-:W3:Y:S01]  /*b020*/  LDL.LU.64 R206, [R1+0x2d8] ;  /* 0x0002d80001ce7983 */ /* 0x000ee20000300a00 */
[----:B------:R-:W-:-:S03]  /*b030*/  IMAD.WIDE R24, R2, 0x4, R24 ;  /* 0x0000000402187825 */ /* 0x000fc600078e0218 */
[----:B------:R1:W-:Y:S04]  /*b040*/  STL.64 [R1+0x168], R10 ;  /* 0x0001680a01007387 */ /* 0x0003e80000100a00 */
[----:B------:R1:W-:Y:S01]  /*b050*/  STL.64 [R1+0x170], R24 ;  /* 0x0001701801007387 */ /* 0x0003e20000100a00 */
[----:B------:R-:W-:-:S03]  /*b060*/  IMAD.WIDE R198, R2, 0x4, R198 ;  /* 0x0000000402c67825 */ /* 0x000fc600078e02c6 */
[----:B------:R-:W-:Y:S01]  /*b070*/  LDGSTS.E [R17+0x20008], desc[UR16][R10.64], !P3 ;  /* 0x200080000a117fae */ /* 0x000fe2000d921850 */
[----:B------:R-:W-:-:S03]  /*b080*/  IMAD.WIDE R118, R2, 0x4, R200 ;  /* 0x0000000402767825 */ /* 0x000fc600078e02c8 */
[----:B------:R-:W-:Y:S04]  /*b090*/  LDGSTS.E [R17+0x24008], desc[UR16][R24.64], !P3 ;  /* 0x2400800018117fae */ /* 0x000fe8000d921850 */
[----:B------:R-:W-:Y:S04]  /*b0a0*/  LDGSTS.E [R17+0x2000c], desc[UR16][R198.64], !P1 ;  /* 0x2000c000c6117fae */ /* 0x000fe8000c921850 */
[----:B-1----:R-:W3:Y:S04]  /*b0b0*/  LDL.LU.64 R10, [R1+0x2d0] ;  /* 0x0002d000010a7983 */ /* 0x002ee80000300a00 */
[----:B------:R1:W-:Y:S04]  /*b0c0*/  STL.64 [R1+0x178], R198 ;  /* 0x000178c601007387 */ /* 0x0003e80000100a00 */
[----:B------:R-:W3:Y:S04]  /*b0d0*/  LDL.LU.64 R200, [R1+0x2c8] ;  /* 0x0002c80001c87983 */ /* 0x000ee80000300a00 */
[----:B------:R1:W-:Y:S04]  /*b0e0*/  STL.64 [R1+0x180], R118 ;  /* 0x0001807601007387 */ /* 0x0003e80000100a00 */
[----:B------:R-:W3:Y:S04]  /*b0f0*/  LDL.LU.64 R24, [R1+0x2c0] ;  /* 0x0002c00001187983 */ /* 0x000ee80000300a00 */
[----:B-1----:R-:W3:Y:S01]  /*b100*/  LDL.LU.64 R198, [R1+0x2b8] ;  /* 0x0002b80001c67983 */ /* 0x002ee20000300a00 */
[----:B------:R-:W-:-:S03]  /*b110*/  ISETP.GE.U32.AND P3, PT, R16, 0x7fffff17, PT ;  /* 0x7fffff171000780c */ /* 0x000fc60003f66070 */
[----:B------:R1:W-:Y:S01]  /*b120*/  LDGSTS.E [R17+0x2400c], desc[UR16][R118.64], !P1 ;  /* 0x2400c00076117fae */ /* 0x0003e2000c921850 */
[----:B------:R-:W-:Y:S01]  /*b130*/  ISETP.GE.U32.AND P1, PT, R15, 0x7fffff16, PT ;  /* 0x7fffff160f00780c */ /* 0x000fe20003f26070 */
[----:B------:R-:W-:Y:S02]  /*b140*/  VIADD R15, R205, 0xffffff54 ;  /* 0xffffff54cd0f7836 */ /* 0x000fe40000000000 */
[----:B------:R-:W-:Y:S02]  /*b150*/  VIADD R16, R203, 0xffffff6f ;  /* 0xffffff6fcb107836 */ /* 0x000fe40000000000 */
[----:B------:R-:W3:Y:S08]  /*b160*/  LDC R203, c[0x0][0x230] ;  /* 0x00008c00ffcb7b82 */ /* 0x000ef00000000800 */
[----:B-1----:R-:W1:Y:S08]  /*b170*/  LDC R119, c[0x0][0x230] ;  /* 0x00008c00ff777b82 */ /* 0x002e700000000800 */
[----:B------:R-:W1:Y:S01]  /*b180*/  LDC R118, c[0x0][0x230] ;  /* 0x00008c00ff767b82 */ /* 0x000e620000000800 */
[----:B--2---:R-:W-:-:S04]  /*b190*/  IMAD.WIDE R196, R2, 0x4, R196 ;  /* 0x0000000402c47825 */ /* 0x004fc800078e02c4 */
[C---:B----4-:R-:W-:Y:S01]  /*b1a0*/  IMAD.WIDE R208, R2.reuse, 0x4, R208 ;  /* 0x0000000402d07825 */ /* 0x050fe200078e02d0 */
[----:B------:R2:W-:Y:S04]  /*b1b0*/  STL.64 [R1+0x2f0], R196 ;  /* 0x0002f0c401007387 */ /* 0x0005e80000100a00 */
[----:B------:R-:W-:Y:S04]  /*b1c0*/  LDGSTS.E [R17+0x28000], desc[UR16][R196.64], !P6 ;  /* 0x28000000c4117fae */ /* 0x000fe8000f121850 */
[----:B------:R4:W-:Y:S04]  /*b1d0*/  STL.64 [R1+0x2e8], R208 ;  /* 0x0002e8d001007387 */ /* 0x0009e80000100a00 */
[----:B------:R-:W-:Y:S01]  /*b1e0*/  LDGSTS.E [R17+0x2c000], desc[UR16][R208.64], !P6 ;  /* 0x2c000000d0117fae */ /* 0x000fe2000f121850 */
[----:B---3--:R-:W-:-:S03]  /*b1f0*/  IMAD.WIDE R214, R2, 0x4, R210 ;  /* 0x0000000402d67825 */ /* 0x008fc600078e02d2 */
[----:B--2---:R-:W2:Y:S01]  /*b200*/  LDL.LU.64 R196, [R1+0x2b0] ;  /* 0x0002b00001c47983 */ /* 0x004ea20000300a00 */
[----:B------:R-:W-:Y:S01]  /*b210*/  ISETP.GE.U32.AND P6, PT, R15, 0x7fffff15, PT ;  /* 0x7fffff150f00780c */ /* 0x000fe20003fc6070 */
[C---:B------:R-:W-:Y:S02]  /*b220*/  IMAD.WIDE R212, R2.reuse, 0x4, R206 ;  /* 0x0000000402d47825 */ /* 0x040fe400078e02ce */
[----:B------:R-:W-:Y:S04]  /*b230*/  STL.64 [R1+0x2e0], R214 ;  /* 0x0002e0d601007387 */ /* 0x000fe80000100a00 */
[----:B------:R-:W3:Y:S04]  /*b240*/  LDL.LU.64 R206, [R1+0x2a8] ;  /* 0x0002a80001ce7983 */ /* 0x000ee80000300a00 */
[----:B------:R1:W-:Y:S04]  /*b250*/  STL.64 [R1+0x2f8], R212 ;  /* 0x0002f8d401007387 */ /* 0x0003e80000100a00 */
[----:B------:R-:W3:Y:S04]  /*b260*/  LDL.LU.64 R210, [R1+0x2a0] ;  /* 0x0002a00001d27983 */ /* 0x000ee80000300a00 */
[----:B----4-:R-:W4:Y:S04]  /*b270*/  LDL.LU.64 R208, [R1+0x298] ;  /* 0x0002980001d07983 */ /* 0x010f280000300a00 */
[----:B------:R-:W-:Y:S01]  /*b280*/  LDGSTS.E [R17+0x28004], desc[UR16][R214.64], !P3 ;  /* 0x28004000d6117fae */ /* 0x000fe2000d921850 */
[----:B------:R-:W-:-:S03]  /*b290*/  IMAD.WIDE R10, R2, 0x4, R10 ;  /* 0x00000004020a7825 */ /* 0x000fc600078e020a */
[----:B------:R1:W-:Y:S01]  /*b2a0*/  LDGSTS.E [R17+0x2c004], desc[UR16][R212.64], !P3 ;  /* 0x2c004000d4117fae */ /* 0x0003e2000d921850 */
[----:B------:R-:W-:-:S03]  /*b2b0*/  IMAD.WIDE R200, R2, 0x4, R200 ;  /* 0x0000000402c87825 */ /* 0x000fc600078e02c8 */
[----:B------:R1:W-:Y:S01]  /*b2c0*/  STL.64 [R1+0x300], R10 ;  /* 0x0003000a01007387 */ /* 0x0003e20000100a00 */
[----:B------:R-:W-:-:S03]  /*b2d0*/  ISETP.GE.U32.AND P3, PT, R16, 0x7fffff30, PT ;  /* 0x7fffff301000780c */ /* 0x000fc60003f66070 */
[----:B------:R1:W-:Y:S02]  /*b2e0*/  STL.64 [R1+0x308], R200 ;  /* 0x000308c801007387 */ /* 0x0003e40000100a00 */
[----:B-1----:R-:W1:Y:S01]  /*b2f0*/  LDC R212, c[0x0][0x230] ;  /* 0x00008c00ffd47b82 */ /* 0x002e620000000800 */
[C---:B------:R-:W-:Y:S01]  /*b300*/  IMAD.WIDE R24, R2.reuse, 0x4, R24 ;  /* 0x0000000402187825 */ /* 0x040fe200078e0218 */
[----:B------:R-:W-:Y:S03]  /*b310*/  LDGSTS.E [R17+0x28008], desc[UR16][R10.64], !P1 ;  /* 0x280080000a117fae */ /* 0x000fe6000c921850 */
[----:B------:R-:W-:Y:S01]  /*b320*/  IMAD.WIDE R214, R2, 0x4, R198 ;  /* 0x0000000402d67825 */ /* 0x000fe200078e02c6 */
[----:B------:R-:W-:Y:S01]  /*b330*/  IADD3 R16, R204, -0x92, RZ ;  /* 0xffffff6ecc107810 */ /* 0x000fe20007ffe0ff */
[----:B------:R-:W-:Y:S04]  /*b340*/  LDGSTS.E [R17+0x2c008], desc[UR16][R200.64], !P1 ;  /* 0x2c008000c8117fae */ /* 0x000fe8000c921850 */
[----:B------:R-:W-:Y:S04]  /*b350*/  LDGSTS.E [R17+0x2800c], desc[UR16][R24.64], !P6 ;  /* 0x2800c00018117fae */ /* 0x000fe8000f121850 */
[----:B------:R-:W4:Y:S04]  /*b360*/  LDL.64 R10, [R1+0x290] ;  /* 0x00029000010a7983 */ /* 0x000f280000100a00 */
[----:B------:R1:W-:Y:S04]  /*b370*/  STL.64 [R1+0x500], R24 ;  /* 0x0005001801007387 */ /* 0x0003e80000100a00 */
[----:B------:R-:W4:Y:S04]  /*b380*/  LDL.LU.64 R198, [R1+0x288] ;  /* 0x0002880001c67983 */ /* 0x000f280000300a00 */
[----:B------:R3:W-:Y:S04]  /*b390*/  STL.64 [R1+0x538], R214 ;  /* 0x000538d601007387 */ /* 0x0007e80000100a00 */
[----:B------:R-:W4:Y:S04]  /*b3a0*/  LDL.LU.64 R204, [R1+0x280] ;  /* 0x0002800001cc7983 */ /* 0x000f280000300a00 */
[----:B------:R-:W4:Y:S04]  /*b3b0*/  LDL.LU.64 R200, [R1+0x278] ;  /* 0x0002780001c87983 */ /* 0x000f280000300a00 */
[----:B-1----:R-:W4:Y:S01]  /*b3c0*/  LDL.LU.64 R24, [R1+0x758] ;  /* 0x0007580001187983 */ /* 0x002f220000300a00 */
[----:B------:R-:W-:Y:S01]  /*b3d0*/  VIADD R15, R194, 0xffffff6d ;  /* 0xffffff6dc20f7836 */ /* 0x000fe20000000000 */
[----:B------:R-:W-:-:S02]  /*b3e0*/  ISETP.GE.U32.AND P1, PT, R16, 0x7fffff2f, PT ;  /* 0x7fffff2f1000780c */ /* 0x000fc40003f26070 */
[----:B------:R1:W-:Y:S01]  /*b3f0*/  LDGSTS.E [R17+0x2c00c], desc[UR16][R214.64], !P6 ;  /* 0x2c00c000d6117fae */ /* 0x0003e2000f121850 */
[----:B------:R-:W-:Y:S01]  /*b400*/  VIADD R16, R119, 0xffffff6c ;  /* 0xffffff6c77107836 */ /* 0x000fe20000000000 */
[----:B------:R-:W-:Y:S01]  /*b410*/  ISETP.GE.U32.AND P6, PT, R15, 0x7fffff2e, PT ;  /* 0x7fffff2e0f00780c */ /* 0x000fe20003fc6070 */
[----:B------:R-:W-:Y:S01]  /*b420*/  VIADD R15, R118, 0xffffff53 ;  /* 0xffffff53760f7836 */ /* 0x000fe20000000000 */
[----:B------:R-:W4:Y:S08]  /*b430*/  LDC R194, c[0x0][0x230] ;  /* 0x00008c00ffc27b82 */ /* 0x000f300000000800 */
[----:B-1----:R-:W1:Y:S01]  /*b440*/  LDC R17, c[0x0][0x230] ;  /* 0x00008c00ff117b82 */ /* 0x002e620000000800 */
[----:B--2---:R-:W-:-:S04]  /*b450*/  IMAD.WIDE R196, R2, 0x4, R196 ;  /* 0x0000000402c47825 */ /* 0x004fc800078e02c4 */
[C---:B---3--:R-:W-:Y:S01]  /*b460*/  IMAD.WIDE R206, R2.reuse, 0x4, R206 ;  /* 0x0000000402ce7825 */ /* 0x048fe200078e02ce */
[----:B------:R2:W-:Y:S04]  /*b470*/  STL.64 [R1+0x188], R196 ;  /* 0x000188c401007387 */ /* 0x0005e80000100a00 */
[----:B------:R3:W-:Y:S01]  /*b480*/  STL.64 [R1+0x190], R206 ;  /* 0x000190ce01007387 */ /* 0x0007e20000100a00 */
[----:B------:R-:W-:-:S04]  /*b490*/  IMAD.WIDE R214, R2, 0x4, R210 ;  /* 0x0000000402d67825 */ /* 0x000fc800078e02d2 */
[----:B----4-:R-:W-:-:S04]  /*b4a0*/  IMAD.WIDE R118, R2, 0x4, R208 ;  /* 0x0000000402767825 */ /* 0x010fc800078e02d0 */
[----:B------:R-:W-:-:S04]  /*b4b0*/  IMAD.WIDE R10, R2, 0x4, R10 ;  /* 0x00000004020a7825 */ /* 0x000fc800078e020a */
[C---:B------:R-:W-:Y:S01]  /*b4c0*/  IMAD.WIDE R198, R2.reuse, 0x4, R198 ;  /* 0x0000000402c67825 */ /* 0x040fe200078e02c6 */
[----:B------:R-:W-:Y:S04]  /*b4d0*/  LDGSTS.E [R24+0x20000], desc[UR16][R196.64], !P0 ;  /* 0x20000000c4187fae */ /* 0x000fe8000c121850 */
[----:B------:R-:W-:Y:S04]  /*b4e0*/  LDGSTS.E [R24+0x24000], desc[UR16][R206.64], !P0 ;  /* 0x24000000ce187fae */ /* 0x000fe8000c121850 */
[----:B------:R4:W-:Y:S04]  /*b4f0*/  LDGSTS.E [R24+0x20004], desc[UR16][R214.64], !P2 ;  /* 0x20004000d6187fae */ /* 0x0009e8000d121850 */
[----:B--2---:R-:W2:Y:S04]  /*b500*/  LDL.LU.64 R196, [R1+0x270] ;  /* 0x0002700001c47983 */ /* 0x004ea80000300a00 */
[----:B------:R4:W-:Y:S04]  /*b510*/  STL.64 [R1+0x198], R214 ;  /* 0x000198d601007387 */ /* 0x0009e80000100a00 */
[----:B------:R-:W2:Y:S04]  /*b520*/  LDL.LU.64 R208, [R1+0x268] ;  /* 0x0002680001d07983 */ /* 0x000ea80000300a00 */
[----:B------:R1:W-:Y:S04]  /*b530*/  STL.64 [R1+0x1a0], R118 ;  /* 0x0001a07601007387 */ /* 0x0003e80000100a00 */
[----:B---3--:R-:W3:Y:S04]  /*b540*/  LDL.LU.64 R206, [R1+0xf8] ;  /* 0x0000f80001ce7983 */ /* 0x008ee80000300a00 */
[----:B------:R-:W3:Y:S01]  /*b550*/  LDL.LU.64 R210, [R1+0xf0] ;  /* 0x0000f00001d27983 */ /* 0x000ee20000300a00 */
[----:B----4-:R-:W-:-:S03]  /*b560*/  IMAD.WIDE R214, R2, 0x4, R204 ;  /* 0x0000000402d67825 */ /* 0x010fc600078e02cc */
[----:B------:R1:W-:Y:S01]  /*b570*/  LDGSTS.E [R24+0x24004], desc[UR16][R118.64], !P2 ;  /* 0x2400400076187fae */ /* 0x0003e2000d121850 */
[----:B------:R-:W-:Y:S01]  /*b580*/  ISETP.GE.U32.AND P2, PT, R15, 0x7fffff14, PT ;  /* 0x7fffff140f00780c */ /* 0x000fe20003f46070 */
[----:B------:R-:W-:Y:S02]  /*b590*/  VIADD R15, R212, 0xffffff51 ;  /* 0xffffff51d40f7836 */ /* 0x000fe40000000000 */
[----:B------:R4:W-:Y:S01]  /*b5a0*/  STL.64 [R1+0x1a8], R10 ;  /* 0x0001a80a01007387 */ /* 0x0009e20000100a00 */
[----:B------:R-:W-:-:S03]  /*b5b0*/  IMAD.WIDE R212, R2, 0x4, R200 ;  /* 0x0000000402d47825 */ /* 0x000fc600078e02c8 */
[----:B------:R4:W-:Y:S04]  /*b5c0*/  STL.64 [R1+0x1b0], R198 ;  /* 0x0001b0c601007387 */ /* 0x0009e80000100a00 */
[----:B------:R-:W3:Y:S01]  /*b5d0*/  LDL.LU.64 R200, [R1+0xe8] ;  /* 0x0000e80001c87983 */ /* 0x000ee20000300a00 */
[----:B-1----:R-:W1:Y:S03]  /*b5e0*/  LDC R119, c[0x0][0x230] ;  /* 0x00008c00ff777b82 */ /* 0x002e660000000800 */
[----:B------:R-:W-:Y:S04]  /*b5f0*/  LDGSTS.E [R24+0x20008], desc[UR16][R10.64], !P5 ;  /* 0x200080000a187fae */ /* 0x000fe8000e921850 */
[----:B------:R-:W-:Y:S01]  /*b600*/  STL.64 [R1+0x1b8], R214 ;  /* 0x0001b8d601007387 */ /* 0x000fe20000100a00 */
[----:B------:R-:W1:Y:S03]  /*b610*/  LDC R118, c[0x0][0x230] ;  /* 0x00008c00ff767b82 */ /* 0x000e660000000800 */
[----:B------:R-:W-:Y:S04]  /*b620*/  LDGSTS.E [R24+0x24008], desc[UR16][R198.64], !P5 ;  /* 0x24008000c6187fae */ /* 0x000fe8000e921850 */
[----:B----4-:R-:W4:Y:S04]  /*b630*/  LDL.LU.64 R10, [R1+0xe0] ;  /* 0x0000e000010a7983 */ /* 0x010f280000300a00 */
[----:B------:R1:W-:Y:S04]  /*b640*/  STL.64 [R1+0x1c0], R212 ;  /* 0x0001c0d401007387 */ /* 0x0003e80000100a00 */
[----:B------:R-:W4:Y:S04]  /*b650*/  LDL.LU.64 R204, [R1+0xd8] ;  /* 0x0000d80001cc7983 */ /* 0x000f280000300a00 */
[----:B------:R-:W4:Y:S01]  /*b660*/  LDL.LU.64 R198, [R1+0xd0] ;  /* 0x0000d00001c67983 */ /* 0x000f220000300a00 */
[----:B------:R-:W-:-:S02]  /*b670*/  ISETP.GE.U32.AND P0, PT, R16, 0x7fffff2d, PT ;  /* 0x7fffff2d1000780c */ /* 0x000fc40003f06070 */
[----:B------:R-:W-:Y:S01]  /*b680*/  IADD3 R16, R203, -0xae, RZ ;  /* 0xffffff52cb107810 */ /* 0x000fe20007ffe0ff */
[----:B------:R-:W-:Y:S01]  /*b690*/  LDGSTS.E [R24+0x2000c], desc[UR16][R214.64], !P4 ;  /* 0x2000c000d6187fae */ /* 0x000fe2000e121850 */
[----:B------:R-:W4:Y:S02]  /*b6a0*/  LDC R203, c[0x0][0x230] ;  /* 0x00008c00ffcb7b82 */ /* 0x000f240000000800 */
[----:B------:R-:W-:Y:S01]  /*b6b0*/  ISETP.GE.U32.AND P5, PT, R16, 0x7fffff13, PT ;  /* 0x7fffff131000780c */ /* 0x000fe20003fa6070 */
[----:B------:R1:W-:Y:S01]  /*b6c0*/  LDGSTS.E [R24+0x2400c], desc[UR16][R212.64], !P4 ;  /* 0x2400c000d4187fae */ /* 0x0003e2000e121850 */
[----:B------:R-:W-:Y:S01]  /*b6d0*/  ISETP.GE.U32.AND P4, PT, R15, 0x7fffff12, PT ;  /* 0x7fffff120f00780c */ /* 0x000fe20003f86070 */
[----:B------:R-:W-:Y:S02]  /*b6e0*/  VIADD R16, R17, 0xffffff6b ;  /* 0xffffff6b11107836 */ /* 0x000fe40000000000 */
[----:B------:R-:W-:Y:S01]  /*b6f0*/  VIADD R15, R194, 0xffffff50 ;  /* 0xffffff50c20f7836 */ /* 0x000fe20000000000 */
[----:B------:R-:W4:Y:S08]  /*b700*/  LDC R17, c[0x0][0x230] ;  /* 0x00008c00ff117b82 */ /* 0x000f300000000800 */
[----:B-1----:R-:W1:Y:S08]  /*b710*/  LDC R212, c[0x0][0x230] ;  /* 0x00008c00ffd47b82 */ /* 0x002e700000000800 */
[----:B------:R-:W1:Y:S01]  /*b720*/  LDC R194, c[0x0][0x230] ;  /* 0x00008c00ffc27b82 */ /* 0x000e620000000800 */
[----:B--2---:R-:W-:-:S04]  /*b730*/  IMAD.WIDE R196, R2, 0x4, R196 ;  /* 0x0000000402c47825 */ /* 0x004fc800078e02c4 */
[C---:B------:R-:W-:Y:S01]  /*b740*/  IMAD.WIDE R208, R2.reuse, 0x4, R208 ;  /* 0x0000000402d07825 */ /* 0x040fe200078e02d0 */
[----:B------:R2:W-:Y:S04]  /*b750*/  STL.64 [R1+0x310], R196 ;  /* 0x000310c401007387 */ /* 0x0005e80000100a00 */
[----:B------:R1:W-:Y:S01]  /*b760*/  STL.64 [R1+0x318], R208 ;  /* 0x000318d001007387 */ /* 0x0003e20000100a00 */
[----:B---3--:R-:W-:-:S03]  /*b770*/  IMAD.WIDE R206, R2, 0x4, R206 ;  /* 0x0000000402ce7825 */ /* 0x008fc600078e02ce */
[----:B------:R-:W-:Y:S01]  /*b780*/  LDGSTS.E [R24+0x28000], desc[UR16][R196.64], !P2 ;  /* 0x28000000c4187fae */ /* 0x000fe2000d121850 */
[----:B------:R-:W-:-:S03]  /*b790*/  IMAD.WIDE R214, R2, 0x4, R210 ;  /* 0x0000000402d67825 */ /* 0x000fc600078e02d2 */
[----:B------:R-:W-:Y:S04]  /*b7a0*/  LDGSTS.E [R24+0x2c000], desc[UR16][R208.64], !P2 ;  /* 0x2c000000d0187fae */ /* 0x000fe8000d121850 */
[----:B------:R-:W3:Y:S04]  /*b7b0*/  LDL.LU.64 R210, [R1+0xc8] ;  /* 0x0000c80001d27983 */ /* 0x000ee80000300a00 */
[----:B------:R4:W-:Y:S04]  /*b7c0*/  STL.64 [R1+0x320], R206 ;  /* 0x000320ce01007387 */ /* 0x0009e80000100a00 */
[----:B--2---:R-:W2:Y:S04]  /*b7d0*/  LDL.LU.64 R196, [R1+0xc0] ;  /* 0x0000c00001c47983 */ /* 0x004ea80000300a00 */
[----:B------:R4:W-:Y:S01]  /*b7e0*/  STL.64 [R1+0x328], R214 ;  /* 0x000328d601007387 */ /* 0x0009e20000100a00 */
[----:B------:R-:W-:-:S03]  /*b7f0*/  IMAD.WIDE R200, R2, 0x4, R200 ;  /* 0x0000000402c87825 */ /* 0x000fc600078e02c8 */
[----:B-1----:R-:W2:Y:S04]  /*b800*/  LDL.LU.64 R208, [R1+0xb8] ;  /* 0x0000b80001d07983 */ /* 0x002ea80000300a00 */
[----:B------:R-:W-:Y:S01]  /*b810*/  LDGSTS.E [R24+0x28004], desc[UR16][R206.64], !P5 ;  /* 0x28004000ce187fae */ /* 0x000fe2000e921850 */
[----:B------:R-:W-:Y:S01]  /*b820*/  ISETP.GE.U32.AND P2, PT, R15, 0x7fffff11, PT ;  /* 0x7fffff110f00780c */ /* 0x000fe20003f46070 */
[----:B------:R-:W-:Y:S02]  /*b830*/  VIADD R15, R118, 0xffffff69 ;  /* 0xffffff69760f7836 */ /* 0x000fe40000000000 */
[----:B------:R1:W-:Y:S01]  /*b840*/  LDGSTS.E [R24+0x2c004], desc[UR16][R214.64], !P5 ;  /* 0x2c004000d6187fae */ /* 0x0003e2000e921850 */
[----:B------:R-:W-:Y:S01]  /*b850*/  ISETP.GE.U32.AND P5, PT, R16, 0x7fffff2c, PT ;  /* 0x7fffff2c1000780c */ /* 0x000fe20003fa6070 */
[C---:B----4-:R-:W-:Y:S01]  /*b860*/  IMAD.WIDE R10, R2.reuse, 0x4, R10 ;  /* 0x00000004020a7825 */ /* 0x050fe200078e020a */
[----:B------:R-:W-:Y:S01]  /*b870*/  IADD3 R16, R119, -0x96, RZ ;  /* 0xffffff6a77107810 */ /* 0x000fe20007ffe0ff */
[----:B------:R-:W-:Y:S04]  /*b880*/  LDGSTS.E [R24+0x28008], desc[UR16][R200.64], !P4 ;  /* 0x28008000c8187fae */ /* 0x000fe8000e121850 */
[----:B------:R-:W4:Y:S01]  /*b890*/  LDL.LU.64 R206, [R1+0xb0] ;  /* 0x0000b00001ce7983 */ /* 0x000f220000300a00 */
[----:B------:R-:W-:-:S03]  /*b8a0*/  IMAD.WIDE R118, R2, 0x4, R204 ;  /* 0x0000000402767825 */ /* 0x000fc600078e02cc */
[----:B------:R1:W-:Y:S02]  /*b8b0*/  STL.64 [R1+0x340], R200 ;  /* 0x000340c801007387 */ /* 0x0003e40000100a00 */
[----:B-1----:R-:W-:Y:S02]  /*b8c0*/  IMAD.WIDE R214, R2, 0x4, R198 ;  /* 0x0000000402d67825 */ /* 0x002fe400078e02c6 */
[----:B------:R1:W-:Y:S04]  /*b8d0*/  STL.64 [R1+0x388], R10 ;  /* 0x0003880a01007387 */ /* 0x0003e80000100a00 */
[----:B------:R-:W4:Y:S04]  /*b8e0*/  LDL.LU.64 R198, [R1+0xa8] ;  /* 0x0000a80001c67983 */ /* 0x000f280000300a00 */
[----:B------:R-:W4:Y:S04]  /*b8f0*/  LDL.LU.64 R204, [R1+0xa0] ;  /* 0x0000a00001cc7983 */ /* 0x000f280000300a00 */
[----:B------:R1:W-:Y:S04]  /*b900*/  STL.64 [R1+0x4b8], R118 ;  /* 0x0004b87601007387 */ /* 0x0003e80000100a00 */
[----:B------:R-:W-:Y:S04]  /*b910*/  STL.64 [R1+0x4f8], R214 ;  /* 0x0004f8d601007387 */ /* 0x000fe80000100a00 */
[----:B------:R-:W4:Y:S04]  /*b920*/  LDL.LU.64 R200, [R1+0x98] ;  /* 0x0000980001c87983 */ /* 0x000f280000300a00 */
[----:B------:R-:W-:Y:S04]  /*b930*/  LDGSTS.E [R24+0x2c008], desc[UR16][R10.64], !P4 ;  /* 0x2c0080000a187fae */ /* 0x000fe8000e121850 */
[----:B------:R-:W-:Y:S04]  /*b940*/  LDGSTS.E [R24+0x2800c], desc[UR16][R118.64], !P2 ;  /* 0x2800c00076187fae */ /* 0x000fe8000d121850 */
[----:B------:R1:W-:Y:S04]  /*b950*/  LDGSTS.E [R24+0x2c00c], desc[UR16][R214.64], !P2 ;  /* 0x2c00c000d6187fae */ /* 0x0003e8000d121850 */
[----:B-1----:R-:W4:Y:S01]  /*b960*/  LDL.LU.64 R10, [R1+0x90] ;  /* 0x00009000010a7983 */ /* 0x002f220000300a00 */
[----:B------:R-:W-:-:S03]  /*b970*/  ISETP.GE.U32.AND P2, PT, R15, 0x7fffff2a, PT ;  /* 0x7fffff2a0f00780c */ /* 0x000fc60003f46070 */
[----:B------:R-:W4:Y:S01]  /*b980*/  LDL.LU.64 R118, [R1+0x750] ;  /* 0x0007500001767983 */ /* 0x000f220000300a00 */
[----:B------:R-:W-:Y:S01]  /*b990*/  VIADD R15, R212, 0xffffff4f ;  /* 0xffffff4fd40f7836 */ /* 0x000fe20000000000 */
[----:B------:R-:W-:Y:S01]  /*b9a0*/  ISETP.GE.U32.AND P4, PT, R16, 0x7fffff2b, PT ;  /* 0x7fffff2b1000780c */ /* 0x000fe20003f86070 */
[----:B------:R-:W-:Y:S01]  /*b9b0*/  VIADD R16, R203, 0xffffff68 ;  /* 0xffffff68cb107836 */ /* 0x000fe20000000000 */
[----:B------:R-:W-:Y:S01]  /*b9c0*/  MOV R203, R195 ;  /* 0x000000c300cb7202 */ /* 0x000fe20000000f00 */
[----:B------:R-:W1:Y:S01]  /*b9d0*/  LDC R24, c[0x0][0x230] ;  /* 0x00008c00ff187b82 */ /* 0x000e620000000800 */
[----:B---3--:R-:W-:-:S04]  /*b9e0*/  IMAD.WIDE R210, R2, 0x4, R210 ;  /* 0x0000000402d27825 */ /* 0x008fc800078e02d2 */
[C---:B--2---:R-:W-:Y:S01]  /*b9f0*/  IMAD.WIDE R196, R2.reuse, 0x4, R196 ;  /* 0x0000000402c47825 */ /* 0x044fe200078e02c4 */
[----:B------:R-:W-:Y:S03]  /*ba00*/  STL.64 [R1+0x1c8], R210 ;  /* 0x0001c8d201007387 */ /* 0x000fe60000100a00 */
[C---:B------:R-:W-:Y:S01]  /*ba10*/  IMAD.WIDE R208, R2.reuse, 0x4, R208 ;  /* 0x0000000402d07825 */ /* 0x040fe200078e02d0 */
[----:B------:R2:W-:Y:S04]  /*ba20*/  STL.64 [R1+0x1d0], R196 ;  /* 0x0001d0c401007387 */ /* 0x0005e80000100a00 */
[----:B------:R3:W-:Y:S04]  /*ba30*/  STL.64 [R1+0x1d8], R208 ;  /* 0x0001d8d001007387 */ /* 0x0007e80000100a00 */
[----:B------:R-:W-:Y:S04]  /*ba40*/  LDGSTS.E [R25+0x20000], desc[UR16][R210.64], !P3 ;  /* 0x20000000d2197fae */ /* 0x000fe8000d921850 */
[----:B------:R-:W3:Y:S01]  /*ba50*/  LDL.LU.64 R212, [R1+0x88] ;  /* 0x0000880001d47983 */ /* 0x000ee20000300a00 */
[----:B----4-:R-:W-:-:S03]  /*ba60*/  IMAD.WIDE R206, R2, 0x4, R206 ;  /* 0x0000000402ce7825 */ /* 0x010fc600078e02ce */
[----:B------:R4:W-:Y:S04]  /*ba70*/  LDGSTS.E [R25+0x24000], desc[UR16][R196.64], !P3 ;  /* 0x24000000c4197fae */ /* 0x0009e8000d921850 */
[----:B------:R1:W-:Y:S04]  /*ba80*/  STL.64 [R1+0x1e0], R206 ;  /* 0x0001e0ce01007387 */ /* 0x0003e80000100a00 */
[----:B------:R4:W-:Y:S04]  /*ba90*/  LDGSTS.E [R25+0x20004], desc[UR16][R208.64], !P1 ;  /* 0x20004000d0197fae */ /* 0x0009e8000c921850 */
[----:B--2---:R-:W4:Y:S01]  /*baa0*/  LDL.LU.64 R196, [R1+0x80] ;  /* 0x0000800001c47983 */ /* 0x004f220000300a00 */
[----:B------:R-:W-:-:S03]  /*bab0*/  IMAD.WIDE R198, R2, 0x4, R198 ;  /* 0x0000000402c67825 */ /* 0x000fc600078e02c6 */
[----:B------:R-:W2:Y:S01]  /*bac0*/  LDL.LU.64 R210, [R1+0x78] ;  /* 0x0000780001d27983 */ /* 0x000ea20000300a00 */
[----:B------:R-:W-:-:S03]  /*bad0*/  IMAD.WIDE R214, R2, 0x4, R204 ;  /* 0x0000000402d67825 */ /* 0x000fc600078e02cc */
[----:B---3--:R-:W3:Y:S04]  /*bae0*/  LDL.LU.64 R208, [R1+0x70] ;  /* 0x0000700001d07983 */ /* 0x008ee80000300a00 */
[----:B------:R1:W-:Y:S01]  /*baf0*/  STL.64 [R1+0x1e8], R198 ;  /* 0x0001e8c601007387 */ /* 0x0003e20000100a00 */
[----:B------:R-:W-:-:S03]  /*bb00*/  IMAD.WIDE R200, R2, 0x4, R200 ;  /* 0x0000000402c87825 */ /* 0x000fc600078e02c8 */
[----:B------:R3:W-:Y:S01]  /*bb10*/  LDGSTS.E [R25+0x24004], desc[UR16][R206.64], !P1 ;  /* 0x24004000ce197fae */ /* 0x0007e2000c921850 */
[----:B------:R-:W-:-:S03]  /*bb20*/  ISETP.GE.U32.AND P1, PT, R15, 0x7fffff10, PT ;  /* 0x7fffff100f00780c */ /* 0x000fc60003f26070 */
[----:B------:R1:W-:Y:S01]  /*bb30*/  STL.64 [R1+0x1f0], R214 ;  /* 0x0001f0d601007387 */ /* 0x0003e20000100a00 */
[----:B------:R-:W-:-:S03]  /*bb40*/  VIADD R15, R194, 0xffffff4d ;  /* 0xffffff4dc20f7836 */ /* 0x000fc60000000000 */
[----:B------:R3:W-:Y:S04]  /*bb50*/  LDGSTS.E [R25+0x20008], desc[UR16][R198.64], !P6 ;  /* 0x20008000c6197fae */ /* 0x0007e8000f121850 */
[----:B-1----:R-:W3:Y:S01]  /*bb60*/  LDL.LU.64 R206, [R1+0x68] ;  /* 0x0000680001ce7983 */ /* 0x002ee20000300a00 */
[----:B------:R-:W-:-:S03]  /*bb70*/  IMAD.WIDE R10, R2, 0x4, R10 ;  /* 0x00000004020a7825 */ /* 0x000fc600078e020a */
[----:B------:R-:W3:Y:S04]  /*bb80*/  LDL.LU.64 R204, [R1+0x60] ;  /* 0x0000600001cc7983 */ /* 0x000ee80000300a00 */
[----:B------:R1:W-:Y:S04]  /*bb90*/  STL.64 [R1+0x2b8], R200 ;  /* 0x0002b8c801007387 */ /* 0x0003e80000100a00 */
[----:B------:R-:W3:Y:S04]  /*bba0*/  LDL.LU.64 R194, [R1+0x58] ;  /* 0x0000580001c27983 */ /* 0x000ee80000300a00 */
[----:B------:R1:W-:Y:S04]  /*bbb0*/  STL.64 [R1+0x2c0], R10 ;  /* 0x0002c00a01007387 */ /* 0x0003e80000100a00 */
[----:B------:R-:W3:Y:S04]  /*bbc0*/  LDL.LU.64 R198, [R1+0x50] ;  /* 0x0000500001c67983 */ /* 0x000ee80000300a00 */
[----:B------:R-:W-:Y:S04]  /*bbd0*/  LDGSTS.E [R25+0x24008], desc[UR16][R214.64], !P6 ;  /* 0x24008000d6197fae */ /* 0x000fe8000f121850 */
[----:B------:R3:W-:Y:S04]  /*bbe0*/  LDGSTS.E [R25+0x2000c], desc[UR16][R200.64], !P0 ;  /* 0x2000c000c8197fae */ /* 0x0007e8000c121850 */
[----:B------:R3:W-:Y:S04]  /*bbf0*/  LDGSTS.E [R25+0x2400c], desc[UR16][R10.64], !P0 ;  /* 0x2400c0000a197fae */ /* 0x0007e8000c121850 */
[----:B------:R-:W3:Y:S04]  /*bc00*/  LDL.LU.64 R214, [R1+0x748] ;  /* 0x0007480001d67983 */ /* 0x000ee80000300a00 */
[----:B-1----:R-:W3:Y:S04]  /*bc10*/  LDL.LU.64 R200, [R1+0x48] ;  /* 0x0000480001c87983 */ /* 0x002ee80000300a00 */
[----:B------:R-:W3:Y:S01]  /*bc20*/  LDL.LU.64 R10, [R1+0x40] ;  /* 0x00004000010a7983 */ /* 0x000ee20000300a00 */
[----:B------:R-:W-:Y:S01]  /*bc30*/  ISETP.GE.U32.AND P3, PT, R16, 0x7fffff29, PT ;  /* 0x7fffff291000780c */ /* 0x000fe20003f66070 */
[----:B------:R-:W-:Y:S01]  /*bc40*/  VIADD R16, R17, 0xffffff4e ;  /* 0xffffff4e11107836 */ /* 0x000fe20000000000 */
[----:B------:R-:W-:Y:S01]  /*bc50*/  ISETP.GE.U32.AND P0, PT, R15, 0x7fffff0e, PT ;  /* 0x7fffff0e0f00780c */ /* 0x000fe20003f06070 */
[----:B------:R-:W-:Y:S01]  /*bc60*/  IMAD.MOV.U32 R15, RZ, RZ, R203 ;  /* 0x000000ffff0f7224 */ /* 0x000fe200078e00cb */
[----:B------:R-:W1:Y:S02]  /*bc70*/  LDC R17, c[0x0][0x230] ;  /* 0x00008c00ff117b82 */ /* 0x000e640000000800 */
[----:B------:R-:W-:-:S02]  /*bc80*/  ISETP.GE.U32.AND P6, PT, R16, 0x7fffff0f, PT ;  /* 0x7fffff0f1000780c */ /* 0x000fc40003fc6070 */
[----:B------:R-:W-:Y:S01]  /*bc90*/  IADD3 R16, R24, -0x99, RZ ;  /* 0xffffff6718107810 */ /* 0x000fe20007ffe0ff */
[----:B------:R-:W-:-:S03]  /*bca0*/  IMAD.MOV.U32 R24, RZ, RZ, R15 ;  /* 0x000000ffff187224 */ /* 0x000fc600078e000f */
[----:B------:R-:W1:Y:S08]  /*bcb0*/  LDC R15, c[0x0][0x230] ;  /* 0x00008c00ff0f7b82 */ /* 0x000e700000000800 */
[----:B------:R-:W3:Y:S01]  /*bcc0*/  LDC R203, c[0x0][0x230] ;  /* 0x00008c00ffcb7b82 */ /* 0x000ee20000000800 */
[----:B-1----:R-:W-:Y:S02]  /*bcd0*/  VIADD R15, R15, 0xffffff4c ;  /* 0xffffff4c0f0f7836 */ /* 0x002fe40000000000 */
[----:B------:R-:W-:-:S05]  /*bce0*/  IMAD.WIDE R212, R2, 0x4, R212 ;  /* 0x0000000402d47825 */ /* 0x000fca00078e02d4 */
[----:B------:R-:W-:Y:S04]  /*bcf0*/  LDGSTS.E [R25+0x28000], desc[UR16][R212.64], !P1 ;  /* 0x28000000d4197fae */ /* 0x000fe8000c921850 */
[----:B------:R1:W-:Y:S01]  /*bd00*/  STL.64 [R1+0x350], R212 ;  /* 0x000350d401007387 */ /* 0x0003e20000100a00 */
[----:B----4-:R-:W-:-:S04]  /*bd10*/  IMAD.WIDE R196, R2, 0x4, R196 ;  /* 0x0000000402c47825 */ /* 0x010fc800078e02c4 */
[C---:B--2---:R-:W-:Y:S01]  /*bd20*/  IMAD.WIDE R210, R2.reuse, 0x4, R210 ;  /* 0x0000000402d27825 */ /* 0x044fe200078e02d2 */
[----:B------:R2:W-:Y:S01]  /*bd30*/  LDGSTS.E [R25+0x2c000], desc[UR16][R196.64], !P1 ;  /* 0x2c000000c4197fae */ /* 0x0005e2000c921850 */
[----:B------:R-:W-:Y:S02]  /*bd40*/  ISETP.GE.U32.AND P1, PT, R15, 0x7fffff0d, PT ;  /* 0x7fffff0d0f00780c */ /* 0x000fe40003f26070 */
[C---:B---3--:R-:W-:Y:S01]  /*bd50*/  IMAD.WIDE R208, R2.reuse, 0x4, R208 ;  /* 0x0000000402d07825 */ /* 0x048fe200078e02d0 */
[----:B------:R3:W-:Y:S01]  /*bd60*/  STL.64 [R1+0x358], R196 ;  /* 0x000358c401007387 */ /* 0x0007e20000100a00 */
[----:B------:R-:W4:Y:S03]  /*bd70*/  LDC R15, c[0x0][0x230] ;  /* 0x00008c00ff0f7b82 */ /* 0x000f260000000800 */
[----:B-1----:R-:W4:Y:S04]  /*bd80*/  LDL.LU.64 R212, [R1+0x740] ;  /* 0x0007400001d47983 */ /* 0x002f280000300a00 */
[----:B------:R1:W-:Y:S04]  /*bd90*/  STL.64 [R1+0x360], R210 ;  /* 0x000360d201007387 */ /* 0x0003e80000100a00 */
[----:B---3--:R-:W2:Y:S04]  /*bda0*/  LDL.LU.64 R196, [R1+0x38] ;  /* 0x0000380001c47983 */ /* 0x008ea80000300a00 */
[----:B------:R3:W-:Y:S01]  /*bdb0*/  STL.64 [R1+0x368], R208 ;  /* 0x000368d001007387 */ /* 0x0007e20000100a00 */
[----:B------:R-:W-:-:S03]  /*bdc0*/  IMAD.WIDE R206, R2, 0x4, R206 ;  /* 0x0000000402ce7825 */ /* 0x000fc600078e02ce */
[----:B------:R-:W-:Y:S01]  /*bdd0*/  LDGSTS.E [R25+0x28004], desc[UR16][R210.64], !P6 ;  /* 0x28004000d2197fae */ /* 0x000fe2000f121850 */
[----:B------:R-:W-:-:S03]  /*bde0*/  IMAD.WIDE R204, R2, 0x4, R204 ;  /* 0x0000000402cc7825 */ /* 0x000fc600078e02cc */
[----:B------:R-:W-:Y:S04]  /*bdf0*/  LDGSTS.E [R25+0x2c004], desc[UR16][R208.64], !P6 ;  /* 0x2c004000d0197fae */ /* 0x000fe8000f121850 */
[----:B------:R-:W-:Y:S01]  /*be00*/  LDGSTS.E [R25+0x28008], desc[UR16][R206.64], !P0 ;  /* 0x28008000ce197fae */ /* 0x000fe2000c121850 */
[----:B------:R-:W-:-:S03]  /*be10*/  IMAD.WIDE R194, R2, 0x4, R194 ;  /* 0x0000000402c27825 */ /* 0x000fc600078e02c2 */
[----:B-1----:R-:W4:Y:S04]  /*be20*/  LDL.LU.64 R210, [R1+0x738] ;  /* 0x0007380001d27983 */ /* 0x002f280000300a00 */
[----:B---3--:R-:W3:Y:S01]  /*be30*/  LDL.LU.64 R208, [R1+0x730] ;  /* 0x0007300001d07983 */ /* 0x008ee20000300a00 */
[----:B------:R-:W-:-:S03]  /*be40*/  IMAD.WIDE R198, R2, 0x4, R198 ;  /* 0x0000000402c67825 */ /* 0x000fc600078e02c6 */
[----:B------:R1:W-:Y:S04]  /*be50*/  STL.64 [R1+0x370], R206 ;  /* 0x000370ce01007387 */ /* 0x0003e80000100a00 */
[----:B------:R1:W-:Y:S04]  /*be60*/  STL.64 [R1+0x378], R204 ;  /* 0x000378cc01007387 */ /* 0x0003e80000100a00 */
[----:B------:R-:W-:Y:S04]  /*be70*/  LDGSTS.E [R25+0x2c008], desc[UR16][R204.64], !P0 ;  /* 0x2c008000cc197fae */ /* 0x000fe8000c121850 */
[----:B-1----:R-:W3:Y:S04]  /*be80*/  LDL.LU.64 R206, [R1+0x728] ;  /* 0x0007280001ce7983 */ /* 0x002ee80000300a00 */
[----:B------:R-:W-:Y:S01]  /*be90*/  LDGSTS.E [R25+0x2800c], desc[UR16][R194.64], !P1 ;  /* 0x2800c000c2197fae */ /* 0x000fe2000c921850 */
[----:B------:R-:W-:-:S03]  /*bea0*/  IMAD.WIDE R200, R2, 0x4, R200 ;  /* 0x0000000402c87825 */ /* 0x000fc600078e02c8 */
[----:B------:R-:W3:Y:S01]  /*beb0*/  LDL.LU.64 R204, [R1+0x720] ;  /* 0x0007200001cc7983 */ /* 0x000ee20000300a00 */
[----:B------:R-:W-:-:S03]  /*bec0*/  IMAD.WIDE R10, R2, 0x4, R10 ;  /* 0x00000004020a7825 */ /* 0x000fc600078e020a */
[----:B------:R1:W-:Y:S04]  /*bed0*/  STL.64 [R1+0x380], R194 ;  /* 0x000380c201007387 */ /* 0x0003e80000100a00 */
[----:B------:R1:W-:Y:S04]  /*bee0*/  STL.64 [R1+0x4b0], R198 ;  /* 0x0004b0c601007387 */ /* 0x0003e80000100a00 */
[----:B------:R-:W-:Y:S04]  /*bef0*/  LDGSTS.E [R25+0x2c00c], desc[UR16][R198.64], !P1 ;  /* 0x2c00c000c6197fae */ /* 0x000fe8000c921850 */
[----:B-1----:R-:W3:Y:S04]  /*bf00*/  LDL.LU.64 R194, [R1+0x718] ;  /* 0x0007180001c27983 */ /* 0x002ee80000300a00 */
[----:B------:R-:W-:Y:S04]  /*bf10*/  LDGSTS.E [R236+0x20000], desc[UR16][R200.64], !P5 ;  /* 0x20000000c8ec7fae */ /* 0x000fe8000e921850 */
[----:B------:R-:W3:Y:S04]  /*bf20*/  LDL.LU.64 R198, [R1+0x710] ;  /* 0x0007100001c67983 */ /* 0x000ee80000300a00 */
[----:B------:R1:W-:Y:S04]  /*bf30*/  STL.64 [R1+0x208], R200 ;  /* 0x000208c801007387 */ /* 0x0003e80000100a00 */
[----:B------:R1:W-:Y:S04]  /*bf40*/  STL.64 [R1+0x250], R10 ;  /* 0x0002500a01007387 */ /* 0x0003e80000100a00 */
[----:B------:R2:W-:Y:S04]  /*bf50*/  LDGSTS.E [R236+0x24000], desc[UR16][R10.64], !P5 ;  /* 0x240000000aec7fae */ /* 0x0005e8000e921850 */
[----:B-1----:R-:W3:Y:S04]  /*bf60*/  LDL.LU.64 R200, [R1+0x708] ;  /* 0x0007080001c87983 */ /* 0x002ee80000300a00 */
[----:B------:R-:W4:Y:S01]  /*bf70*/  LDL.LU.64 R10, [R1+0x700] ;  /* 0x00070000010a7983 */ /* 0x000f220000300a00 */
[----:B--2---:R-:W-:-:S05]  /*bf80*/  IMAD.WIDE R196, R2, 0x4, R196 ;  /* 0x0000000402c47825 */ /* 0x004fca00078e02c4 */
[----:B------:R1:W-:Y:S04]  /*bf90*/  STL.64 [R1+0x270], R196 ;  /* 0x000270c401007387 */ /* 0x0003e80000100a00 */
[----:B------:R-:W-:Y:S01]  /*bfa0*/  LDGSTS.E [R236+0x20004], desc[UR16][R196.64], !P4 ;  /* 0x20004000c4ec7fae */ /* 0x000fe2000e121850 */
[----:B----4-:R-:W-:-:S05]  /*bfb0*/  IMAD.WIDE R10, R2, 0x4, R10 ;  /* 0x00000004020a7825 */ /* 0x010fca00078e020a */
[----:B------:R2:W-:Y:S04]  /*bfc0*/  STL.64 [R1+0x280], R10 ;  /* 0x0002800a01007387 */ /* 0x0005e80000100a00 */
[----:B-1----:R-:W4:Y:S01]  /*bfd0*/  LDL.LU.64 R196, [R1+0x6f8] ;  /* 0x0006f80001c47983 */ /* 0x002f220000300a00 */
[----:B------:R-:W-:Y:S01]  /*bfe0*/  VIADD R15, R15, 0xffffff66 ;  /* 0xffffff660f0f7836 */ /* 0x000fe20000000000 */
[----:B------:R-:W-:Y:S02]  /*bff0*/  ISETP.GE.U32.AND P6, PT, R16, 0x7fffff28, PT ;  /* 0x7fffff281000780c */ /* 0x000fe40003fc6070 */
[----:B------:R-:W1:Y:S01]  /*c000*/  LDC R16, c[0x0][0x230] ;  /* 0x00008c00ff107b82 */ /* 0x000e620000000800 */
[----:B------:R-:W-:Y:S01]  /*c010*/  MOV R25, R24 ;  /* 0x0000001800197202 */ /* 0x000fe20000000f00 */
[----:B---3--:R-:W-:Y:S01]  /*c020*/  IMAD.WIDE R200, R2, 0x4, R200 ;  /* 0x0000000402c87825 */ /* 0x008fe200078e02c8 */
[----:B------:R-:W-:Y:S01]  /*c030*/  ISETP.GE.U32.AND P0, PT, R15, 0x7fffff27, PT ;  /* 0x7fffff270f00780c */ /* 0x000fe20003f06070 */
[----:B------:R-:W-:Y:S02]  /*c040*/  LDGSTS.E [R236+0x24004], desc[UR16][R10.64], !P4 ;  /* 0x240040000aec7fae */ /* 0x000fe4000e121850 */
[----:B------:R-:W-:-:S02]  /*c050*/  VIADD R15, R17, 0xffffff65 ;  /* 0xffffff65110f7836 */ /* 0x000fc40000000000 */
[----:B------:R-:W3:Y:S01]  /*c060*/  LDC R24, c[0x0][0x230] ;  /* 0x00008c00ff187b82 */ /* 0x000ee20000000800 */
[----:B------:R-:W-:Y:S01]  /*c070*/  IMAD.WIDE R198, R2, 0x4, R198 ;  /* 0x0000000402c67825 */ /* 0x000fe200078e02c6 */
[----:B------:R1:W-:Y:S01]  /*c080*/  LDGSTS.E [R236+0x20008], desc[UR16][R200.64], !P2 ;  /* 0x20008000c8ec7fae */ /* 0x0003e2000d121850 */
[----:B------:R-:W-:Y:S02]  /*c090*/  ISETP.GE.U32.AND P1, PT, R15, 0x7fffff26, PT ;  /* 0x7fffff260f00780c */ /* 0x000fe40003f26070 */
[----:B------:R-:W-:Y:S01]  /*c0a0*/  VIADD R15, R203, 0xffffff64 ;  /* 0xffffff64cb0f7836 */ /* 0x000fe20000000000 */
[----:B------:R3:W-:Y:S02]  /*c0b0*/  LDGSTS.E [R236+0x24008], desc[UR16][R198.64], !P2 ;  /* 0x24008000c6ec7fae */ /* 0x0007e4000d121850 */
[----:B------:R-:W4:Y:S02]  /*c0c0*/  LDC R17, c[0x0][0x230] ;  /* 0x00008c00ff117b82 */ /* 0x000f240000000800 */
[----:B------:R-:W-:Y:S01]  /*c0d0*/  ISETP.GE.U32.AND P5, PT, R15, 0x7fffff25, PT ;  /* 0x7fffff250f00780c */ /* 0x000fe20003fa6070 */
[----:B--2---:R-:W5:Y:S05]  /*c0e0*/  LDL.LU.64 R10, [R1+0x6f0] ;  /* 0x0006f000010a7983 */ /* 0x004f6a0000300a00 */
[----:B------:R-:W2:Y:S01]  /*c0f0*/  LDC R15, c[0x0][0x230] ;  /* 0x00008c00ff0f7b82 */ /* 0x000ea20000000800 */
[----:B-1----:R-:W-:Y:S01]  /*c100*/  VIADD R16, R16, 0xffffff4b ;  /* 0xffffff4b10107836 */ /* 0x002fe20000000000 */
[----:B------:R1:W-:Y:S01]  /*c110*/  STL.64 [R1+0x288], R200 ;  /* 0x000288c801007387 */ /* 0x0003e20000100a00 */
[----:B------:R-:W-:-:S03]  /*c120*/  IMAD.WIDE R194, R2, 0x4, R194 ;  /* 0x0000000402c27825 */ /* 0x000fc600078e02c2 */
[----:B------:R-:W-:Y:S02]  /*c130*/  ISETP.GE.U32.AND P4, PT, R16, 0x7fffff0c, PT ;  /* 0x7fffff0c1000780c */ /* 0x000fe40003f86070 */
[----:B------:R-:W3:Y:S01]  /*c140*/  LDC R203, c[0x0][0x230] ;  /* 0x00008c00ffcb7b82 */ /* 0x000ee20000000800 */
[----:B------:R3:W-:Y:S01]  /*c150*/  STL.64 [R1+0x298], R198 ;  /* 0x000298c601007387 */ /* 0x0007e20000100a00 */
[----:B------:R-:W-:-:S04]  /*c160*/  IMAD.WIDE R204, R2, 0x4, R204 ;  /* 0x0000000402cc7825 */ /* 0x000fc800078e02cc */
[----:B-1----:R-:W-:Y:S02]  /*c170*/  IMAD.MOV.U32 R201, RZ, RZ, R25 ;  /* 0x000000ffffc97224 */ /* 0x002fe400078e0019 */
[----:B------:R-:W1:Y:S01]  /*c180*/  LDC R200, c[0x0][0x230] ;  /* 0x00008c00ffc87b82 */ /* 0x000e620000000800 */
[----:B--2---:R-:W-:-:S07]  /*c190*/  IADD3 R15, R15, -0xb6, RZ ;  /* 0xffffff4a0f0f7810 */ /* 0x004fce0007ffe0ff */
[----:B------:R-:W2:Y:S01]  /*c1a0*/  LDC R25, c[0x0][0x230] ;  /* 0x00008c00ff197b82 */ /* 0x000ea20000000800 */
[----:B------:R-:W-:Y:S01]  /*c1b0*/  ISETP.GE.U32.AND P2, PT, R15, 0x7fffff0b, PT ;  /* 0x7fffff0b0f00780c */ /* 0x000fe20003f46070 */
[----:B---3--:R-:W-:Y:S02]  /*c1c0*/  VIADD R15, R24, 0xffffff49 ;  /* 0xffffff49180f7836 */ /* 0x008fe40000000000 */
[----:B------:R-:W-:Y:S01]  /*c1d0*/  IMAD.WIDE R198, R2, 0x4, R206 ;  /* 0x0000000402c67825 */ /* 0x000fe200078e02ce */
[----:B------:R-:W-:-:S03]  /*c1e0*/  IADD3 R16, R203, -0xb9, RZ ;  /* 0xffffff47cb107810 */ /* 0x000fc60007ffe0ff */
[----:B------:R-:W3:Y:S01]  /*c1f0*/  LDC R24, c[0x0][0x230] ;  /* 0x00008c00ff187b82 */ /* 0x000ee20000000800 */
        /* <DEDUP_REMOVED lines=29> */
[----:B----4-:R-:W-:-:S05]  /*c3d0*/  IMAD.WIDE R196, R2, 0x4, R196 ;  /* 0x0000000402c47825 */ /* 0x010fca00078e02c4 */
[----:B------:R-:W-:Y:S04]  /*c3e0*/  LDGSTS.E [R236+0x2000c], desc[UR16][R196.64], !P3 ;  /* 0x2000c000c4ec7fae */ /* 0x000fe8000d921850 */
[----:B------:R4:W-:Y:S01]  /*c3f0*/  LDGSTS.E [R236+0x2400c], desc[UR16][R194.64], !P3 ;  /* 0x2400c000c2ec7fae */ /* 0x0009e2000d921850 */
[----:B------:R-:W-:Y:S01]  /*c400*/  ISETP.GE.U32.AND P3, PT, R15, 0x7fffff0a, PT ;  /* 0x7fffff0a0f00780c */ /* 0x000fe20003f66070 */
[----:B------:R-:W-:Y:S02]  /*c410*/  VIADD R15, R17, 0xffffff48 ;  /* 0xffffff48110f7836 */ /* 0x000fe40000000000 */
[----:B------:R-:W-:Y:S01]  /*c420*/  STL.64 [R1+0x2a8], R196 ;  /* 0x0002a8c401007387 */ /* 0x000fe20000100a00 */
[----:B------:R-:W3:Y:S03]  /*c430*/  LDC R17, c[0x0][0x230] ;  /* 0x00008c00ff117b82 */ /* 0x000ee60000000800 */
[----:B------:R4:W-:Y:S04]  /*c440*/  STL.64 [R1+0x2b0], R194 ;  /* 0x0002b0c201007387 */ /* 0x0009e80000100a00 */
[----:B------:R1:W-:Y:S04]  /*c450*/  LDGSTS.E [R236+0x28000], desc[UR16][R204.64], !P4 ;  /* 0x28000000ccec7fae */ /* 0x0003e8000e121850 */
[----:B------:R2:W-:Y:S01]  /*c460*/  LDGSTS.E [R236+0x2c000], desc[UR16][R198.64], !P4 ;  /* 0x2c000000c6ec7fae */ /* 0x0005e2000e121850 */
[----:B------:R-:W-:Y:S01]  /*c470*/  ISETP.GE.U32.AND P4, PT, R15, 0x7fffff09, PT ;  /* 0x7fffff090f00780c */ /* 0x000fe20003f86070 */
[----:B----4-:R-:W4:Y:S02]  /*c480*/  LDC R194, c[0x0][0x230] ;  /* 0x00008c00ffc27b82 */ /* 0x010f240000000800 */
[----:B------:R1:W-:Y:S01]  /*c490*/  STL.64 [R1+0x390], R204 ;  /* 0x000390cc01007387 */ /* 0x0003e20000100a00 */
[----:B------:R-:W-:-:S03]  /*c4a0*/  IMAD.WIDE R196, R2, 0x4, R214 ;  /* 0x0000000402c47825 */ /* 0x000fc600078e02d6 */
[----:B------:R2:W-:Y:S04]  /*c4b0*/  STL.64 [R1+0x398], R198 ;  /* 0x000398c601007387 */ /* 0x0005e80000100a00 */
[----:B------:R-:W-:Y:S01]  /*c4c0*/  STL.64 [R1+0x3a0], R206 ;  /* 0x0003a0ce01007387 */ /* 0x000fe20000100a00 */
[----:B-1----:R-:W-:-:S03]  /*c4d0*/  IMAD.WIDE R204, R2, 0x4, R210 ;  /* 0x0000000402cc7825 */ /* 0x002fc600078e02d2 */
[----:B------:R-:W-:Y:S01]  /*c4e0*/  LDGSTS.E [R236+0x28004], desc[UR16][R206.64], !P2 ;  /* 0x28004000ceec7fae */ /* 0x000fe2000d121850 */
[----:B--2---:R-:W-:-:S03]  /*c4f0*/  IMAD.WIDE R198, R2, 0x4, R212 ;  /* 0x0000000402c67825 */ /* 0x004fc600078e02d4 */
[----:B------:R-:W-:Y:S04]  /*c500*/  STL.64 [R1+0x3a8], R204 ;  /* 0x0003a8cc01007387 */ /* 0x000fe80000100a00 */
[----:B------:R-:W-:Y:S01]  /*c510*/  LDGSTS.E [R236+0x2c004], desc[UR16][R204.64], !P2 ;  /* 0x2c004000ccec7fae */ /* 0x000fe2000d121850 */
[----:B------:R-:W-:-:S03]  /*c520*/  VIADD R15, R200, 0xffffff46 ;  /* 0xffffff46c80f7836 */ /* 0x000fc60000000000 */
[----:B------:R-:W-:Y:S04]  /*c530*/  STL.64 [R1+0x3b0], R198 ;  /* 0x0003b0c601007387 */ /* 0x000fe80000100a00 */
[----:B------:R-:W-:Y:S01]  /*c540*/  LDGSTS.E [R236+0x28008], desc[UR16][R198.64], !P3 ;  /* 0x28008000c6ec7fae */ /* 0x000fe2000d921850 */
[----:B------:R-:W-:-:S03]  /*c550*/  ISETP.GE.U32.AND P2, PT, R16, 0x7fffff08, PT ;  /* 0x7fffff081000780c */ /* 0x000fc60003f46070 */
[----:B------:R-:W-:Y:S04]  /*c560*/  STL.64 [R1+0x3b8], R196 ;  /* 0x0003b8c401007387 */ /* 0x000fe80000100a00 */
[----:B------:R-:W-:Y:S01]  /*c570*/  LDGSTS.E [R236+0x2c008], desc[UR16][R196.64], !P3 ;  /* 0x2c008000c4ec7fae */ /* 0x000fe2000d921850 */
[----:B------:R-:W-:-:S03]  /*c580*/  VIADD R16, R25, 0xffffff45 ;  /* 0xffffff4519107836 */ /* 0x000fc60000000000 */
[----:B------:R1:W-:Y:S01]  /*c590*/  STL.64 [R1+0x3c8], R118 ;  /* 0x0003c87601007387 */ /* 0x0003e20000100a00 */
[----:B------:R-:W-:Y:S01]  /*c5a0*/  ISETP.GE.U32.AND P3, PT, R15, 0x7fffff07, PT ;  /* 0x7fffff070f00780c */ /* 0x000fe20003f66070 */
[----:B------:R-:W2:Y:S02]  /*c5b0*/  LDC R25, c[0x0][0x230] ;  /* 0x00008c00ff197b82 */ /* 0x000ea40000000800 */
[----:B------:R1:W-:Y:S04]  /*c5c0*/  LDGSTS.E [R236+0x2800c], desc[UR16][R118.64], !P4 ;  /* 0x2800c00076ec7fae */ /* 0x0003e8000e121850 */
[----:B------:R3:W-:Y:S04]  /*c5d0*/  STL.64 [R1+0x440], R120 ;  /* 0x0004407801007387 */ /* 0x0007e80000100a00 */
[----:B------:R3:W-:Y:S01]  /*c5e0*/  LDGSTS.E [R236+0x2c00c], desc[UR16][R120.64], !P4 ;  /* 0x2c00c00078ec7fae */ /* 0x0007e2000e121850 */
[----:B------:R-:W-:Y:S01]  /*c5f0*/  ISETP.GE.AND P4, PT, R252, R202, PT ;  /* 0x000000cafc00720c */ /* 0x000fe20003f86270 */
[----:B-1----:R-:W-:-:S02]  /*c600*/  IMAD.WIDE R118, R2, 0x4, R248 ;  /* 0x0000000402767825 */ /* 0x002fc400078e02f8 */
[----:B------:R1:W-:Y:S01]  /*c610*/  STL.64 [R1+0x200], R122 ;  /* 0x0002007a01007387 */ /* 0x0003e20000100a00 */
[----:B------:R-:W-:-:S03]  /*c620*/  SEL R15, RZ, 0x4, P4 ;  /* 0x00000004ff0f7807 */ /* 0x000fc60002000000 */
[----:B------:R1:W-:Y:S01]  /*c630*/  LDGSTS.E [R237+0x20000], desc[UR16][R122.64], !P6 ;  /* 0x200000007aed7fae */ /* 0x0003e2000f121850 */
[----:B---3--:R-:W-:-:S03]  /*c640*/  IMAD.WIDE R120, R2, 0x4, R250 ;  /* 0x0000000402787825 */ /* 0x008fc600078e02fa */
[----:B------:R-:W-:Y:S01]  /*c650*/  STL.64 [R1+0x240], R124 ;  /* 0x0002407c01007387 */ /* 0x000fe20000100a00 */
[----:B------:R-:W-:-:S03]  /*c660*/  ISETP.GE.U32.AND P4, PT, R16, 0x7fffff06, PT ;  /* 0x7fffff061000780c */ /* 0x000fc60003f86070 */
[----:B------:R-:W-:Y:S01]  /*c670*/  LDGSTS.E [R237+0x24000], desc[UR16][R124.64], !P6 ;  /* 0x240000007ced7fae */ /* 0x000fe2000f121850 */
[----:B------:R-:W-:Y:S01]  /*c680*/  ISETP.GT.AND P6, PT, R201, 0xbf, PT ;  /* 0x000000bfc900780c */ /* 0x000fe20003fc4270 */
[----:B----4-:R-:W-:Y:S02]  /*c690*/  VIADD R16, R194, 0xffffff44 ;  /* 0xffffff44c2107836 */ /* 0x010fe40000000000 */
[----:B------:R3:W-:Y:S01]  /*c6a0*/  STL.64 [R1+0x230], R120 ;  /* 0x0002307801007387 */ /* 0x0007e20000100a00 */
[C---:B------:R-:W-:Y:S01]  /*c6b0*/  IMAD.WIDE R214, R2.reuse, 0x4, R246 ;  /* 0x0000000402d67825 */ /* 0x040fe200078e02f6 */
[----:B-1----:R-:W1:Y:S02]  /*c6c0*/  LDC R122, c[0x0][0x230] ;  /* 0x00008c00ff7a7b82 */ /* 0x002e640000000800 */
[----:B------:R3:W-:Y:S04]  /*c6d0*/  LDGSTS.E [R237+0x20004], desc[UR16][R120.64], !P0 ;  /* 0x2000400078ed7fae */ /* 0x0007e8000c121850 */
[----:B------:R4:W-:Y:S04]  /*c6e0*/  STL.64 [R1+0x268], R118 ;  /* 0x0002687601007387 */ /* 0x0009e80000100a00 */
[----:B------:R4:W-:Y:S01]  /*c6f0*/  LDGSTS.E [R237+0x24004], desc[UR16][R118.64], !P0 ;  /* 0x2400400076ed7fae */ /* 0x0009e2000c121850 */
[----:B---3--:R-:W3:Y:S01]  /*c700*/  LDC R120, c[0x0][0x230] ;  /* 0x00008c00ff787b82 */ /* 0x008ee20000000800 */
[----:B------:R-:W-:Y:S01]  /*c710*/  SEL R15, R15, RZ, P6 ;  /* 0x000000ff0f0f7207 */ /* 0x000fe20003000000 */
[----:B------:R-:W-:Y:S01]  /*c720*/  IMAD.WIDE R212, R2, 0x4, R244 ;  /* 0x0000000402d47825 */ /* 0x000fe200078e02f4 */
[----:B------:R-:W-:Y:S01]  /*c730*/  ISETP.GE.U32.AND P6, PT, R16, 0x7fffff05, PT ;  /* 0x7fffff051000780c */ /* 0x000fe20003fc6070 */
[----:B------:R-:W-:Y:S04]  /*c740*/  LDGSTS.E [R237+0x20008], desc[UR16][R214.64], !P1 ;  /* 0x20008000d6ed7fae */ /* 0x000fe8000c921850 */
[----:B----4-:R-:W4:Y:S01]  /*c750*/  LDC R118, c[0x0][0x230] ;  /* 0x00008c00ff767b82 */ /* 0x010f220000000800 */
[C---:B------:R-:W-:Y:S01]  /*c760*/  IMAD.WIDE R210, R2.reuse, 0x4, R242 ;  /* 0x0000000402d27825 */ /* 0x040fe200078e02f2 */
[----:B------:R-:W-:Y:S03]  /*c770*/  LDGSTS.E [R237+0x24008], desc[UR16][R212.64], !P1 ;  /* 0x24008000d4ed7fae */ /* 0x000fe6000c921850 */
[C---:B------:R-:W-:Y:S01]  /*c780*/  IMAD.WIDE R206, R2.reuse, 0x4, R222 ;  /* 0x0000000402ce7825 */ /* 0x040fe200078e02de */
[----:B------:R-:W-:Y:S02]  /*c790*/  LDGSTS.E [R237+0x2000c], desc[UR16][R210.64], !P5 ;  /* 0x2000c000d2ed7fae */ /* 0x000fe4000e921850 */
[----:B------:R-:W1:Y:S01]  /*c7a0*/  LDC R119, c[0x0][0x230] ;  /* 0x00008c00ff777b82 */ /* 0x000e620000000800 */
        /* <DEDUP_REMOVED lines=8> */
[----:B------:R-:W-:Y:S03]  /*c830*/  LDGSTS.E [R237+0x28004], desc[UR16][R204.64], !P3 ;  /* 0x28004000cced7fae */ /* 0x000fe6000d921850 */
[----:B------:R-:W-:Y:S01]  /*c840*/  IMAD.WIDE R194, R2, 0x4, R232 ;  /* 0x0000000402c27825 */ /* 0x000fe200078e02e8 */
[----:B------:R-:W-:Y:S01]  /*c850*/  LDGSTS.E [R237+0x2c004], desc[UR16][R202.64], !P3 ;  /* 0x2c004000caed7fae */ /* 0x000fe2000d921850 */
[----:B------:R-:W-:-:S02]  /*c860*/  ISETP.NE.U32.AND P0, PT, R15, RZ, PT ;  /* 0x000000ff0f00720c */ /* 0x000fc40003f05070 */
[----:B------:R-:W-:Y:S01]  /*c870*/  IMAD.WIDE R124, R2, 0x4, R234 ;  /* 0x00000004027c7825 */ /* 0x000fe200078e02ea */
[----:B------:R-:W-:Y:S01]  /*c880*/  IADD3 R16, R24, -0x9d, RZ ;  /* 0xffffff6318107810 */ /* 0x000fe20007ffe0ff */
[----:B------:R-:W-:Y:S02]  /*c890*/  LDGSTS.E [R237+0x28008], desc[UR16][R198.64], !P4 ;  /* 0x28008000c6ed7fae */ /* 0x000fe4000e121850 */
[----:B------:R-:W-:Y:S02]  /*c8a0*/  VIADD R15, R17, 0xffffff62 ;  /* 0xffffff62110f7836 */ /* 0x000fe40000000000 */
[----:B------:R-:W-:Y:S04]  /*c8b0*/  STL.64 [R1+0x278], R214 ;  /* 0x000278d601007387 */ /* 0x000fe80000100a00 */
[----:B------:R-:W-:Y:S04]  /*c8c0*/  LDGSTS.E [R237+0x2c008], desc[UR16][R196.64], !P4 ;  /* 0x2c008000c4ed7fae */ /* 0x000fe8000e121850 */
[----:B------:R-:W-:Y:S04]  /*c8d0*/  STL.64 [R1+0x2a0], R210 ;  /* 0x0002a0d201007387 */ /* 0x000fe80000100a00 */
[----:B------:R-:W-:Y:S01]  /*c8e0*/  LDGSTS.E [R237+0x2800c], desc[UR16][R194.64], !P6 ;  /* 0x2800c000c2ed7fae */ /* 0x000fe2000f121850 */
[----:B------:R-:W-:-:S03]  /*c8f0*/  ISETP.GE.U32.AND P1, PT, R15, 0x7fffff23, PT ;  /* 0x7fffff230f00780c */ /* 0x000fc60003f26070 */
[----:B------:R-:W-:Y:S01]  /*c900*/  STL.64 [R1+0x3d0], R126 ;  /* 0x0003d07e01007387 */ /* 0x000fe20000100a00 */
[----:B--2---:R-:W-:-:S03]  /*c910*/  VIADD R24, R25, 0xffffff61 ;  /* 0xffffff6119187836 */ /* 0x004fc60000000000 */
[----:B------:R2:W-:Y:S01]  /*c920*/  LDGSTS.E [R237+0x2c00c], desc[UR16][R124.64], !P6 ;  /* 0x2c00c0007ced7fae */ /* 0x0005e2000f121850 */
[----:B------:R-:W-:-:S03]  /*c930*/  ISETP.GE.U32.AND P6, PT, R16, 0x7fffff24, PT ;  /* 0x7fffff241000780c */ /* 0x000fc60003fc6070 */
[----:B------:R-:W-:Y:S01]  /*c940*/  STL.64 [R1+0x3e0], R204 ;  /* 0x0003e0cc01007387 */ /* 0x000fe20000100a00 */
[----:B----4-:R-:W-:-:S03]  /*c950*/  VIADD R17, R118, 0xffffff60 ;  /* 0xffffff6076117836 */ /* 0x010fc60000000000 */
[----:B------:R-:W-:Y:S01]  /*c960*/  STL.64 [R1+0x400], R198 ;  /* 0x000400c601007387 */ /* 0x000fe20000100a00 */
[----:B---3--:R-:W-:-:S03]  /*c970*/  VIADD R15, R120, 0xffffff42 ;  /* 0xffffff42780f7836 */ /* 0x008fc60000000000 */
[----:B------:R-:W-:Y:S04]  /*c980*/  STL.64 [R1+0x1f8], R212 ;  /* 0x0001f8d401007387 */ /* 0x000fe80000100a00 */
[----:B------:R-:W-:Y:S01]  /*c990*/  STL.64 [R1+0x530], R194 ;  /* 0x000530c201007387 */ /* 0x000fe20000100a00 */
[----:B-1----:R-:W-:-:S03]  /*c9a0*/  IADD3 R16, R119, -0xbd, RZ ;  /* 0xffffff4377107810 */ /* 0x002fc60007ffe0ff */
[----:B------:R-:W-:Y:S01]  /*c9b0*/  STL.64 [R1+0x260], R208 ;  /* 0x000260d001007387 */ /* 0x000fe20000100a00 */
[----:B------:R-:W-:-:S03]  /*c9c0*/  ISETP.GE.U32.AND P2, PT, R24, 0x7fffff22, PT ;  /* 0x7fffff221800780c */ /* 0x000fc60003f46070 */
[----:B------:R-:W-:Y:S01]  /*c9d0*/  STL.64 [R1+0x3d8], R206 ;  /* 0x0003d8ce01007387 */ /* 0x000fe20000100a00 */
[----:B------:R-:W-:-:S03]  /*c9e0*/  IMAD.WIDE R222, R2, 0x4, R238 ;  /* 0x0000000402de7825 */ /* 0x000fc600078e02ee */
[----:B------:R-:W-:Y:S01]  /*c9f0*/  STL.64 [R1+0x3e8], R202 ;  /* 0x0003e8ca01007387 */ /* 0x000fe20000100a00 */
[----:B------:R-:W-:-:S03]  /*ca00*/  ISETP.GE.U32.AND P3, PT, R17, 0x7fffff21, PT ;  /* 0x7fffff211100780c */ /* 0x000fc60003f66070 */
[----:B------:R-:W-:Y:S01]  /*ca10*/  STL.64 [R1+0x3f8], R196 ;  /* 0x0003f8c401007387 */ /* 0x000fe20000100a00 */
[----:B------:R-:W-:Y:S01]  /*ca20*/  ISETP.GE.U32.AND P5, PT, R15, 0x7fffff03, PT ;  /* 0x7fffff030f00780c */ /* 0x000fe20003fa6070 */
[----:B------:R-:W-:Y:S02]  /*ca30*/  VIADD R15, R121, 0xffffff41 ;  /* 0xffffff41790f7836 */ /* 0x000fe40000000000 */
[----:B------:R2:W-:Y:S01]  /*ca40*/  STL.64 [R1+0x408], R124 ;  /* 0x0004087c01007387 */ /* 0x0005e20000100a00 */
[----:B------:R-:W-:Y:S01]  /*ca50*/  IMAD.WIDE R246, R2, 0x4, R156 ;  /* 0x0000000402f67825 */ /* 0x000fe200078e029c */
[----:B------:R-:W-:Y:S02]  /*ca60*/  ISETP.GE.U32.AND P4, PT, R16, 0x7fffff04, PT ;  /* 0x7fffff041000780c */ /* 0x000fe40003f86070 */
[----:B------:R-:W-:Y:S01]  /*ca70*/  LDGSTS.E [R13+0x20000], desc[UR16][R222.64], !P6 ;  /* 0x20000000de0d7fae */ /* 0x000fe2000f121850 */
[----:B------:R-:W-:-:S04]  /*ca80*/  IMAD.WIDE R234, R2, 0x4, R154 ;  /* 0x0000000402ea7825 */ /* 0x000fc800078e029a */
[----:B------:R-:W-:Y:S02]  /*ca90*/  VIADD R16, R122, 0xffffff40 ;  /* 0xffffff407a107836 */ /* 0x000fe40000000000 */
[----:B--2---:R-:W-:-:S04]  /*caa0*/  IMAD.WIDE R124, R2, 0x4, R152 ;  /* 0x00000004027c7825 */ /* 0x004fc800078e0298 */
[----:B------:R-:W-:Y:S01]  /*cab0*/  IMAD.WIDE R248, R2, 0x4, R128 ;  /* 0x0000000402f87825 */ /* 0x000fe200078e0280 */
[----:B------:R1:W-:Y:S01]  /*cac0*/  LDGSTS.E [R13+0x24000], desc[UR16][R124.64], !P6 ;  /* 0x240000007c0d7fae */ /* 0x0003e2000f121850 */
[----:B------:R-:W-:-:S03]  /*cad0*/  ISETP.GE.U32.AND P6, PT, R15, 0x7fffff02, PT ;  /* 0x7fffff020f00780c */ /* 0x000fc60003fc6070 */
[----:B------:R-:W-:Y:S01]  /*cae0*/  LDGSTS.E [R13+0x20004], desc[UR16][R246.64], !P1 ;  /* 0x20004000f60d7fae */ /* 0x000fe2000c921850 */
[----:B------:R-:W-:-:S03]  /*caf0*/  IMAD.WIDE R250, R2, 0x4, R130 ;  /* 0x0000000402fa7825 */ /* 0x000fc600078e0282 */
[----:B------:R-:W-:Y:S01]  /*cb00*/  LDGSTS.E [R13+0x24004], desc[UR16][R234.64], !P1 ;  /* 0x24004000ea0d7fae */ /* 0x000fe2000c921850 */
[----:B------:R-:W-:Y:S01]  /*cb10*/  ISETP.GE.U32.AND P1, PT, R16, 0x7fffff01, PT ;  /* 0x7fffff011000780c */ /* 0x000fe20003f26070 */
[C---:B------:R-:W-:Y:S02]  /*cb20*/  IMAD.WIDE R230, R2.reuse, 0x4, R142 ;  /* 0x0000000402e67825 */ /* 0x040fe400078e028e */
[----:B------:R1:W-:Y:S02]  /*cb30*/  STL.64 [R1+0x218], R124 ;  /* 0x0002187c01007387 */ /* 0x0003e40000100a00 */
[C---:B------:R-:W-:Y:S02]  /*cb40*/  IMAD.WIDE R120, R2.reuse, 0x4, R136 ;  /* 0x0000000402787825 */ /* 0x040fe400078e0288 */
[----:B------:R-:W-:Y:S02]  /*cb50*/  LDGSTS.E [R13+0x20008], desc[UR16][R248.64], !P2 ;  /* 0x20008000f80d7fae */ /* 0x000fe4000d121850 */
[----:B------:R-:W-:-:S02]  /*cb60*/  IMAD.WIDE R126, R2, 0x4, R144 ;  /* 0x00000004027e7825 */ /* 0x000fc400078e0290 */
[----:B------:R-:W-:Y:S02]  /*cb70*/  LDGSTS.E [R13+0x24008], desc[UR16][R240.64], !P2 ;  /* 0x24008000f00d7fae */ /* 0x000fe4000d121850 */
[----:B------:R-:W-:-:S04]  /*cb80*/  IMAD.WIDE R24, R2, 0x4, R138 ;  /* 0x0000000402187825 */ /* 0x000fc800078e028a */
[C---:B-1----:R-:W-:Y:S01]  /*cb90*/  IMAD.WIDE R124, R2.reuse, 0x4, R134 ;  /* 0x00000004027c7825 */ /* 0x042fe200078e0286 */
[----:B------:R-:W-:Y:S03]  /*cba0*/  STL [R1], RZ ;  /* 0x000000ff01007387 */ /* 0x000fe60000100800 */
[C---:B------:R-:W-:Y:S01]  /*cbb0*/  IMAD.WIDE R122, R2.reuse, 0x4, R146 ;  /* 0x00000004027a7825 */ /* 0x040fe200078e0292 */
[----:B------:R-:W-:Y:S03]  /*cbc0*/  LDGSTS.E [R13+0x2000c], desc[UR16][R250.64], !P3 ;  /* 0x2000c000fa0d7fae */ /* 0x000fe6000d921850 */
[C---:B------:R-:W-:Y:S01]  /*cbd0*/  IMAD.WIDE R118, R2.reuse, 0x4, R148 ;  /* 0x0000000402767825 */ /* 0x040fe200078e0294 */
[----:B------:R-:W-:Y:S04]  /*cbe0*/  STL.64 [R1+0x410], R132 ;  /* 0x0004108401007387 */ /* 0x000fe80000100a00 */
[----:B------:R-:W-:Y:S01]  /*cbf0*/  LDGSTS.E [R13+0x2400c], desc[UR16][R230.64], !P3 ;  /* 0x2400c000e60d7fae */ /* 0x000fe2000d921850 */
[----:B------:R-:W-:-:S03]  /*cc00*/  IMAD.WIDE R16, R2, 0x4, R150 ;  /* 0x0000000402107825 */ /* 0x000fc600078e0296 */
[----:B------:R1:W-:Y:S04]  /*cc10*/  STL.64 [R1+0x420], R124 ;  /* 0x0004207c01007387 */ /* 0x0003e80000100a00 */
[----:B------:R-:W-:Y:S04]  /*cc20*/  LDGSTS.E [R13+0x28000], desc[UR16][R132.64], !P4 ;  /* 0x28000000840d7fae */ /* 0x000fe8000e121850 */
[----:B------:R-:W-:Y:S04]  /*cc30*/  STL.64 [R1+0x430], R120 ;  /* 0x0004307801007387 */ /* 0x000fe80000100a00 */
[----:B------:R-:W-:Y:S04]  /*cc40*/  LDGSTS.E [R13+0x2c000], desc[UR16][R126.64], !P4 ;  /* 0x2c0000007e0d7fae */ /* 0x000fe8000e121850 */
[----:B------:R-:W-:Y:S04]  /*cc50*/  STL.64 [R1+0x4f0], R24 ;  /* 0x0004f01801007387 */ /* 0x000fe80000100a00 */
[----:B------:R1:W-:Y:S04]  /*cc60*/  LDGSTS.E [R13+0x28004], desc[UR16][R124.64], !P5 ;  /* 0x280040007c0d7fae */ /* 0x0003e8000e921850 */
[----:B------:R-:W-:Y:S04]  /*cc70*/  STL.64 [R1+0x418], R126 ;  /* 0x0004187e01007387 */ /* 0x000fe80000100a00 */
[----:B------:R2:W-:Y:S04]  /*cc80*/  LDGSTS.E [R13+0x2c004], desc[UR16][R122.64], !P5 ;  /* 0x2c0040007a0d7fae */ /* 0x0005e8000e921850 */
[----:B------:R2:W-:Y:S01]  /*cc90*/  STL.64 [R1+0x428], R122 ;  /* 0x0004287a01007387 */ /* 0x0005e20000100a00 */
[----:B-1----:R-:W-:-:S03]  /*cca0*/  IMAD.WIDE R124, R4, 0x4, R158 ;  /* 0x00000004047c7825 */ /* 0x002fc600078e029e */
[----:B------:R1:W-:Y:S04]  /*ccb0*/  LDGSTS.E [R13+0x28008], desc[UR16][R120.64], !P6 ;  /* 0x28008000780d7fae */ /* 0x0003e8000f121850 */
[----:B------:R3:W-:Y:S01]  /*ccc0*/  LDGSTS.E [R13+0x2c008], desc[UR16][R118.64], !P6 ;  /* 0x2c008000760d7fae */ /* 0x0007e2000f121850 */
[----:B--2---:R-:W-:-:S03]  /*ccd0*/  IMAD.WIDE R122, R4, 0x4, R162 ;  /* 0x00000004047a7825 */ /* 0x004fc600078e02a2 */
[----:B------:R2:W-:Y:S04]  /*cce0*/  LDGSTS.E [R13+0x2800c], desc[UR16][R24.64], !P1 ;  /* 0x2800c000180d7fae */ /* 0x0005e8000c921850 */
[----:B------:R3:W-:Y:S04]  /*ccf0*/  STL.64 [R1+0x438], R118 ;  /* 0x0004387601007387 */ /* 0x0007e80000100a00 */
[----:B------:R4:W-:Y:S04]  /*cd00*/  LDGSTS.E [R13+0x2c00c], desc[UR16][R16.64], !P1 ;  /* 0x2c00c000100d7fae */ /* 0x0009e8000c921850 */
[----:B------:R4:W-:Y:S04]  /*cd10*/  STL.64 [R1+0x448], R16 ;  /* 0x0004481001007387 */ /* 0x0009e80000100a00 */
[----:B------:R-:W0:Y:S01]  /*cd20*/  LDGDEPBAR ;  /* 0x00000000000079af */ /* 0x000e220000000000 */
[----:B------:R-:W-:-:S03]  /*cd30*/  IMAD.WIDE R224, R4, 0x4, R112 ;  /* 0x0000000404e07825 */ /* 0x000fc600078e0270 */
[----:B------:R-:W-:Y:S04]  /*cd40*/  STL [R1+0x4], RZ ;  /* 0x000004ff01007387 */ /* 0x000fe80000100800 */
[----:B------:R-:W-:Y:S04]  /*cd50*/  LDGSTS.E [R0+0x50000], desc[UR16][R124.64], P0 ;  /* 0x500000007c007fae */ /* 0x000fe80008121850 */
[----:B------:R-:W-:Y:S04]  /*cd60*/  STL.64 [R1+0x450], R124 ;  /* 0x0004507c01007387 */ /* 0x000fe80000100a00 */
[----:B------:R-:W-:Y:S04]  /*cd70*/  LDGSTS.E [R0+0x50400], desc[UR16][R122.64], P0 ;  /* 0x504000007a007fae */ /* 0x000fe80008121850 */
[----:B------:R-:W-:Y:S04]  /*cd80*/  STL.64 [R1+0x570], R122 ;  /* 0x0005707a01007387 */ /* 0x000fe80000100a00 */
[----:B------:R-:W-:Y:S04]  /*cd90*/  LDGSTS.E [R0+0x50800], desc[UR16][R100.64], P0 ;  /* 0x5080000064007fae */ /* 0x000fe80008121850 */
[----:B------:R-:W-:Y:S04]  /*cda0*/  STL.64 [R1+0x598], R100 ;  /* 0x0005986401007387 */ /* 0x000fe80000100a00 */
[----:B------:R-:W-:Y:S01]  /*cdb0*/  LDGSTS.E [R0+0x50c00], desc[UR16][R102.64], P0 ;  /* 0x50c0000066007fae */ /* 0x000fe20008121850 */
[----:B-1----:R-:W-:-:S03]  /*cdc0*/  IMAD.WIDE R120, R4, 0x4, R164 ;  /* 0x0000000404787825 */ /* 0x002fc600078e02a4 */
[----:B------:R-:W-:Y:S04]  /*cdd0*/  STL.64 [R1+0x5b8], R102 ;  /* 0x0005b86601007387 */ /* 0x000fe80000100a00 */
[----:B------:R-:W-:Y:S01]  /*cde0*/  LDGSTS.E [R0+0x51000], desc[UR16][R104.64], P0 ;  /* 0x5100000068007fae */ /* 0x000fe20008121850 */
[----:B---3--:R-:W-:-:S03]  /*cdf0*/  IMAD.WIDE R118, R4, 0x4, R170 ;  /* 0x0000000404767825 */ /* 0x008fc600078e02aa */
[----:B------:R-:W-:Y:S04]  /*ce00*/  STL.64 [R1+0x5d8], R104 ;  /* 0x0005d86801007387 */ /* 0x000fe80000100a00 */
[----:B------:R-:W-:Y:S01]  /*ce10*/  LDGSTS.E [R0+0x51400], desc[UR16][R106.64], P0 ;  /* 0x514000006a007fae */ /* 0x000fe20008121850 */
[----:B--2---:R-:W-:-:S03]  /*ce20*/  IMAD.WIDE R24, R4, 0x4, R178 ;  /* 0x0000000404187825 */ /* 0x004fc600078e02b2 */
[----:B------:R-:W-:Y:S04]  /*ce30*/  STL.64 [R1+0x5f8], R106 ;  /* 0x0005f86a01007387 */ /* 0x000fe80000100a00 */
[----:B------:R-:W-:Y:S01]  /*ce40*/  LDGSTS.E [R0+0x51800], desc[UR16][R108.64], P0 ;  /* 0x518000006c007fae */ /* 0x000fe20008121850 */
[----:B----4-:R-:W-:-:S03]  /*ce50*/  IMAD.WIDE R16, R4, 0x4, R186 ;  /* 0x0000000404107825 */ /* 0x010fc600078e02ba */
[----:B------:R-:W-:Y:S04]  /*ce60*/  STL.64 [R1+0x618], R108 ;  /* 0x0006186c01007387 */ /* 0x000fe80000100a00 */
[----:B------:R-:W-:Y:S04]  /*ce70*/  LDGSTS.E [R0+0x51c00], desc[UR16][R110.64], P0 ;  /* 0x51c000006e007fae */ /* 0x000fe80008121850 */
[----:B------:R-:W-:Y:S04]  /*ce80*/  STL.64 [R1+0x638], R110 ;  /* 0x0006386e01007387 */ /* 0x000fe80000100a00 */
[----:B------:R-:W-:Y:S04]  /*ce90*/  LDGSTS.E [R0+0x52000], desc[UR16][R224.64], P0 ;  /* 0x52000000e0007fae */ /* 0x000fe80008121850 */
[----:B------:R-:W-:Y:S04]  /*cea0*/  STL.64 [R1+0x680], R114 ;  /* 0x0006807201007387 */ /* 0x000fe80000100a00 */
[----:B------:R-:W-:Y:S04]  /*ceb0*/  LDGSTS.E [R0+0x52400], desc[UR16][R114.64], P0 ;  /* 0x5240000072007fae */ /* 0x000fe80008121850 */
[----:B------:R-:W-:Y:S04]  /*cec0*/  STL.64 [R1+0x698], R116 ;  /* 0x0006987401007387 */ /* 0x000fe80000100a00 */
[----:B------:R-:W-:Y:S04]  /*ced0*/  LDGSTS.E [R0+0x52800], desc[UR16][R116.64], P0 ;  /* 0x5280000074007fae */ /* 0x000fe80008121850 */
[----:B------:R-:W-:Y:S04]  /*cee0*/  STL.64 [R1+0x6b0], R28 ;  /* 0x0006b01c01007387 */ /* 0x000fe80000100a00 */
[----:B------:R-:W-:Y:S01]  /*cef0*/  LDGSTS.E [R0+0x52c00], desc[UR16][R28.64], P0 ;  /* 0x52c000001c007fae */ /* 0x000fe20008121850 */
[----:B------:R-:W-:-:S03]  /*cf00*/  IMAD.WIDE R236, R4, 0x4, R30 ;  /* 0x0000000404ec7825 */ /* 0x000fc600078e021e */
[----:B------:R-:W-:Y:S04]  /*cf10*/  STL.64 [R1+0x6c0], R120 ;  /* 0x0006c07801007387 */ /* 0x000fe80000100a00 */
[----:B------:R-:W-:Y:S04]  /*cf20*/  LDGSTS.E [R0+0x53000], desc[UR16][R120.64], P0 ;  /* 0x5300000078007fae */ /* 0x000fe80008121850 */
[----:B------:R-:W-:Y:S04]  /*cf30*/  STL.64 [R1+0x6d0], R118 ;  /* 0x0006d07601007387 */ /* 0x000fe80000100a00 */
[----:B------:R-:W-:Y:S04]  /*cf40*/  LDGSTS.E [R0+0x53400], desc[UR16][R118.64], P0 ;  /* 0x5340000076007fae */ /* 0x000fe80008121850 */
[----:B------:R-:W-:Y:S04]  /*cf50*/  STL.64 [R1+0x6d8], R24 ;  /* 0x0006d81801007387 */ /* 0x000fe80000100a00 */
[----:B------:R-:W-:Y:S04]  /*cf60*/  LDGSTS.E [R0+0x53800], desc[UR16][R24.64], P0 ;  /* 0x5380000018007fae */ /* 0x000fe80008121850 */
[----:B------:R1:W-:Y:S04]  /*cf70*/  STL.64 [R1+0x6e0], R16 ;  /* 0x0006e01001007387 */ /* 0x0003e80000100a00 */
[----:B------:R1:W-:Y:S04]  /*cf80*/  LDGSTS.E [R0+0x53c00], desc[UR16][R16.64], P0 ;  /* 0x53c0000010007fae */ /* 0x0003e80008121850 */
[----:B------:R-:W-:Y:S01]  /*cf90*/  LDGSTS.E [R3+0x50100], desc[UR16][R236.64], P0 ;  /* 0x50100000ec037fae */ /* 0x000fe20008121850 */
[----:B-1----:R-:W-:-:S03]  /*cfa0*/  IMAD.WIDE R16, R4, 0x4, R32 ;  /* 0x0000000404107825 */ /* 0x002fc600078e0220 */
        /* <DEDUP_REMOVED lines=8> */
[----:B------:R-:W-:Y:S01]  /*d030*/  LDGSTS.E [R3+0x51100], desc[UR16][R38.64], P0 ;  /* 0x5110000026037fae */ /* 0x000fe20008121850 */
[----:B------:R-:W-:-:S03]  /*d040*/  IMAD.WIDE R28, R4, 0x4, R180 ;  /* 0x00000004041c7825 */ /* 0x000fc600078e02b4 */
[----:B------:R-:W-:Y:S04]  /*d050*/  STL.64 [R1+0x5d0], R42 ;  /* 0x0005d02a01007387 */ /* 0x000fe80000100a00 */
[----:B------:R-:W-:Y:S01]  /*d060*/  LDGSTS.E [R3+0x51500], desc[UR16][R40.64], P0 ;  /* 0x5150000028037fae */ /* 0x000fe20008121850 */
[----:B------:R-:W-:-:S03]  /*d070*/  IMAD.WIDE R24, R4, 0x4, R188 ;  /* 0x0000000404187825 */ /* 0x000fc600078e02bc */
[----:B------:R1:W-:Y:S04]  /*d080*/  STL.64 [R1+0x5f0], R44 ;  /* 0x0005f02c01007387 */ /* 0x0003e80000100a00 */
[----:B------:R-:W-:Y:S04]  /*d090*/  LDGSTS.E [R3+0x51900], desc[UR16][R42.64], P0 ;  /* 0x519000002a037fae */ /* 0x000fe80008121850 */
[----:B------:R2:W-:Y:S04]  /*d0a0*/  STL.64 [R1+0x610], R46 ;  /* 0x0006102e01007387 */ /* 0x0005e80000100a00 */
[----:B------:R1:W-:Y:S04]  /*d0b0*/  LDGSTS.E [R3+0x51d00], desc[UR16][R44.64], P0 ;  /* 0x51d000002c037fae */ /* 0x0003e80008121850 */
[----:B------:R3:W-:Y:S04]  /*d0c0*/  STL.64 [R1+0x630], R48 ;  /* 0x0006303001007387 */ /* 0x0007e80000100a00 */
[----:B------:R2:W-:Y:S04]  /*d0d0*/  LDGSTS.E [R3+0x52100], desc[UR16][R46.64], P0 ;  /* 0x521000002e037fae */ /* 0x0005e80008121850 */
[----:B------:R-:W-:Y:S01]  /*d0e0*/  STL.64 [R1+0x658], R50 ;  /* 0x0006583201007387 */ /* 0x000fe20000100a00 */
[----:B-1----:R-:W-:-:S03]  /*d0f0*/  IMAD.WIDE R44, R4, 0x4, R60 ;  /* 0x00000004042c7825 */ /* 0x002fc600078e023c */
[----:B------:R3:W-:Y:S01]  /*d100*/  LDGSTS.E [R3+0x52500], desc[UR16][R48.64], P0 ;  /* 0x5250000030037fae */ /* 0x0007e20008121850 */
[----:B------:R-:W-:-:S03]  /*d110*/  IMAD.WIDE R42, R4, 0x4, R62 ;  /* 0x00000004042a7825 */ /* 0x000fc600078e023e */
[----:B------:R-:W-:Y:S01]  /*d120*/  STL.64 [R1+0x678], R52 ;  /* 0x0006783401007387 */ /* 0x000fe20000100a00 */
[----:B--2---:R-:W-:-:S03]  /*d130*/  IMAD.WIDE R46, R4, 0x4, R58 ;  /* 0x00000004042e7825 */ /* 0x004fc600078e023a */
[----:B------:R-:W-:Y:S01]  /*d140*/  STL.64 [R1+0x690], R54 ;  /* 0x0006903601007387 */ /* 0x000fe20000100a00 */
[----:B---3--:R-:W-:-:S03]  /*d150*/  IMAD.WIDE R48, R4, 0x4, R56 ;  /* 0x0000000404307825 */ /* 0x008fc600078e0238 */
[----:B------:R-:W-:Y:S01]  /*d160*/  STL.64 [R1+0x6a8], R100 ;  /* 0x0006a86401007387 */ /* 0x000fe20000100a00 */
[----:B------:R-:W-:-:S03]  /*d170*/  IMAD.WIDE R242, R4, 0x4, R160 ;  /* 0x0000000404f27825 */ /* 0x000fc600078e02a0 */
[----:B------:R1:W-:Y:S01]  /*d180*/  STL.64 [R1+0x6b8], R28 ;  /* 0x0006b81c01007387 */ /* 0x0003e20000100a00 */
[----:B------:R-:W-:-:S03]  /*d190*/  IMAD.WIDE R40, R4, 0x4, R64 ;  /* 0x0000000404287825 */ /* 0x000fc600078e0240 */
[----:B------:R-:W-:Y:S01]  /*d1a0*/  LDGSTS.E [R3+0x52900], desc[UR16][R50.64], P0 ;  /* 0x5290000032037fae */ /* 0x000fe20008121850 */
[----:B------:R-:W-:-:S03]  /*d1b0*/  IMAD.WIDE R38, R4, 0x4, R72 ;  /* 0x0000000404267825 */ /* 0x000fc600078e0248 */
[----:B------:R2:W-:Y:S04]  /*d1c0*/  STL.64 [R1+0x6c8], R24 ;  /* 0x0006c81801007387 */ /* 0x0005e80000100a00 */
[----:B------:R-:W-:Y:S01]  /*d1d0*/  LDGSTS.E [R3+0x52d00], desc[UR16][R52.64], P0 ;  /* 0x52d0000034037fae */ /* 0x000fe20008121850 */
[----:B------:R-:W-:-:S03]  /*d1e0*/  IMAD.WIDE R36, R4, 0x4, R74 ;  /* 0x0000000404247825 */ /* 0x000fc600078e024a */
[----:B------:R-:W-:Y:S01]  /*d1f0*/  LDGSTS.E [R3+0x53100], desc[UR16][R54.64], P0 ;  /* 0x5310000036037fae */ /* 0x000fe20008121850 */
[----:B------:R-:W-:-:S03]  /*d200*/  IMAD.WIDE R34, R4, 0x4, R76 ;  /* 0x0000000404227825 */ /* 0x000fc600078e024c */
[----:B------:R3:W-:Y:S01]  /*d210*/  STL.64 [R1+0x480], R48 ;  /* 0x0004803001007387 */ /* 0x0007e20000100a00 */
[----:B------:R-:W-:-:S03]  /*d220*/  IMAD.WIDE R32, R4, 0x4, R166 ;  /* 0x0000000404207825 */ /* 0x000fc600078e02a6 */
[----:B------:R-:W-:Y:S01]  /*d230*/  LDGSTS.E [R3+0x53500], desc[UR16][R100.64], P0 ;  /* 0x5350000064037fae */ /* 0x000fe20008121850 */
[----:B------:R-:W-:-:S03]  /*d240*/  IMAD.WIDE R30, R4, 0x4, R174 ;  /* 0x00000004041e7825 */ /* 0x000fc600078e02ae */
[----:B------:R4:W-:Y:S01]  /*d250*/  STL.64 [R1+0x4a0], R46 ;  /* 0x0004a02e01007387 */ /* 0x0009e20000100a00 */
[----:B------:R-:W-:-:S03]  /*d260*/  IMAD.WIDE R228, R4, 0x4, R66 ;  /* 0x0000000404e47825 */ /* 0x000fc600078e0242 */
[----:B------:R1:W-:Y:S04]  /*d270*/  LDGSTS.E [R3+0x53900], desc[UR16][R28.64], P0 ;  /* 0x539000001c037fae */ /* 0x0003e80008121850 */
[----:B------:R4:W-:Y:S01]  /*d280*/  STL.64 [R1+0x4c0], R44 ;  /* 0x0004c02c01007387 */ /* 0x0009e20000100a00 */
[----:B------:R-:W-:-:S03]  /*d290*/  IMAD.WIDE R232, R4, 0x4, R68 ;  /* 0x0000000404e87825 */ /* 0x000fc600078e0244 */
[----:B------:R2:W-:Y:S04]  /*d2a0*/  LDGSTS.E [R3+0x53d00], desc[UR16][R24.64], P0 ;  /* 0x53d0000018037fae */ /* 0x0005e80008121850 */
[----:B------:R4:W-:Y:S01]  /*d2b0*/  STL.64 [R1+0x4e0], R42 ;  /* 0x0004e02a01007387 */ /* 0x0009e20000100a00 */
[----:B-1----:R-:W-:-:S03]  /*d2c0*/  IMAD.WIDE R28, R4, 0x4, R182 ;  /* 0x00000004041c7825 */ /* 0x002fc600078e02b6 */
[----:B------:R1:W-:Y:S01]  /*d2d0*/  STL.64 [R1+0x520], R40 ;  /* 0x0005202801007387 */ /* 0x0003e20000100a00 */
[----:B------:R-:W-:-:S03]  /*d2e0*/  IMAD.WIDE R244, R4, 0x4, R70 ;  /* 0x0000000404f47825 */ /* 0x000fc600078e0246 */
[----:B------:R-:W-:Y:S01]  /*d2f0*/  LDGSTS.E [R5+0x50200], desc[UR16][R242.64], P0 ;  /* 0x50200000f2057fae */ /* 0x000fe20008121850 */
[----:B--2---:R-:W-:-:S03]  /*d300*/  IMAD.WIDE R24, R4, 0x4, R190 ;  /* 0x0000000404187825 */ /* 0x004fc600078e02be */
[----:B------:R2:W-:Y:S01]  /*d310*/  STL.64 [R1+0x5e8], R38 ;  /* 0x0005e82601007387 */ /* 0x0005e20000100a00 */
[----:B------:R-:W-:-:S03]  /*d320*/  IMAD.WIDE R52, R4, 0x4, R80 ;  /* 0x0000000404347825 */ /* 0x000fc600078e0250 */
[----:B------:R3:W-:Y:S01]  /*d330*/  LDGSTS.E [R5+0x50600], desc[UR16][R48.64], P0 ;  /* 0x5060000030057fae */ /* 0x0007e20008121850 */
[----:B------:R-:W-:-:S03]  /*d340*/  IMAD.WIDE R50, R4, 0x4, R82 ;  /* 0x0000000404327825 */ /* 0x000fc600078e0252 */
[----:B------:R2:W-:Y:S04]  /*d350*/  STL.64 [R1+0x608], R36 ;  /* 0x0006082401007387 */ /* 0x0005e80000100a00 */
[----:B------:R4:W-:Y:S04]  /*d360*/  LDGSTS.E [R5+0x50a00], desc[UR16][R46.64], P0 ;  /* 0x50a000002e057fae */ /* 0x0009e80008121850 */
[----:B------:R2:W-:Y:S01]  /*d370*/  STL.64 [R1+0x628], R34 ;  /* 0x0006282201007387 */ /* 0x0005e20000100a00 */
[----:B---3--:R-:W-:-:S03]  /*d380*/  IMAD.WIDE R48, R4, 0x4, R84 ;  /* 0x0000000404307825 */ /* 0x008fc600078e0254 */
[----:B------:R3:W-:Y:S04]  /*d390*/  LDGSTS.E [R5+0x50e00], desc[UR16][R44.64], P0 ;  /* 0x50e000002c057fae */ /* 0x0007e80008121850 */
[----:B------:R2:W-:Y:S01]  /*d3a0*/  STL.64 [R1+0x648], R32 ;  /* 0x0006482001007387 */ /* 0x0005e20000100a00 */
[----:B----4-:R-:W-:-:S03]  /*d3b0*/  IMAD.WIDE R46, R4, 0x4, R86 ;  /* 0x00000004042e7825 */ /* 0x010fc600078e0256 */
[----:B------:R4:W-:Y:S04]  /*d3c0*/  LDGSTS.E [R5+0x51200], desc[UR16][R42.64], P0 ;  /* 0x512000002a057fae */ /* 0x0009e80008121850 */
[----:B------:R2:W-:Y:S01]  /*d3d0*/  STL.64 [R1+0x670], R30 ;  /* 0x0006701e01007387 */ /* 0x0005e20000100a00 */
[----:B---3--:R-:W-:-:S03]  /*d3e0*/  IMAD.WIDE R44, R4, 0x4, R88 ;  /* 0x00000004042c7825 */ /* 0x008fc600078e0258 */
[----:B------:R1:W-:Y:S04]  /*d3f0*/  LDGSTS.E [R5+0x51600], desc[UR16][R40.64], P0 ;  /* 0x5160000028057fae */ /* 0x0003e80008121850 */
[----:B------:R3:W-:Y:S01]  /*d400*/  STL.64 [R1+0x688], R28 ;  /* 0x0006881c01007387 */ /* 0x0007e20000100a00 */
[----:B----4-:R-:W-:-:S03]  /*d410*/  IMAD.WIDE R42, R4, 0x4, R90 ;  /* 0x00000004042a7825 */ /* 0x010fc600078e025a */
[----:B------:R-:W-:Y:S04]  /*d420*/  LDGSTS.E [R5+0x51a00], desc[UR16][R228.64], P0 ;  /* 0x51a00000e4057fae */ /* 0x000fe80008121850 */
[----:B------:R4:W-:Y:S01]  /*d430*/  STL.64 [R1+0x6a0], R24 ;  /* 0x0006a01801007387 */ /* 0x0009e20000100a00 */
[----:B-1----:R-:W-:-:S03]  /*d440*/  IMAD.WIDE R40, R4, 0x4, R92 ;  /* 0x0000000404287825 */ /* 0x002fc600078e025c */
[----:B------:R-:W-:Y:S04]  /*d450*/  LDGSTS.E [R5+0x51e00], desc[UR16][R232.64], P0 ;  /* 0x51e00000e8057fae */ /* 0x000fe80008121850 */
[----:B------:R-:W-:Y:S04]  /*d460*/  LDGSTS.E [R5+0x52200], desc[UR16][R244.64], P0 ;  /* 0x52200000f4057fae */ /* 0x000fe80008121850 */
[----:B------:R-:W-:Y:S04]  /*d470*/  STL.64 [R1+0x4a8], R52 ;  /* 0x0004a83401007387 */ /* 0x000fe80000100a00 */
[----:B------:R2:W-:Y:S04]  /*d480*/  LDGSTS.E [R5+0x52600], desc[UR16][R38.64], P0 ;  /* 0x5260000026057fae */ /* 0x0005e80008121850 */
[----:B------:R-:W-:Y:S04]  /*d490*/  STL.64 [R1+0x4c8], R50 ;  /* 0x0004c83201007387 */ /* 0x000fe80000100a00 */
[----:B------:R1:W-:Y:S04]  /*d4a0*/  LDGSTS.E [R5+0x52a00], desc[UR16][R36.64], P0 ;  /* 0x52a0000024057fae */ /* 0x0003e80008121850 */
[----:B------:R-:W-:Y:S01]  /*d4b0*/  STL.64 [R1+0x4e8], R48 ;  /* 0x0004e83001007387 */ /* 0x000fe20000100a00 */
[----:B--2---:R-:W-:-:S03]  /*d4c0*/  IMAD.WIDE R38, R4, 0x4, R94 ;  /* 0x0000000404267825 */ /* 0x004fc600078e025e */
[----:B------:R2:W-:Y:S04]  /*d4d0*/  LDGSTS.E [R5+0x52e00], desc[UR16][R34.64], P0 ;  /* 0x52e0000022057fae */ /* 0x0005e80008121850 */
[----:B------:R-:W-:Y:S01]  /*d4e0*/  STL.64 [R1+0x508], R46 ;  /* 0x0005082e01007387 */ /* 0x000fe20000100a00 */
[----:B-1----:R-:W-:-:S03]  /*d4f0*/  IMAD.WIDE R36, R4, 0x4, R96 ;  /* 0x0000000404247825 */ /* 0x002fc600078e0260 */
        /* <DEDUP_REMOVED lines=11> */
[----:B---3--:R-:W-:-:S03]  /*d5b0*/  IMAD.WIDE R28, R4, 0x4, R184 ;  /* 0x00000004041c7825 */ /* 0x008fc600078e02b8 */
[----:B------:R-:W-:Y:S01]  /*d5c0*/  STL.64 [R1+0x5c0], R36 ;  /* 0x0005c02401007387 */ /* 0x000fe20000100a00 */
[----:B----4-:R-:W-:-:S03]  /*d5d0*/  IMAD.WIDE R24, R4, 0x4, R192 ;  /* 0x0000000404187825 */ /* 0x010fc600078e02c0 */
[----:B------:R-:W-:Y:S04]  /*d5e0*/  STL.64 [R1+0x5e0], R34 ;  /* 0x0005e02201007387 */ /* 0x000fe80000100a00 */
[----:B------:R-:W-:Y:S04]  /*d5f0*/  STL.64 [R1+0x600], R32 ;  /* 0x0006002001007387 */ /* 0x000fe80000100a00 */
[----:B------:R-:W-:Y:S04]  /*d600*/  STL.64 [R1+0x620], R30 ;  /* 0x0006201e01007387 */ /* 0x000fe80000100a00 */
[----:B------:R-:W-:Y:S04]  /*d610*/  STL.64 [R1+0x640], R28 ;  /* 0x0006401c01007387 */ /* 0x000fe80000100a00 */
[----:B------:R1:W-:Y:S04]  /*d620*/  STL.64 [R1+0x668], R24 ;  /* 0x0006681801007387 */ /* 0x0003e80000100a00 */
[----:B------:R2:W-:Y:S04]  /*d630*/  STL [R1+0x8], RZ ;  /* 0x000008ff01007387 */ /* 0x0005e80000100800 */
        /* <DEDUP_REMOVED lines=40> */
[----:B------:R2:W-:Y:S01]  /*d8c0*/  STL [R1+0xac], RZ ;  /* 0x0000acff01007387 */ /* 0x0005e20000100800 */
[----:B------:R-:W-:-:S03]  /*d8d0*/  IMAD.WIDE R238, R4, 0x4, R26 ;  /* 0x0000000404ee7825 */ /* 0x000fc600078e021a */
[----:B------:R2:W-:Y:S01]  /*d8e0*/  STL [R1+0xb0], RZ ;  /* 0x0000b0ff01007387 */ /* 0x0005e20000100800 */
[----:B------:R-:W-:-:S03]  /*d8f0*/  IMAD.WIDE R226, R4, 0x4, R78 ;  /* 0x0000000404e27825 */ /* 0x000fc600078e024e */
[----:B------:R2:W-:Y:S04]  /*d900*/  STL [R1+0xb4], RZ ;  /* 0x0000b4ff01007387 */ /* 0x0005e80000100800 */
[----:B------:R2:W-:Y:S04]  /*d910*/  STL [R1+0xb8], RZ ;  /* 0x0000b8ff01007387 */ /* 0x0005e80000100800 */
[----:B------:R2:W-:Y:S04]  /*d920*/  STL [R1+0xbc], RZ ;  /* 0x0000bcff01007387 */ /* 0x0005e80000100800 */
[----:B------:R2:W-:Y:S04]  /*d930*/  STL [R1+0xc0], RZ ;  /* 0x0000c0ff01007387 */ /* 0x0005e80000100800 */
[----:B------:R2:W-:Y:S04]  /*d940*/  STL [R1+0xc4], RZ ;  /* 0x0000c4ff01007387 */ /* 0x0005e80000100800 */
[----:B------:R2:W-:Y:S04]  /*d950*/  STL [R1+0xc8], RZ ;  /* 0x0000c8ff01007387 */ /* 0x0005e80000100800 */
[----:B------:R2:W-:Y:S04]  /*d960*/  STL [R1+0xcc], RZ ;  /* 0x0000ccff01007387 */ /* 0x0005e80000100800 */
[----:B------:R-:W-:Y:S04]  /*d970*/  LDGSTS.E [R6+0x50300], desc[UR16][R238.64], P0 ;  /* 0x50300000ee067fae */ /* 0x000fe80008121850 */
        /* <DEDUP_REMOVED lines=16> */
[----:B------:R2:W-:Y:S01]  /*da80*/  STL [R1+0xf0], RZ ;  /* 0x0000f0ff01007387 */ /* 0x0005e20000100800 */
[----:B------:R-:W-:-:S03]  /*da90*/  MOV R13, R201 ;  /* 0x000000c9000d7202 */ /* 0x000fc60000000f00 */
[----:B------:R-:W-:Y:S04]  /*daa0*/  LDGSTS.E [R6+0x52700], desc[UR16][R38.64], P0 ;  /* 0x5270000026067fae */ /* 0x000fe80008121850 */
[----:B------:R2:W-:Y:S04]  /*dab0*/  STL [R1+0xf4], RZ ;  /* 0x0000f4ff01007387 */ /* 0x0005e80000100800 */
[----:B------:R-:W-:Y:S04]  /*dac0*/  LDGSTS.E [R6+0x52b00], desc[UR16][R36.64], P0 ;  /* 0x52b0000024067fae */ /* 0x000fe80008121850 */
[----:B------:R2:W-:Y:S04]  /*dad0*/  STL [R1+0xf8], RZ ;  /* 0x0000f8ff01007387 */ /* 0x0005e80000100800 */
[----:B------:R-:W-:Y:S04]  /*dae0*/  LDGSTS.E [R6+0x52f00], desc[UR16][R34.64], P0 ;  /* 0x52f0000022067fae */ /* 0x000fe80008121850 */
[----:B------:R2:W-:Y:S04]  /*daf0*/  STL [R1+0xfc], RZ ;  /* 0x0000fcff01007387 */ /* 0x0005e80000100800 */
[----:B------:R-:W-:Y:S04]  /*db00*/  LDGSTS.E [R6+0x53300], desc[UR16][R32.64], P0 ;  /* 0x5330000020067fae */ /* 0x000fe80008121850 */
[----:B------:R-:W-:Y:S04]  /*db10*/  LDGSTS.E [R6+0x53700], desc[UR16][R30.64], P0 ;  /* 0x537000001e067fae */ /* 0x000fe80008121850 */
[----:B------:R-:W-:Y:S04]  /*db20*/  LDGSTS.E [R6+0x53b00], desc[UR16][R28.64], P0 ;  /* 0x53b000001c067fae */ /* 0x000fe80008121850 */
[----:B------:R1:W-:Y:S01]  /*db30*/  LDGSTS.E [R6+0x53f00], desc[UR16][R24.64], P0 ;  /* 0x53f0000018067fae */ /* 0x0003e20008121850 */
[----:B------:R-:W-:-:S03]  /*db40*/  ISETP.GE.AND P0, PT, R13, 0x40, PT ;  /* 0x000000400d00780c */ /* 0x000fc60003f06270 */
[----:B------:R-:W0:Y:S01]  /*db50*/  LDGDEPBAR ;  /* 0x00000000000079af */ /* 0x000e220000000000 */
[----:B------:R-:W-:Y:S02]  /*db60*/  CS2R R152, SRZ ;  /* 0x0000000000987805 */ /* 0x000fe4000001ff00 */
[----:B------:R-:W-:Y:S02]  /*db70*/  CS2R R154, SRZ ;  /* 0x00000000009a7805 */ /* 0x000fe4000001ff00 */
[----:B------:R-:W-:Y:S02]  /*db80*/  CS2R R156, SRZ ;  /* 0x00000000009c7805 */ /* 0x000fe4000001ff00 */
[----:B------:R-:W-:Y:S02]  /*db90*/  CS2R R158, SRZ ;  /* 0x00000000009e7805 */ /* 0x000fe4000001ff00 */
[----:B------:R-:W-:Y:S02]  /*dba0*/  CS2R R160, SRZ ;  /* 0x0000000000a07805 */ /* 0x000fe4000001ff00 */
[----:B------:R-:W-:-:S02]  /*dbb0*/  CS2R R162, SRZ ;  /* 0x0000000000a27805 */ /* 0x000fc4000001ff00 */
        /* <DEDUP_REMOVED lines=58> */
[----:B-1----:R-:W-:Y:S02]  /*df60*/  CS2R R24, SRZ ;  /* 0x0000000000187805 */ /* 0x002fe4000001ff00 */
        /* <DEDUP_REMOVED lines=30> */
[----:B------:R-:W-:Y:S01]  /*e150*/  CS2R R86, SRZ ;  /* 0x0000000000567805 */ /* 0x000fe2000001ff00 */
[----:B--2---:R-:W-:Y:S06]  /*e160*/  @!P0 BRA `(.L_x_0) ;  /* 0x000000d0001c8947 */ /* 0x004fec0003800000 */
[----:B------:R-:W2:Y:S01]  /*e170*/  LDL.LU.64 R80, [R1+0x528] ;  /* 0x0005280001507983 */ /* 0x000ea20000300a00 */
[----:B------:R-:W-:-:S03]  /*e180*/  IMAD.MOV.U32 R82, RZ, RZ, R224 ;  /* 0x000000ffff527224 */ /* 0x000fc600078e00e0 */
[----:B------:R-:W3:Y:S01]  /*e190*/  LDL.LU.64 R86, [R1+0x5f0] ;  /* 0x0005f00001567983 */ /* 0x000ee20000300a00 */
[----:B------:R-:W-:Y:S01]  /*e1a0*/  IMAD.MOV.U32 R83, RZ, RZ, R225 ;  /* 0x000000ffff537224 */ /* 0x000fe200078e00e1 */
[----:B------:R-:W-:Y:S01]  /*e1b0*/  MOV R79, R227 ;  /* 0x000000e3004f7202 */ /* 0x000fe20000000f00 */
[----:B------:R-:W-:Y:S01]  /*e1c0*/  IMAD.MOV.U32 R78, RZ, RZ, R226 ;  /* 0x000000ffff4e7224 */ /* 0x000fe200078e00e2 */
[----:B------:R-:W4:Y:S01]  /*e1d0*/  LDL.LU.64 R84, [R1+0x638] ;  /* 0x0006380001547983 */ /* 0x000f220000300a00 */
[----:B------:R-:W-:Y:S02]  /*e1e0*/  IMAD.MOV.U32 R76, RZ, RZ, R228 ;  /* 0x000000ffff4c7224 */ /* 0x000fe400078e00e4 */
[----:B------:R-:W-:Y:S01]  /*e1f0*/  IMAD.MOV.U32 R77, RZ, RZ, R229 ;  /* 0x000000ffff4d7224 */ /* 0x000fe200078e00e5 */
[----:B------:R-:W2:Y:S01]  /*e200*/  LDL.LU.64 R224, [R1+0x100] ;  /* 0x0001000001e07983 */ /* 0x000ea20000300a00 */
[----:B------:R-:W-:Y:S02]  /*e210*/  IMAD.MOV.U32 R72, RZ, RZ, R230 ;  /* 0x000000ffff487224 */ /* 0x000fe400078e00e6 */
[----:B------:R-:W-:Y:S01]  /*e220*/  IMAD.MOV.U32 R73, RZ, RZ, R231 ;  /* 0x000000ffff497224 */ /* 0x000fe200078e00e7 */
[----:B------:R-:W4:Y:S04]  /*e230*/  LDL.LU.64 R226, [R1+0x108] ;  /* 0x0001080001e27983 */ /* 0x000f280000300a00 */
[----:B------:R-:W4:Y:S04]  /*e240*/  LDL.LU.64 R228, [R1+0x110] ;  /* 0x0001100001e47983 */ /* 0x000f280000300a00 */
[----:B------:R-:W4:Y:S04]  /*e250*/  LDL.LU.64 R230, [R1+0x118] ;  /* 0x0001180001e67983 */ /* 0x000f280000300a00 */
[----:B------:R-:W4:Y:S01]  /*e260*/  LDL.LU.64 R62, [R1+0x120] ;  /* 0x00012000013e7983 */ /* 0x000f220000300a00 */
[----:B------:R-:W-:Y:S01]  /*e270*/  IMAD.MOV.U32 R66, RZ, RZ, R236 ;  /* 0x000000ffff427224 */ /* 0x000fe200078e00ec */
[----:B------:R-:W-:Y:S01]  /*e280*/  MOV R71, R239 ;  /* 0x000000ef00477202 */ /* 0x000fe20000000f00 */
[----:B------:R-:W-:Y:S01]  /*e290*/  IMAD.MOV.U32 R67, RZ, RZ, R237 ;  /* 0x000000ffff437224 */ /* 0x000fe200078e00ed */
[----:B------:R-:W4:Y:S01]  /*e2a0*/  LDL.LU.64 R60, [R1+0x128] ;  /* 0x00012800013c7983 */ /* 0x000f220000300a00 */
[----:B------:R-:W-:-:S03]  /*e2b0*/  IMAD.MOV.U32 R70, RZ, RZ, R238 ;  /* 0x000000ffff467224 */ /* 0x000fc600078e00ee */
[----:B------:R-:W4:Y:S04]  /*e2c0*/  LDL.LU.64 R236, [R1+0x130] ;  /* 0x0001300001ec7983 */ /* 0x000f280000300a00 */
[----:B------:R-:W4:Y:S04]  /*e2d0*/  LDL.LU.64 R238, [R1+0x138] ;  /* 0x0001380001ee7983 */ /* 0x000f280000300a00 */
[----:B------:R-:W4:Y:S01]  /*e2e0*/  LDL.LU.64 R58, [R1+0x140] ;  /* 0x00014000013a7983 */ /* 0x000f220000300a00 */
[----:B------:R-:W-:Y:S01]  /*e2f0*/  IMAD.MOV.U32 R64, RZ, RZ, R222 ;  /* 0x000000ffff407224 */ /* 0x000fe200078e00de */
[----:B------:R-:W-:-:S02]  /*e300*/  MOV R65, R223 ;  /* 0x000000df00417202 */ /* 0x000fc40000000f00 */
[----:B------:R-:W4:Y:S04]  /*e310*/  LDL.LU.64 R68, [R1+0x148] ;  /* 0x0001480001447983 */ /* 0x000f280000300a00 */
[----:B------:R-:W4:Y:S04]  /*e320*/  LDL.LU.64 R54, [R1+0x150] ;  /* 0x0001500001367983 */ /* 0x000f280000300a00 */
[----:B------:R-:W4:Y:S04]  /*e330*/  LDL.LU.64 R50, [R1+0x158] ;  /* 0x0001580001327983 */ /* 0x000f280000300a00 */
[----:B------:R-:W4:Y:S01]  /*e340*/  LDL.LU.64 R52, [R1+0x160] ;  /* 0x0001600001347983 */ /* 0x000f220000300a00 */
[----:B---3--:R-:W-:Y:S01]  /*e350*/  MOV R75, R87 ;  /* 0x00000057004b7202 */ /* 0x008fe20000000f00 */
[----:B------:R-:W-:-:S02]  /*e360*/  IMAD.MOV.U32 R87, RZ, RZ, R17 ;  /* 0x000000ffff577224 */ /* 0x000fc400078e0011 */
[----:B------:R-:W-:Y:S02]  /*e370*/  IMAD.MOV.U32 R17, RZ, RZ, R19 ;  /* 0x000000ffff117224 */ /* 0x000fe400078e0013 */
[----:B------:R-:W-:Y:S02]  /*e380*/  IMAD.MOV.U32 R19, RZ, RZ, R21 ;  /* 0x000000ffff137224 */ /* 0x000fe400078e0015 */
[----:B------:R-:W-:Y:S02]  /*e390*/  IMAD.MOV.U32 R21, RZ, RZ, R23 ;  /* 0x000000ffff157224 */ /* 0x000fe400078e0017 */
[----:B--2---:R-:W-:Y:S01]  /*e3a0*/  IMAD.MOV.U32 R222, RZ, RZ, R224 ;  /* 0x000000ffffde7224 */ /* 0x004fe200078e00e0 */
[----:B------:R-:W-:Y:S01]  /*e3b0*/  MOV R23, R217 ;  /* 0x000000d900177202 */ /* 0x000fe20000000f00 */
[----:B------:R-:W-:Y:S02]  /*e3c0*/  IMAD.MOV.U32 R74, RZ, RZ, R86 ;  /* 0x000000ffff4a7224 */ /* 0x000fe400078e0056 */
[----:B----4-:R-:W-:-:S02]  /*e3d0*/  IMAD.MOV.U32 R224, RZ, RZ, R226 ;  /* 0x000000ffffe07224 */ /* 0x010fc400078e00e2 */
[----:B------:R-:W-:Y:S02]  /*e3e0*/  IMAD.MOV.U32 R217, RZ, RZ, R219 ;  /* 0x000000ffffd97224 */ /* 0x000fe400078e00db */
[----:B------:R-:W-:Y:S02]  /*e3f0*/  IMAD.MOV.U32 R226, RZ, RZ, R228 ;  /* 0x000000ffffe27224 */ /* 0x000fe400078e00e4 */
[----:B------:R-:W-:Y:S02]  /*e400*/  IMAD.MOV.U32 R219, RZ, RZ, R221 ;  /* 0x000000ffffdb7224 */ /* 0x000fe400078e00dd */
[----:B------:R-:W-:Y:S01]  /*e410*/  IMAD.MOV.U32 R228, RZ, RZ, R230 ;  /* 0x000000ffffe47224 */ /* 0x000fe200078e00e6 */
[----:B------:R-:W-:Y:S01]  /*e420*/  MOV R221, R225 ;  /* 0x000000e100dd7202 */ /* 0x000fe20000000f00 */
[----:B------:R-:W-:Y:S01]  /*e430*/  IMAD.MOV.U32 R230, RZ, RZ, R62 ;  /* 0x000000ffffe67224 */ /* 0x000fe200078e003e */
[----:B------:R-:W-:Y:S01]  /*e440*/  MOV R225, R229 ;  /* 0x000000e500e17202 */ /* 0x000fe20000000f00 */
[----:B------:R-:W-:Y:S01]  /*e450*/  IMAD.MOV.U32 R62, RZ, RZ, R64 ;  /* 0x000000ffff3e7224 */ /* 0x000fe200078e0040 */
[----:B------:R-:W-:Y:S01]  /*e460*/  MOV R229, R63 ;  /* 0x0000003f00e57202 */ /* 0x000fe20000000f00 */
[----:B------:R-:W-:-:S02]  /*e470*/  IMAD.MOV.U32 R64, RZ, RZ, R66 ;  /* 0x000000ffff407224 */ /* 0x000fc400078e0042 */
[----:B------:R-:W-:Y:S02]  /*e480*/  IMAD.MOV.U32 R66, RZ, RZ, R70 ;  /* 0x000000ffff427224 */ /* 0x000fe400078e0046 */
[----:B------:R-:W-:Y:S01]  /*e490*/  IMAD.MOV.U32 R63, RZ, RZ, R65 ;  /* 0x000000ffff3f7224 */ /* 0x000fe200078e0041 */
[----:B------:R-:W-:Y:S01]  /*e4a0*/  MOV R65, R67 ;  /* 0x0000004300417202 */ /* 0x000fe20000000f00 */
[----:B------:R-:W-:Y:S02]  /*e4b0*/  IMAD.MOV.U32 R70, RZ, RZ, R72 ;  /* 0x000000ffff467224 */ /* 0x000fe400078e0048 */
[----:B------:R-:W-:Y:S02]  /*e4c0*/  IMAD.MOV.U32 R72, RZ, RZ, R74 ;  /* 0x000000ffff487224 */ /* 0x000fe400078e004a */
        /* <DEDUP_REMOVED lines=18> */
[----:B------:R-:W-:Y:S01]  /*e5f0*/  IMAD.MOV.U32 R234, RZ, RZ, R236 ;  /* 0x000000ffffea7224 */ /* 0x000fe200078e00ec */
[----:B------:R-:W-:Y:S01]  /*e600*/  MOV R237, R59 ;  /* 0x0000003b00ed7202 */ /* 0x000fe20000000f00 */
[----:B------:R-:W-:-:S02]  /*e610*/  IMAD.MOV.U32 R236, RZ, RZ, R238 ;  /* 0x000000ffffec7224 */ /* 0x000fc400078e00ee */
[----:B------:R-:W-:Y:S02]  /*e620*/  IMAD.MOV.U32 R238, RZ, RZ, R58 ;  /* 0x000000ffffee7224 */ /* 0x000fe400078e003a */
[----:B------:R-:W2:Y:S04]  /*e630*/  LDL.LU.64 R58, [R1+0x168] ;  /* 0x00016800013a7983 */ /* 0x000ea80000300a00 */
[----:B------:R-:W3:Y:S04]  /*e640*/  LDL.LU.64 R40, [R1+0x170] ;  /* 0x0001700001287983 */ /* 0x000ee80000300a00 */
[----:B------:R-:W4:Y:S04]  /*e650*/  LDL.LU.64 R46, [R1+0x178] ;  /* 0x00017800012e7983 */ /* 0x000f280000300a00 */
[----:B------:R-:W4:Y:S04]  /*e660*/  LDL.LU.64 R36, [R1+0x180] ;  /* 0x0001800001247983 */ /* 0x000f280000300a00 */
[----:B------:R-:W4:Y:S01]  /*e670*/  LDL.LU.64 R44, [R1+0x188] ;  /* 0x00018800012c7983 */ /* 0x000f220000300a00 */
[----:B------:R-:W-:-:S02]  /*e680*/  IMAD.MOV.U32 R56, RZ, RZ, R240 ;  /* 0x000000ffff387224 */ /* 0x000fc400078e00f0 */
[----:B------:R-:W-:Y:S01]  /*e690*/  IMAD.MOV.U32 R240, RZ, RZ, R68 ;  /* 0x000000fffff07224 */ /* 0x000fe200078e0044 */
[----:B------:R-:W4:Y:S01]  /*e6a0*/  LDL.LU.64 R42, [R1+0x1b8] ;  /* 0x0001b800012a7983 */ /* 0x000f220000300a00 */
[----:B------:R-:W-:Y:S02]  /*e6b0*/  IMAD.MOV.U32 R68, RZ, RZ, R242 ;  /* 0x000000ffff447224 */ /* 0x000fe400078e00f2 */
[----:B------:R-:W-:Y:S01]  /*e6c0*/  IMAD.MOV.U32 R242, RZ, RZ, R54 ;  /* 0x000000fffff27224 */ /* 0x000fe200078e0036 */
[----:B------:R-:W4:Y:S01]  /*e6d0*/  LDL.LU.64 R48, [R1+0x190] ;  /* 0x0001900001307983 */ /* 0x000f220000300a00 */
[----:B------:R-:W-:Y:S02]  /*e6e0*/  IMAD.MOV.U32 R54, RZ, RZ, R62 ;  /* 0x000000ffff367224 */ /* 0x000fe400078e003e */
[----:B------:R-:W-:Y:S02]  /*e6f0*/  IMAD.MOV.U32 R62, RZ, RZ, R64 ;  /* 0x000000ffff3e7224 */ /* 0x000fe400078e0040 */
[----:B------:R-:W-:-:S02]  /*e700*/  IMAD.MOV.U32 R64, RZ, RZ, R66 ;  /* 0x000000ffff407224 */ /* 0x000fc400078e0042 */
[----:B------:R-:W-:Y:S01]  /*e710*/  IMAD.MOV.U32 R57, RZ, RZ, R241 ;  /* 0x000000ffff397224 */ /* 0x000fe200078e00f1 */
[----:B------:R-:W-:Y:S01]  /*e720*/  MOV R241, R55 ;  /* 0x0000003700f17202 */ /* 0x000fe20000000f00 */
[----:B------:R-:W-:Y:S02]  /*e730*/  IMAD.MOV.U32 R66, RZ, RZ, R70 ;  /* 0x000000ffff427224 */ /* 0x000fe400078e0046 */
[----:B------:R-:W-:Y:S02]  /*e740*/  IMAD.MOV.U32 R70, RZ, RZ, R72 ;  /* 0x000000ffff467224 */ /* 0x000fe400078e0048 */
[----:B------:R-:W-:Y:S01]  /*e750*/  IMAD.MOV.U32 R55, RZ, RZ, R63 ;  /* 0x000000ffff377224 */ /* 0x000fe200078e003f */
[----:B------:R-:W-:Y:S01]  /*e760*/  MOV R63, R65 ;  /* 0x00000041003f7202 */ /* 0x000fe20000000f00 */
        /* <DEDUP_REMOVED lines=20> */
[----:B------:R-:W-:Y:S01]  /*e8b0*/  IMAD.MOV.U32 R246, RZ, RZ, R52 ;  /* 0x000000fffff67224 */ /* 0x000fe200078e0034 */
[----:B------:R-:W-:Y:S01]  /*e8c0*/  MOV R245, R53 ;  /* 0x0000003500f57202 */ /* 0x000fe20000000f00 */
[----:B------:R-:W-:Y:S02]  /*e8d0*/  IMAD.MOV.U32 R52, RZ, RZ, R248 ;  /* 0x000000ffff347224 */ /* 0x000fe400078e00f8 */
[----:B------:R-:W-:Y:S02]  /*e8e0*/  IMAD.MOV.U32 R53, RZ, RZ, R249 ;  /* 0x000000ffff357224 */ /* 0x000fe400078e00f9 */
[----:B------:R-:W-:Y:S02]  /*e8f0*/  IMAD.MOV.U32 R223, RZ, RZ, R227 ;  /* 0x000000ffffdf7224 */ /* 0x000fe400078e00e3 */
[----:B------:R-:W-:Y:S01]  /*e900*/  IMAD.MOV.U32 R227, RZ, RZ, R231 ;  /* 0x000000ffffe37224 */ /* 0x000fe200078e00e7 */
[----:B------:R-:W-:Y:S01]  /*e910*/  MOV R231, R61 ;  /* 0x0000003d00e77202 */ /* 0x000fe20000000f00 */
[----:B------:R-:W-:-:S02]  /*e920*/  IMAD.MOV.U32 R61, RZ, RZ, R235 ;  /* 0x000000ffff3d7224 */ /* 0x000fc400078e00eb */
[----:B------:R-:W-:Y:S01]  /*e930*/  IMAD.MOV.U32 R235, RZ, RZ, R239 ;  /* 0x000000ffffeb7224 */ /* 0x000fe200078e00ef */
[----:B------:R-:W-:Y:S01]  /*e940*/  MOV R239, R69 ;  /* 0x0000004500ef7202 */ /* 0x000fe20000000f00 */
[----:B------:R-:W-:Y:S02]  /*e950*/  IMAD.MOV.U32 R69, RZ, RZ, R243 ;  /* 0x000000ffff457224 */ /* 0x000fe400078e00f3 */
[----:B------:R-:W-:Y:S01]  /*e960*/  IMAD.MOV.U32 R243, RZ, RZ, R51 ;  /* 0x000000fffff37224 */ /* 0x000fe200078e0033 */
[----:B------:R-:W-:Y:S01]  /*e970*/  MOV R51, R61 ;  /* 0x0000003d00337202 */ /* 0x000fe20000000f00 */
[----:B------:R-:W-:Y:S02]  /*e980*/  IMAD.MOV.U32 R61, RZ, RZ, R247 ;  /* 0x000000ffff3d7224 */ /* 0x000fe400078e00f7 */
[----:B--2---:R-:W-:Y:S02]  /*e990*/  IMAD.MOV.U32 R248, RZ, RZ, R58 ;  /* 0x000000fffff87224 */ /* 0x004fe400078e003a */
[----:B------:R-:W-:-:S02]  /*e9a0*/  IMAD.MOV.U32 R58, RZ, RZ, R250 ;  /* 0x000000ffff3a7224 */ /* 0x000fc400078e00fa */
[----:B---3--:R-:W-:Y:S01]  /*e9b0*/  IMAD.MOV.U32 R250, RZ, RZ, R40 ;  /* 0x000000fffffa7224 */ /* 0x008fe200078e0028 */
[----:B------:R-:W-:Y:S02]  /*e9c0*/  MOV R249, R41 ;  /* 0x0000002900f97202 */ /* 0x000fe40000000f00 */
[----:B------:R-:W2:Y:S01]  /*e9d0*/  LDL.LU.64 R40, [R1+0x198] ;  /* 0x0001980001287983 */ /* 0x000ea20000300a00 */
[----:B------:R-:W-:Y:S01]  /*e9e0*/  MOV R247, R59 ;  /* 0x0000003b00f77202 */ /* 0x000fe20000000f00 */
[----:B------:R-:W-:Y:S02]  /*e9f0*/  IMAD.MOV.U32 R59, RZ, RZ, R251 ;  /* 0x000000ffff3b7224 */ /* 0x000fe400078e00fb */
[----:B----4-:R-:W-:Y:S02]  /*ea00*/  IMAD.MOV.U32 R252, RZ, RZ, R46 ;  /* 0x000000fffffc7224 */ /* 0x010fe400078e002e */
[----:B------:R-:W-:Y:S02]  /*ea10*/  IMAD.MOV.U32 R251, RZ, RZ, R47 ;  /* 0x000000fffffb7224 */ /* 0x000fe400078e002f */
[----:B------:R-:W3:Y:S01]  /*ea20*/  LDL.LU.64 R46, [R1+0x1a0] ;  /* 0x0001a000012e7983 */ /* 0x000ee20000300a00 */
[----:B------:R-:W-:-:S03]  /*ea30*/  IMAD.MOV.U32 R0, RZ, RZ, R37 ;  /* 0x000000ffff007224 */ /* 0x000fc600078e0025 */
[----:B------:R-:W-:Y:S04]  /*ea40*/  STL [R1+0x104], R36 ;  /* 0x0001042401007387 */ /* 0x000fe80000100800 */
[----:B------:R-:W4:Y:S04]  /*ea50*/  LDL.LU.64 R38, [R1+0x1a8] ;  /* 0x0001a80001267983 */ /* 0x000f280000300a00 */
[----:B------:R-:W-:Y:S04]  /*ea60*/  STL [R1+0x10c], R44 ;  /* 0x00010c2c01007387 */ /* 0x000fe80000100800 */
[----:B------:R1:W-:Y:S02]  /*ea70*/  STL [R1+0x100], R0 ;  /* 0x0001000001007387 */ /* 0x0003e40000100800 */
[----:B-1----:R-:W-:-:S05]  /*ea80*/  MOV R0, R45 ;  /* 0x0000002d00007202 */ /* 0x002fca0000000f00 */
[----:B------:R1:W-:Y:S04]  /*ea90*/  STL [R1+0x108], R0 ;  /* 0x0001080001007387 */ /* 0x0003e80000100800 */
[----:B------:R-:W4:Y:S01]  /*eaa0*/  LDL.LU.64 R44, [R1+0x1b0] ;  /* 0x0001b000012c7983 */ /* 0x000f220000300a00 */
[----:B-1----:R-:W-:-:S03]  /*eab0*/  IMAD.MOV.U32 R0, RZ, RZ, R49 ;  /* 0x000000ffff007224 */ /* 0x002fc600078e0031 */
[----:B------:R1:W-:Y:S04]  /*eac0*/  STL [R1+0x114], R48 ;  /* 0x0001143001007387 */ /* 0x0003e80000100800 */
[----:B------:R1:W-:Y:S04]  /*ead0*/  STL [R1+0x110], R0 ;  /* 0x0001100001007387 */ /* 0x0003e80000100800 */
[----:B--2---:R-:W-:Y:S04]  /*eae0*/  STL [R1+0x11c], R40 ;  /* 0x00011c2801007387 */ /* 0x004fe80000100800 */
[----:B-1----:R-:W2:Y:S01]  /*eaf0*/  LDL.LU.64 R48, [R1+0x1c0] ;  /* 0x0001c00001307983 */ /* 0x002ea20000300a00 */
[----:B------:R-:W-:-:S05]  /*eb00*/  IMAD.MOV.U32 R0, RZ, RZ, R41 ;  /* 0x000000ffff007224 */ /* 0x000fca00078e0029 */
[----:B------:R1:W-:Y:S04]  /*eb10*/  STL [R1+0x118], R0 ;  /* 0x0001180001007387 */ /* 0x0003e80000100800 */
[----:B---3--:R3:W-:Y:S01]  /*eb20*/  STL [R1+0x124], R46 ;  /* 0x0001242e01007387 */ /* 0x0087e20000100800 */
[----:B-1----:R-:W-:-:S03]  /*eb30*/  IMAD.MOV.U32 R0, RZ, RZ, R47 ;  /* 0x000000ffff007224 */ /* 0x002fc600078e002f */
[----:B---3--:R-:W3:Y:S04]  /*eb40*/  LDL.LU.64 R46, [R1+0x1c8] ;  /* 0x0001c800012e7983 */ /* 0x008ee80000300a00 */
[----:B------:R4:W-:Y:S04]  /*eb50*/  STL [R1+0x120], R0 ;  /* 0x0001200001007387 */ /* 0x0009e80000100800 */
[----:B------:R-:W3:Y:S01]  /*eb60*/  LDL.LU.64 R40, [R1+0x1d0] ;  /* 0x0001d00001287983 */ /* 0x000ee20000300a00 */
[----:B----4-:R-:W-:-:S03]  /*eb70*/  MOV R0, R39 ;  /* 0x0000002700007202 */ /* 0x010fc60000000f00 */
[----:B------:R-:W-:Y:S04]  /*eb80*/  STL [R1+0x12c], R38 ;  /* 0x00012c2601007387 */ /* 0x000fe80000100800 */
[----:B------:R1:W-:Y:S04]  /*eb90*/  STL [R1+0x128], R0 ;  /* 0x0001280001007387 */ /* 0x0003e80000100800 */
[----:B------:R4:W-:Y:S01]  /*eba0*/  STL [R1+0x134], R44 ;  /* 0x0001342c01007387 */ /* 0x0009e20000100800 */
[----:B-1----:R-:W-:-:S03]  /*ebb0*/  IMAD.MOV.U32 R0, RZ, RZ, R45 ;  /* 0x000000ffff007224 */ /* 0x002fc600078e002d */
[----:B------:R-:W-:Y:S04]  /*ebc0*/  STL [R1+0x13c], R42 ;  /* 0x00013c2a01007387 */ /* 0x000fe80000100800 */
[----:B------:R1:W-:Y:S04]  /*ebd0*/  STL [R1+0x130], R0 ;  /* 0x0001300001007387 */ /* 0x0003e80000100800 */
[----:B----4-:R-:W4:Y:S01]  /*ebe0*/  LDL.LU.64 R44, [R1+0x1d8] ;  /* 0x0001d800012c7983 */ /* 0x010f220000300a00 */
[----:B-1----:R-:W-:-:S03]  /*ebf0*/  IMAD.MOV.U32 R0, RZ, RZ, R43 ;  /* 0x000000ffff007224 */ /* 0x002fc600078e002b */
[----:B--2---:R-:W-:Y:S04]  /*ec00*/  STL [R1+0x144], R48 ;  /* 0x0001443001007387 */ /* 0x004fe80000100800 */
[----:B------:R1:W-:Y:S04]  /*ec10*/  STL [R1+0x138], R0 ;  /* 0x0001380001007387 */ /* 0x0003e80000100800 */
[----:B------:R-:W2:Y:S01]  /*ec20*/  LDL.LU.64 R36, [R1+0x1e0] ;  /* 0x0001e00001247983 */ /* 0x000ea20000300a00 */
[----:B-1----:R-:W-:-:S03]  /*ec30*/  IMAD.MOV.U32 R0, RZ, RZ, R49 ;  /* 0x000000ffff007224 */ /* 0x002fc600078e0031 */
[----:B------:R-:W2:Y:S04]  /*ec40*/  LDL.LU.64 R48, [R1+0x1e8] ;  /* 0x0001e80001307983 */ /* 0x000ea80000300a00 */
[----:B------:R1:W-:Y:S04]  /*ec50*/  STL [R1+0x140], R0 ;  /* 0x0001400001007387 */ /* 0x0003e80000100800 */
[----:B---3--:R-:W-:Y:S01]  /*ec60*/  STL [R1+0x14c], R46 ;  /* 0x00014c2e01007387 */ /* 0x008fe20000100800 */
[----:B-1----:R-:W-:-:S05]  /*ec70*/  MOV R0, R47 ;  /* 0x0000002f00007202 */ /* 0x002fca0000000f00 */
[----:B------:R1:W-:Y:S04]  /*ec80*/  STL [R1+0x148], R0 ;  /* 0x0001480001007387 */ /* 0x0003e80000100800 */
[----:B------:R3:W-:Y:S04]  /*ec90*/  STL [R1+0x154], R40 ;  /* 0x0001542801007387 */ /* 0x0007e80000100800 */
[----:B------:R-:W2:Y:S01]  /*eca0*/  LDL.LU.64 R42, [R1+0x1f0] ;  /* 0x0001f000012a7983 */ /* 0x000ea20000300a00 */
[----:B-1----:R-:W-:-:S03]  /*ecb0*/  IMAD.MOV.U32 R0, RZ, RZ, R41 ;  /* 0x000000ffff007224 */ /* 0x002fc600078e0029 */
[----:B------:R-:W2:Y:S04]  /*ecc0*/  LDL.LU.64 R46, [R1+0x270] ;  /* 0x00027000012e7983 */ /* 0x000ea80000300a00 */
[----:B------:R1:W-:Y:S04]  /*ecd0*/  STL [R1+0x150], R0 ;  /* 0x0001500001007387 */ /* 0x0003e80000100800 */
[----:B----4-:R-:W-:Y:S04]  /*ece0*/  STL [R1+0x15c], R44 ;  /* 0x00015c2c01007387 */ /* 0x010fe80000100800 */
[----:B------:R-:W4:Y:S04]  /*ecf0*/  LDL.LU.64 R38, [R1+0x2b8] ;  /* 0x0002b80001267983 */ /* 0x000f280000300a00 */
[----:B---3--:R-:W3:Y:S01]  /*ed00*/  LDL.LU.64 R40, [R1+0x2c0] ;  /* 0x0002c00001287983 */ /* 0x008ee20000300a00 */
[----:B-1----:R-:W-:-:S05]  /*ed10*/  IMAD.MOV.U32 R0, RZ, RZ, R45 ;  /* 0x000000ffff007224 */ /* 0x002fca00078e002d */
[----:B------:R1:W-:Y:S04]  /*ed20*/  STL [R1+0x158], R0 ;  /* 0x0001580001007387 */ /* 0x0003e80000100800 */
[----:B--2---:R-:W-:Y:S01]  /*ed30*/  STL [R1+0x164], R36 ;  /* 0x0001642401007387 */ /* 0x004fe20000100800 */
[----:B-1----:R-:W-:-:S03]  /*ed40*/  IMAD.MOV.U32 R0, RZ, RZ, R37 ;  /* 0x000000ffff007224 */ /* 0x002fc600078e0025 */
[----:B------:R-:W2:Y:S04]  /*ed50*/  LDL.LU.64 R44, [R1+0x208] ;  /* 0x00020800012c7983 */ /* 0x000ea80000300a00 */
[----:B------:R-:W-:Y:S04]  /*ed60*/  STL [R1+0x16c], R48 ;  /* 0x00016c3001007387 */ /* 0x000fe80000100800 */
[----:B------:R1:W-:Y:S02]  /*ed70*/  STL [R1+0x160], R0 ;  /* 0x0001600001007387 */ /* 0x0003e40000100800 */
[----:B-1----:R-:W-:-:S02]  /*ed80*/  MOV R0, R49 ;  /* 0x0000003100007202 */ /* 0x002fc40000000f00 */
[----:B------:R-:W2:Y:S04]  /*ed90*/  LDL.LU.64 R48, [R1+0x250] ;  /* 0x0002500001307983 */ /* 0x000ea80000300a00 */
[----:B------:R1:W-:Y:S02]  /*eda0*/  STL [R1+0x168], R0 ;  /* 0x0001680001007387 */ /* 0x0003e40000100800 */
[----:B-1----:R-:W-:Y:S02]  /*edb0*/  IMAD.MOV.U32 R0, RZ, RZ, R43 ;  /* 0x000000ffff007224 */ /* 0x002fe400078e002b */
[----:B------:R1:W-:Y:S04]  /*edc0*/  STL [R1+0x174], R42 ;  /* 0x0001742a01007387 */ /* 0x0003e80000100800 */
[----:B------:R4:W-:Y:S04]  /*edd0*/  STL [R1+0x170], R0 ;  /* 0x0001700001007387 */ /* 0x0009e80000100800 */
[----:B-1----:R-:W2:Y:S01]  /*ede0*/  LDL.LU.64 R42, [R1+0x2a8] ;  /* 0x0002a800012a7983 */ /* 0x002ea20000300a00 */
[----:B----4-:R-:W-:-:S03]  /*edf0*/  IMAD.MOV.U32 R0, RZ, RZ, R39 ;  /* 0x000000ffff007224 */ /* 0x010fc600078e0027 */
[----:B------:R1:W-:Y:S04]  /*ee00*/  STL [R1+0x17c], R38 ;  /* 0x00017c2601007387 */ /* 0x0003e80000100800 */
[----:B------:R-:W4:Y:S04]  /*ee10*/  LDL.LU.64 R36, [R1+0x280] ;  /* 0x0002800001247983 */ /* 0x000f280000300a00 */
[----:B------:R1:W-:Y:S04]  /*ee20*/  STL [R1+0x178], R0 ;  /* 0x0001780001007387 */ /* 0x0003e80000100800 */
[----:B---3--:R3:W-:Y:S04]  /*ee30*/  STL [R1+0x184], R40 ;  /* 0x0001842801007387 */ /* 0x0087e80000100800 */
[----:B-1----:R-:W4:Y:S01]  /*ee40*/  LDL.LU.64 R38, [R1+0x288] ;  /* 0x0002880001267983 */ /* 0x002f220000300a00 */
[----:B------:R-:W-:-:S03]  /*ee50*/  IMAD.MOV.U32 R0, RZ, RZ, R41 ;  /* 0x000000ffff007224 */ /* 0x000fc600078e0029 */
[----:B--2---:R-:W-:Y:S04]  /*ee60*/  STL [R1+0x18c], R44 ;  /* 0x00018c2c01007387 */ /* 0x004fe80000100800 */
[----:B------:R1:W-:Y:S04]  /*ee70*/  STL [R1+0x180], R0 ;  /* 0x0001800001007387 */ /* 0x0003e80000100800 */
[----:B---3--:R-:W2:Y:S01]  /*ee80*/  LDL.LU.64 R40, [R1+0x298] ;  /* 0x0002980001287983 */ /* 0x008ea20000300a00 */
[----:B-1----:R-:W-:-:S05]  /*ee90*/  MOV R0, R45 ;  /* 0x0000002d00007202 */ /* 0x002fca0000000f00 */
[----:B------:R1:W-:Y:S04]  /*eea0*/  STL [R1+0x188], R0 ;  /* 0x0001880001007387 */ /* 0x0003e80000100800 */
[----:B------:R-:W-:Y:S01]  /*eeb0*/  STL [R1+0x194], R48 ;  /* 0x0001943001007387 */ /* 0x000fe20000100800 */
[----:B-1----:R-:W-:-:S05]  /*eec0*/  IMAD.MOV.U32 R0, RZ, RZ, R49 ;  /* 0x000000ffff007224 */ /* 0x002fca00078e0031 */
[----:B------:R1:W-:Y:S04]  /*eed0*/  STL [R1+0x190], R0 ;  /* 0x0001900001007387 */ /* 0x0003e80000100800 */
[----:B------:R3:W-:Y:S04]  /*eee0*/  STL [R1+0x19c], R46 ;  /* 0x00019c2e01007387 */ /* 0x0007e80000100800 */
[----:B------:R-:W2:Y:S01]  /*eef0*/  LDL.LU.64 R44, [R1+0x2b0] ;  /* 0x0002b000012c7983 */ /* 0x000ea20000300a00 */
[----:B-1----:R-:W-:Y:S01]  /*ef00*/  MOV R0, R47 ;  /* 0x0000002f00007202 */ /* 0x002fe20000000f00 */
[----:B------:R-:W-:-:S02]  /*ef10*/  IMAD.MOV.U32 R48, RZ, RZ, R54 ;  /* 0x000000ffff307224 */ /* 0x000fc400078e0036 */
[----:B------:R-:W-:Y:S02]  /*ef20*/  IMAD.MOV.U32 R49, RZ, RZ, R55 ;  /* 0x000000ffff317224 */ /* 0x000fe400078e0037 */
[----:B------:R-:W2:Y:S04]  /*ef30*/  LDL.LU.64 R54, [R1+0x230] ;  /* 0x0002300001367983 */ /* 0x000ea80000300a00 */
[----:B------:R1:W-:Y:S04]  /*ef40*/  STL [R1+0x198], R0 ;  /* 0x0001980001007387 */ /* 0x0003e80000100800 */
[----:B----4-:R4:W-:Y:S04]  /*ef50*/  STL [R1+0x1a4], R36 ;  /* 0x0001a42401007387 */ /* 0x0109e80000100800 */
[----:B---3--:R-:W3:Y:S01]  /*ef60*/  LDL.LU.64 R46, [R1+0x200] ;  /* 0x00020000012e7983 */ /* 0x008ee20000300a00 */
[----:B-1----:R-:W-:-:S03]  /*ef70*/  IMAD.MOV.U32 R0, RZ, RZ, R37 ;  /* 0x000000ffff007224 */ /* 0x002fc600078e0025 */
[----:B------:R-:W-:Y:S04]  /*ef80*/  STL [R1+0x1ac], R38 ;  /* 0x0001ac2601007387 */ /* 0x000fe80000100800 */
[----:B------:R1:W-:Y:S04]  /*ef90*/  STL [R1+0x1a0], R0 ;  /* 0x0001a00001007387 */ /* 0x0003e80000100800 */
[----:B----4-:R-:W4:Y:S01]  /*efa0*/  LDL.LU.64 R36, [R1+0x240] ;  /* 0x0002400001247983 */ /* 0x010f220000300a00 */
[----:B-1----:R-:W-:-:S05]  /*efb0*/  IMAD.MOV.U32 R0, RZ, RZ, R39 ;  /* 0x000000ffff007224 */ /* 0x002fca00078e0027 */
[----:B------:R2:W-:Y:S02]  /*efc0*/  STL [R1+0x1a8], R0 ;  /* 0x0001a80001007387 */ /* 0x0005e40000100800 */
[----:B--2---:R-:W-:Y:S02]  /*efd0*/  IMAD.MOV.U32 R0, RZ, RZ, R41 ;  /* 0x000000ffff007224 */ /* 0x004fe400078e0029 */
[----:B------:R-:W-:Y:S04]  /*efe0*/  STL [R1+0x1b4], R40 ;  /* 0x0001b42801007387 */ /* 0x000fe80000100800 */
[----:B------:R1:W-:Y:S04]  /*eff0*/  STL [R1+0x1b0], R0 ;  /* 0x0001b00001007387 */ /* 0x0003e80000100800 */
[----:B------:R-:W-:Y:S01]  /*f000*/  STL [R1+0x1bc], R42 ;  /* 0x0001bc2a01007387 */ /* 0x000fe20000100800 */
[----:B-1----:R-:W-:-:S05]  /*f010*/  MOV R0, R43 ;  /* 0x0000002b00007202 */ /* 0x002fca0000000f00 */
[----:B------:R1:W-:Y:S04]  /*f020*/  STL [R1+0x1b8], R0 ;  /* 0x0001b80001007387 */ /* 0x0003e80000100800 */
[----:B------:R2:W-:Y:S04]  /*f030*/  STL [R1+0x1c4], R44 ;  /* 0x0001c42c01007387 */ /* 0x0005e80000100800 */
[----:B------:R-:W4:Y:S04]  /*f040*/  LDL.LU.64 R38, [R1+0x268] ;  /* 0x0002680001267983 */ /* 0x000f280000300a00 */
[----:B------:R-:W4:Y:S01]  /*f050*/  LDL.LU.64 R40, [R1+0x278] ;  /* 0x0002780001287983 */ /* 0x000f220000300a00 */
[----:B-1----:R-:W-:-:S03]  /*f060*/  IMAD.MOV.U32 R0, RZ, RZ, R45 ;  /* 0x000000ffff007224 */ /* 0x002fc600078e002d */
[----:B------:R-:W4:Y:S04]  /*f070*/  LDL.LU.64 R42, [R1+0x1f8] ;  /* 0x0001f800012a7983 */ /* 0x000f280000300a00 */
[----:B------:R1:W-:Y:S04]  /*f080*/  STL [R1+0x1c0], R0 ;  /* 0x0001c00001007387 */ /* 0x0003e80000100800 */
[----:B---3--:R3:W-:Y:S04]  /*f090*/  STL [R1+0x1cc], R46 ;  /* 0x0001cc2e01007387 */ /* 0x0087e80000100800 */
[----:B--2---:R-:W2:Y:S01]  /*f0a0*/  LDL.LU.64 R44, [R1+0x2a0] ;  /* 0x0002a000012c7983 */ /* 0x004ea20000300a00 */
[----:B-1----:R-:W-:-:S05]  /*f0b0*/  IMAD.MOV.U32 R0, RZ, RZ, R47 ;  /* 0x000000ffff007224 */ /* 0x002fca00078e002f */
[----:B------:R1:W-:Y:S04]  /*f0c0*/  STL [R1+0x1c8], R0 ;  /* 0x0001c80001007387 */ /* 0x0003e80000100800 */
[----:B----4-:R-:W-:Y:S04]  /*f0d0*/  STL [R1+0x1d4], R36 ;  /* 0x0001d42401007387 */ /* 0x010fe80000100800 */
[----:B---3--:R-:W3:Y:S01]  /*f0e0*/  LDL.LU.64 R46, [R1+0x260] ;  /* 0x00026000012e7983 */ /* 0x008ee20000300a00 */
[----:B-1----:R-:W-:-:S05]  /*f0f0*/  IMAD.MOV.U32 R0, RZ, RZ, R37 ;  /* 0x000000ffff007224 */ /* 0x002fca00078e0025 */
[----:B------:R1:W-:Y:S04]  /*f100*/  STL [R1+0x1d0], R0 ;  /* 0x0001d00001007387 */ /* 0x0003e80000100800 */
[----:B------:R4:W-:Y:S01]  /*f110*/  STL [R1+0x1dc], R54 ;  /* 0x0001dc3601007387 */ /* 0x0009e20000100800 */
[----:B-1----:R-:W-:-:S03]  /*f120*/  MOV R0, R55 ;  /* 0x0000003700007202 */ /* 0x002fc60000000f00 */
[----:B----4-:R-:W4:Y:S04]  /*f130*/  LDL.LU.64 R54, [R1+0x218] ;  /* 0x0002180001367983 */ /* 0x010f280000300a00 */
[----:B------:R1:W-:Y:S02]  /*f140*/  STL [R1+0x1d8], R0 ;  /* 0x0001d80001007387 */ /* 0x0003e40000100800 */
[----:B-1----:R-:W-:Y:S02]  /*f150*/  IMAD.MOV.U32 R0, RZ, RZ, R39 ;  /* 0x000000ffff007224 */ /* 0x002fe400078e0027 */
[----:B------:R-:W-:Y:S04]  /*f160*/  STL [R1+0x1e4], R38 ;  /* 0x0001e42601007387 */ /* 0x000fe80000100800 */
[----:B------:R1:W-:Y:S04]  /*f170*/  STL [R1+0x1e0], R0 ;  /* 0x0001e00001007387 */ /* 0x0003e80000100800 */
[----:B------:R-:W-:Y:S01]  /*f180*/  STL [R1+0x1ec], R40 ;  /* 0x0001ec2801007387 */ /* 0x000fe20000100800 */
[----:B-1----:R-:W-:-:S03]  /*f190*/  IMAD.MOV.U32 R0, RZ, RZ, R41 ;  /* 0x000000ffff007224 */ /* 0x002fc600078e0029 */
[----:B------:R-:W-:Y:S04]  /*f1a0*/  STL [R1+0x1f4], R42 ;  /* 0x0001f42a01007387 */ /* 0x000fe80000100800 */
[----:B------:R1:W-:Y:S02]  /*f1b0*/  STL [R1+0x1e8], R0 ;  /* 0x0001e80001007387 */ /* 0x0003e40000100800 */
[----:B-1----:R-:W-:-:S05]  /*f1c0*/  IMAD.MOV.U32 R0, RZ, RZ, R43 ;  /* 0x000000ffff007224 */ /* 0x002fca00078e002b */
[----:B------:R1:W-:Y:S04]  /*f1d0*/  STL [R1+0x1f0], R0 ;  /* 0x0001f00001007387 */ /* 0x0003e80000100800 */
[----:B--2---:R-:W-:Y:S01]  /*f1e0*/  STL [R1+0x1fc], R44 ;  /* 0x0001fc2c01007387 */ /* 0x004fe20000100800 */
[----:B-1----:R-:W-:-:S05]  /*f1f0*/  MOV R0, R45 ;  /* 0x0000002d00007202 */ /* 0x002fca0000000f00 */
[----:B------:R1:W-:Y:S04]  /*f200*/  STL [R1+0x1f8], R0 ;  /* 0x0001f80001007387 */ /* 0x0003e80000100800 */
[----:B---3--:R-:W-:Y:S01]  /*f210*/  STL [R1+0x204], R46 ;  /* 0x0002042e01007387 */ /* 0x008fe20000100800 */
[----:B-1----:R-:W-:-:S05]  /*f220*/  IMAD.MOV.U32 R0, RZ, RZ, R47 ;  /* 0x000000ffff007224 */ /* 0x002fca00078e002f */
[----:B------:R1:W-:Y:S04]  /*f230*/  STL [R1+0x200], R0 ;  /* 0x0002000001007387 */ /* 0x0003e80000100800 */
[----:B------:R-:W-:Y:S01]  /*f240*/  STL [R1+0x20c], R48 ;  /* 0x00020c3001007387 */ /* 0x000fe20000100800 */
[----:B-1----:R-:W-:-:S05]  /*f250*/  IMAD.MOV.U32 R0, RZ, RZ, R49 ;  /* 0x000000ffff007224 */ /* 0x002fca00078e0031 */
[----:B------:R1:W-:Y:S04]  /*f260*/  STL [R1+0x208], R0 ;  /* 0x0002080001007387 */ /* 0x0003e80000100800 */
[----:B----4-:R2:W-:Y:S01]  /*f270*/  STL [R1+0x214], R54 ;  /* 0x0002143601007387 */ /* 0x0105e20000100800 */
[----:B-1----:R-:W-:-:S03]  /*f280*/  IMAD.MOV.U32 R0, RZ, RZ, R55 ;  /* 0x000000ffff007224 */ /* 0x002fc600078e0037 */
[----:B--2---:R-:W2:Y:S04]  /*f290*/  LDL.LU.64 R54, [R1+0x3c0] ;  /* 0x0003c00001367983 */ /* 0x004ea80000300a00 */
[----:B------:R1:W-:Y:S04]  /*f2a0*/  STL [R1+0x210], R0 ;  /* 0x0002100001007387 */ /* 0x0003e80000100800 */
[----:B------:R3:W-:Y:S01]  /*f2b0*/  STL [R1+0x21c], R60 ;  /* 0x00021c3c01007387 */ /* 0x0007e20000100800 */
[----:B-1----:R-:W-:-:S03]  /*f2c0*/  MOV R0, R61 ;  /* 0x0000003d00007202 */ /* 0x002fc60000000f00 */
[----:B------:R-:W-:Y:S04]  /*f2d0*/  STL [R1+0x224], R50 ;  /* 0x0002243201007387 */ /* 0x000fe80000100800 */
[----:B------:R1:W-:Y:S04]  /*f2e0*/  STL [R1+0x218], R0 ;  /* 0x0002180001007387 */ /* 0x0003e80000100800 */
[----:B---3--:R-:W3:Y:S01]  /*f2f0*/  LDL.LU.64 R60, [R1+0x3f0] ;  /* 0x0003f000013c7983 */ /* 0x008ee20000300a00 */
[----:B-1----:R-:W-:-:S03]  /*f300*/  IMAD.MOV.U32 R0, RZ, RZ, R51 ;  /* 0x000000ffff007224 */ /* 0x002fc600078e0033 */
[----:B------:R-:W-:Y:S04]  /*f310*/  STL [R1+0x22c], R52 ;  /* 0x00022c3401007387 */ /* 0x000fe80000100800 */
[----:B------:R1:W-:Y:S04]  /*f320*/  STL [R1+0x220], R0 ;  /* 0x0002200001007387 */ /* 0x0003e80000100800 */
[----:B------:R-:W4:Y:S01]  /*f330*/  LDL.LU.64 R46, [R1+0x490] ;  /* 0x00049000012e7983 */ /* 0x000f220000300a00 */
[----:B-1----:R-:W-:-:S03]  /*f340*/  IMAD.MOV.U32 R0, RZ, RZ, R53 ;  /* 0x000000ffff007224 */ /* 0x002fc600078e0035 */
[----:B------:R-:W-:Y:S04]  /*f350*/  STL [R1+0x234], R56 ;  /* 0x0002343801007387 */ /* 0x000fe80000100800 */
[----:B------:R1:W-:Y:S04]  /*f360*/  STL [R1+0x228], R0 ;  /* 0x0002280001007387 */ /* 0x0003e80000100800 */
[----:B------:R-:W4:Y:S04]  /*f370*/  LDL.LU.64 R48, [R1+0x4d8] ;  /* 0x0004d80001307983 */ /* 0x000f280000300a00 */
[----:B------:R-:W4:Y:S01]  /*f380*/  LDL.LU.64 R50, [R1+0x518] ;  /* 0x0005180001327983 */ /* 0x000f220000300a00 */
[----:B-1----:R-:W-:-:S03]  /*f390*/  IMAD.MOV.U32 R0, RZ, RZ, R57 ;  /* 0x000000ffff007224 */ /* 0x002fc600078e0039 */
[----:B------:R-:W-:Y:S04]  /*f3a0*/  STL [R1+0x23c], R58 ;  /* 0x00023c3a01007387 */ /* 0x000fe80000100800 */
[----:B------:R1:W-:Y:S02]  /*f3b0*/  STL [R1+0x230], R0 ;  /* 0x0002300001007387 */ /* 0x0003e40000100800 */
[----:B-1----:R-:W-:-:S05]  /*f3c0*/  MOV R0, R59 ;  /* 0x0000003b00007202 */ /* 0x002fca0000000f00 */
[----:B------:R1:W-:Y:S04]  /*f3d0*/  STL [R1+0x238], R0 ;  /* 0x0002380001007387 */ /* 0x0003e80000100800 */
[----:B------:R-:W4:Y:S04]  /*f3e0*/  LDL.LU.64 R56, [R1+0x550] ;  /* 0x0005500001387983 */ /* 0x000f280000300a00 */
[----:B------:R-:W-:Y:S01]  /*f3f0*/  STL [R1+0x244], R66 ;  /* 0x0002444201007387 */ /* 0x000fe20000100800 */
[----:B-1----:R-:W-:-:S03]  /*f400*/  IMAD.MOV.U32 R0, RZ, RZ, R67 ;  /* 0x000000ffff007224 */ /* 0x002fc600078e0043 */
[----:B------:R-:W4:Y:S04]  /*f410*/  LDL.LU.64 R58, [R1+0x568] ;  /* 0x00056800013a7983 */ /* 0x000f280000300a00 */
[----:B------:R1:W-:Y:S04]  /*f420*/  STL [R1+0x240], R0 ;  /* 0x0002400001007387 */ /* 0x0003e80000100800 */
[----:B--2---:R2:W-:Y:S04]  /*f430*/  STL [R1+0x24c], R54 ;  /* 0x00024c3601007387 */ /* 0x0045e80000100800 */
[----:B------:R-:W4:Y:S01]  /*f440*/  LDL.LU.64 R52, [R1+0x578] ;  /* 0x0005780001347983 */ /* 0x000f220000300a00 */
[----:B-1----:R-:W-:-:S03]  /*f450*/  IMAD.MOV.U32 R0, RZ, RZ, R55 ;  /* 0x000000ffff007224 */ /* 0x002fc600078e0037 */
[----:B------:R-:W4:Y:S04]  /*f460*/  LDL.LU.64 R66, [R1+0x470] ;  /* 0x0004700001427983 */ /* 0x000f280000300a00 */
[----:B---3--:R-:W-:Y:S04]  /*f470*/  STL [R1+0x254], R60 ;  /* 0x0002543c01007387 */ /* 0x008fe80000100800 */
[----:B------:R1:W-:Y:S04]  /*f480*/  STL [R1+0x248], R0 ;  /* 0x0002480001007387 */ /* 0x0003e80000100800 */
[----:B--2---:R-:W2:Y:S01]  /*f490*/  LDL.LU.64 R54, [R1+0x338] ;  /* 0x0003380001367983 */ /* 0x004ea20000300a00 */
[----:B-1----:R-:W-:-:S03]  /*f4a0*/  IMAD.MOV.U32 R0, RZ, RZ, R61 ;  /* 0x000000ffff007224 */ /* 0x002fc600078e003d */
[----:B----4-:R-:W-:Y:S04]  /*f4b0*/  STL [R1+0x25c], R46 ;  /* 0x00025c2e01007387 */ /* 0x010fe80000100800 */
[----:B------:R1:W-:Y:S04]  /*f4c0*/  STL [R1+0x250], R0 ;  /* 0x0002500001007387 */ /* 0x0003e80000100800 */
[----:B------:R-:W3:Y:S01]  /*f4d0*/  LDL.LU.64 R60, [R1+0x330] ;  /* 0x00033000013c7983 */ /* 0x000ee20000300a00 */
[----:B-1----:R-:W-:-:S05]  /*f4e0*/  MOV R0, R47 ;  /* 0x0000002f00007202 */ /* 0x002fca0000000f00 */
[----:B------:R1:W-:Y:S04]  /*f4f0*/  STL [R1+0x258], R0 ;  /* 0x0002580001007387 */ /* 0x0003e80000100800 */
[----:B------:R4:W-:Y:S01]  /*f500*/  STL [R1+0x264], R48 ;  /* 0x0002643001007387 */ /* 0x0009e20000100800 */
[----:B-1----:R-:W-:-:S03]  /*f510*/  IMAD.MOV.U32 R0, RZ, RZ, R49 ;  /* 0x000000ffff007224 */ /* 0x002fc600078e0031 */
[----:B----4-:R-:W4:Y:S04]  /*f520*/  LDL.LU.64 R48, [R1+0x348] ;  /* 0x0003480001307983 */ /* 0x010f280000300a00 */
[----:B------:R1:W-:Y:S04]  /*f530*/  STL [R1+0x260], R0 ;  /* 0x0002600001007387 */ /* 0x0003e80000100800 */
[----:B------:R-:W-:Y:S01]  /*f540*/  STL [R1+0x26c], R50 ;  /* 0x00026c3201007387 */ /* 0x000fe20000100800 */
[----:B-1----:R-:W-:-:S05]  /*f550*/  IMAD.MOV.U32 R0, RZ, RZ, R51 ;  /* 0x000000ffff007224 */ /* 0x002fca00078e0033 */
[----:B------:R1:W-:Y:S04]  /*f560*/  STL [R1+0x268], R0 ;  /* 0x0002680001007387 */ /* 0x0003e80000100800 */
[----:B------:R1:W-:Y:S02]  /*f570*/  STL [R1+0x274], R56 ;  /* 0x0002743801007387 */ /* 0x0003e40000100800 */
[----:B-1----:R-:W-:Y:S02]  /*f580*/  IMAD.MOV.U32 R0, RZ, RZ, R57 ;  /* 0x000000ffff007224 */ /* 0x002fe400078e0039 */
[----:B------:R-:W4:Y:S04]  /*f590*/  LDL.LU.64 R56, [R1+0x4d0] ;  /* 0x0004d00001387983 */ /* 0x000f280000300a00 */
[----:B------:R1:W-:Y:S04]  /*f5a0*/  STL [R1+0x270], R0 ;  /* 0x0002700001007387 */ /* 0x0003e80000100800 */
[----:B------:R1:W-:Y:S02]  /*f5b0*/  STL [R1+0x27c], R58 ;  /* 0x00027c3a01007387 */ /* 0x0003e40000100800 */
[----:B-1----:R-:W-:-:S02]  /*f5c0*/  MOV R0, R59 ;  /* 0x0000003b00007202 */ /* 0x002fc40000000f00 */
[----:B------:R-:W4:Y:S04]  /*f5d0*/  LDL.LU.64 R58, [R1+0x510] ;  /* 0x00051000013a7983 */ /* 0x000f280000300a00 */
[----:B------:R1:W-:Y:S04]  /*f5e0*/  STL [R1+0x278], R0 ;  /* 0x0002780001007387 */ /* 0x0003e80000100800 */
[----:B------:R2:W-:Y:S04]  /*f5f0*/  STL [R1+0x284], R52 ;  /* 0x0002843401007387 */ /* 0x0005e80000100800 */
[----:B------:R-:W4:Y:S01]  /*f600*/  LDL.LU.64 R50, [R1+0x540] ;  /* 0x0005400001327983 */ /* 0x000f220000300a00 */
[----:B-1----:R-:W-:-:S03]  /*f610*/  IMAD.MOV.U32 R0, RZ, RZ, R53 ;  /* 0x000000ffff007224 */ /* 0x002fc600078e0035 */
[----:B--2---:R-:W-:Y:S04]  /*f620*/  STL [R1+0x28c], R54 ;  /* 0x00028c3601007387 */ /* 0x004fe80000100800 */
[----:B------:R1:W-:Y:S04]  /*f630*/  STL [R1+0x280], R0 ;  /* 0x0002800001007387 */ /* 0x0003e80000100800 */
[----:B------:R-:W2:Y:S01]  /*f640*/  LDL.LU.64 R52, [R1+0x560] ;  /* 0x0005600001347983 */ /* 0x000ea20000300a00 */
[----:B-1----:R-:W-:-:S03]  /*f650*/  IMAD.MOV.U32 R0, RZ, RZ, R55 ;  /* 0x000000ffff007224 */ /* 0x002fc600078e0037 */
[----:B------:R-:W2:Y:S04]  /*f660*/  LDL.LU.64 R54, [R1+0x2f0] ;  /* 0x0002f00001367983 */ /* 0x000ea80000300a00 */
[----:B------:R1:W-:Y:S04]  /*f670*/  STL [R1+0x288], R0 ;  /* 0x0002880001007387 */ /* 0x0003e80000100800 */
[----:B---3--:R3:W-:Y:S01]  /*f680*/  STL [R1+0x294], R60 ;  /* 0x0002943c01007387 */ /* 0x0087e20000100800 */
[----:B-1----:R-:W-:-:S03]  /*f690*/  IMAD.MOV.U32 R0, RZ, RZ, R61 ;  /* 0x000000ffff007224 */ /* 0x002fc600078e003d */
[----:B---3--:R-:W3:Y:S04]  /*f6a0*/  LDL.LU.64 R60, [R1+0x2e8] ;  /* 0x0002e800013c7983 */ /* 0x008ee80000300a00 */
[----:B------:R1:W-:Y:S04]  /*f6b0*/  STL [R1+0x290], R0 ;  /* 0x0002900001007387 */ /* 0x0003e80000100800 */
[----:B----4-:R-:W-:Y:S01]  /*f6c0*/  STL [R1+0x29c], R48 ;  /* 0x00029c3001007387 */ /* 0x010fe20000100800 */
[----:B-1----:R-:W-:-:S05]  /*f6d0*/  MOV R0, R49 ;  /* 0x0000003100007202 */ /* 0x002fca0000000f00 */
[----:B------:R1:W-:Y:S04]  /*f6e0*/  STL [R1+0x298], R0 ;  /* 0x0002980001007387 */ /* 0x0003e80000100800 */
[----:B------:R4:W-:Y:S01]  /*f6f0*/  STL [R1+0x2a4], R66 ;  /* 0x0002a44201007387 */ /* 0x0009e20000100800 */
[----:B-1----:R-:W-:-:S03]  /*f700*/  IMAD.MOV.U32 R0, RZ, RZ, R67 ;  /* 0x000000ffff007224 */ /* 0x002fc600078e0043 */
[----:B----4-:R-:W4:Y:S04]  /*f710*/  LDL.LU.64 R66, [R1+0x2e0] ;  /* 0x0002e00001427983 */ /* 0x010f280000300a00 */
[----:B------:R1:W-:Y:S04]  /*f720*/  STL [R1+0x2a0], R0 ;  /* 0x0002a00001007387 */ /* 0x0003e80000100800 */
[----:B------:R1:W-:Y:S02]  /*f730*/  STL [R1+0x2ac], R56 ;  /* 0x0002ac3801007387 */ /* 0x0003e40000100800 */
[----:B-1----:R-:W-:-:S02]  /*f740*/  IMAD.MOV.U32 R0, RZ, RZ, R57 ;  /* 0x000000ffff007224 */ /* 0x002fc400078e0039 */
[----:B------:R-:W4:Y:S04]  /*f750*/  LDL.LU.64 R56, [R1+0x2f8] ;  /* 0x0002f80001387983 */ /* 0x000f280000300a00 */
[----:B------:R1:W-:Y:S04]  /*f760*/  STL [R1+0x2a8], R0 ;  /* 0x0002a80001007387 */ /* 0x0003e80000100800 */
[----:B------:R1:W-:Y:S02]  /*f770*/  STL [R1+0x2b4], R58 ;  /* 0x0002b43a01007387 */ /* 0x0003e40000100800 */
[----:B-1----:R-:W-:-:S02]  /*f780*/  IMAD.MOV.U32 R0, RZ, RZ, R59 ;  /* 0x000000ffff007224 */ /* 0x002fc400078e003b */
[----:B------:R-:W-:Y:S04]  /*f790*/  STL [R1+0x2bc], R50 ;  /* 0x0002bc3201007387 */ /* 0x000fe80000100800 */
[----:B------:R1:W-:Y:S04]  /*f7a0*/  STL [R1+0x2b0], R0 ;  /* 0x0002b00001007387 */ /* 0x0003e80000100800 */
[----:B------:R-:W4:Y:S01]  /*f7b0*/  LDL.LU.64 R58, [R1+0x300] ;  /* 0x00030000013a7983 */ /* 0x000f220000300a00 */
[----:B-1----:R-:W-:-:S03]  /*f7c0*/  MOV R0, R51 ;  /* 0x0000003300007202 */ /* 0x002fc60000000f00 */
[----:B--2---:R-:W-:Y:S04]  /*f7d0*/  STL [R1+0x2c4], R52 ;  /* 0x0002c43401007387 */ /* 0x004fe80000100800 */
[----:B------:R1:W-:Y:S04]  /*f7e0*/  STL [R1+0x2b8], R0 ;  /* 0x0002b80001007387 */ /* 0x0003e80000100800 */
[----:B------:R-:W2:Y:S01]  /*f7f0*/  LDL.LU.64 R46, [R1+0x308] ;  /* 0x00030800012e7983 */ /* 0x000ea20000300a00 */
[----:B-1----:R-:W-:-:S03]  /*f800*/  IMAD.MOV.U32 R0, RZ, RZ, R53 ;  /* 0x000000ffff007224 */ /* 0x002fc600078e0035 */
[----:B------:R-:W-:Y:S04]  /*f810*/  STL [R1+0x2cc], R54 ;  /* 0x0002cc3601007387 */ /* 0x000fe80000100800 */
[----:B------:R1:W-:Y:S04]  /*f820*/  STL [R1+0x2c0], R0 ;  /* 0x0002c00001007387 */ /* 0x0003e80000100800 */
[----:B------:R-:W2:Y:S04]  /*f830*/  LDL.LU.64 R52, [R1+0x500] ;  /* 0x0005000001347983 */ /* 0x000ea80000300a00 */
[----:B------:R-:W2:Y:S01]  /*f840*/  LDL.LU.64 R50, [R1+0x538] ;  /* 0x0005380001327983 */ /* 0x000ea20000300a00 */
[----:B-1----:R-:W-:-:S03]  /*f850*/  IMAD.MOV.U32 R0, RZ, RZ, R55 ;  /* 0x000000ffff007224 */ /* 0x002fc600078e0037 */
[----:B---3--:R-:W-:Y:S04]  /*f860*/  STL [R1+0x2d4], R60 ;  /* 0x0002d43c01007387 */ /* 0x008fe80000100800 */
[----:B------:R1:W-:Y:S02]  /*f870*/  STL [R1+0x2c8], R0 ;  /* 0x0002c80001007387 */ /* 0x0003e40000100800 */
[----:B-1----:R-:W-:-:S05]  /*f880*/  IMAD.MOV.U32 R0, RZ, RZ, R61 ;  /* 0x000000ffff007224 */ /* 0x002fca00078e003d */
[----:B------:R1:W-:Y:S04]  /*f890*/  STL [R1+0x2d0], R0 ;  /* 0x0002d00001007387 */ /* 0x0003e80000100800 */
[----:B------:R-:W3:Y:S04]  /*f8a0*/  LDL.LU.64 R60, [R1+0x310] ;  /* 0x00031000013c7983 */ /* 0x000ee80000300a00 */
[----:B----4-:R-:W-:Y:S01]  /*f8b0*/  STL [R1+0x2dc], R66 ;  /* 0x0002dc4201007387 */ /* 0x010fe20000100800 */
[----:B-1----:R-:W-:-:S03]  /*f8c0*/  MOV R0, R67 ;  /* 0x0000004300007202 */ /* 0x002fc60000000f00 */
[----:B------:R-:W4:Y:S04]  /*f8d0*/  LDL.LU.64 R54, [R1+0x318] ;  /* 0x0003180001367983 */ /* 0x000f280000300a00 */
[----:B------:R1:W-:Y:S04]  /*f8e0*/  STL [R1+0x2d8], R0 ;  /* 0x0002d80001007387 */ /* 0x0003e80000100800 */
[----:B------:R1:W-:Y:S02]  /*f8f0*/  STL [R1+0x2e4], R56 ;  /* 0x0002e43801007387 */ /* 0x0003e40000100800 */
[----:B-1----:R-:W-:-:S02]  /*f900*/  IMAD.MOV.U32 R0, RZ, RZ, R57 ;  /* 0x000000ffff007224 */ /* 0x002fc400078e0039 */
[----:B------:R-:W4:Y:S04]  /*f910*/  LDL.LU.64 R66, [R1+0x320] ;  /* 0x0003200001427983 */ /* 0x000f280000300a00 */
[----:B------:R-:W4:Y:S04]  /*f920*/  LDL.LU.64 R48, [R1+0x4b8] ;  /* 0x0004b80001307983 */ /* 0x000f280000300a00 */
[----:B------:R-:W-:Y:S04]  /*f930*/  STL [R1+0x2ec], R58 ;  /* 0x0002ec3a01007387 */ /* 0x000fe80000100800 */
[----:B------:R1:W-:Y:S04]  /*f940*/  STL [R1+0x2e0], R0 ;  /* 0x0002e00001007387 */ /* 0x0003e80000100800 */
[----:B------:R-:W4:Y:S01]  /*f950*/  LDL.LU.64 R56, [R1+0x328] ;  /* 0x0003280001387983 */ /* 0x000f220000300a00 */
[----:B-1----:R-:W-:-:S03]  /*f960*/  IMAD.MOV.U32 R0, RZ, RZ, R59 ;  /* 0x000000ffff007224 */ /* 0x002fc600078e003b */
[----:B--2---:R-:W-:Y:S04]  /*f970*/  STL [R1+0x2f4], R46 ;  /* 0x0002f42e01007387 */ /* 0x004fe80000100800 */
[----:B------:R1:W-:Y:S04]  /*f980*/  STL [R1+0x2e8], R0 ;  /* 0x0002e80001007387 */ /* 0x0003e80000100800 */
[----:B------:R-:W2:Y:S01]  /*f990*/  LDL.LU.64 R58, [R1+0x340] ;  /* 0x00034000013a7983 */ /* 0x000ea20000300a00 */
[----:B-1----:R-:W-:-:S05]  /*f9a0*/  IMAD.MOV.U32 R0, RZ, RZ, R47 ;  /* 0x000000ffff007224 */ /* 0x002fca00078e002f */
[----:B------:R1:W-:Y:S04]  /*f9b0*/  STL [R1+0x2f0], R0 ;  /* 0x0002f00001007387 */ /* 0x0003e80000100800 */
[----:B------:R1:W-:Y:S02]  /*f9c0*/  STL [R1+0x2fc], R52 ;  /* 0x0002fc3401007387 */ /* 0x0003e40000100800 */
[----:B-1----:R-:W-:Y:S02]  /*f9d0*/  MOV R0, R53 ;  /* 0x0000003500007202 */ /* 0x002fe40000000f00 */
[----:B------:R-:W2:Y:S04]  /*f9e0*/  LDL.LU.64 R52, [R1+0x388] ;  /* 0x0003880001347983 */ /* 0x000ea80000300a00 */
[----:B------:R1:W-:Y:S04]  /*f9f0*/  STL [R1+0x2f8], R0 ;  /* 0x0002f80001007387 */ /* 0x0003e80000100800 */
[----:B------:R-:W-:Y:S01]  /*fa00*/  STL [R1+0x304], R50 ;  /* 0x0003043201007387 */ /* 0x000fe20000100800 */
[----:B-1----:R-:W-:-:S05]  /*fa10*/  IMAD.MOV.U32 R0, RZ, RZ, R51 ;  /* 0x000000ffff007224 */ /* 0x002fca00078e0033 */
[----:B------:R1:W-:Y:S04]  /*fa20*/  STL [R1+0x300], R0 ;  /* 0x0003000001007387 */ /* 0x0003e80000100800 */
[----:B---3--:R3:W-:Y:S01]  /*fa30*/  STL [R1+0x30c], R60 ;  /* 0x00030c3c01007387 */ /* 0x0087e20000100800 */
[----:B-1----:R-:W-:-:S03]  /*fa40*/  IMAD.MOV.U32 R0, RZ, RZ, R61 ;  /* 0x000000ffff007224 */ /* 0x002fc600078e003d */
[----:B---3--:R-:W3:Y:S04]  /*fa50*/  LDL.LU.64 R60, [R1+0x4f8] ;  /* 0x0004f800013c7983 */ /* 0x008ee80000300a00 */
[----:B------:R1:W-:Y:S04]  /*fa60*/  STL [R1+0x308], R0 ;  /* 0x0003080001007387 */ /* 0x0003e80000100800 */
[----:B----4-:R4:W-:Y:S01]  /*fa70*/  STL [R1+0x314], R54 ;  /* 0x0003143601007387 */ /* 0x0109e20000100800 */
[----:B-1----:R-:W-:-:S03]  /*fa80*/  IMAD.MOV.U32 R0, RZ, RZ, R55 ;  /* 0x000000ffff007224 */ /* 0x002fc600078e0037 */
[----:B----4-:R-:W4:Y:S04]  /*fa90*/  LDL.LU.64 R54, [R1+0x350] ;  /* 0x0003500001367983 */ /* 0x010f280000300a00 */
[----:B------:R1:W-:Y:S04]  /*faa0*/  STL [R1+0x310], R0 ;  /* 0x0003100001007387 */ /* 0x0003e80000100800 */
[----:B------:R1:W-:Y:S02]  /*fab0*/  STL [R1+0x31c], R66 ;  /* 0x00031c4201007387 */ /* 0x0003e40000100800 */
[----:B-1----:R-:W-:-:S02]  /*fac0*/  MOV R0, R67 ;  /* 0x0000004300007202 */ /* 0x002fc40000000f00 */
[----:B------:R-:W4:Y:S04]  /*fad0*/  LDL.LU.64 R66, [R1+0x358] ;  /* 0x0003580001427983 */ /* 0x000f280000300a00 */
[----:B------:R1:W-:Y:S04]  /*fae0*/  STL [R1+0x318], R0 ;  /* 0x0003180001007387 */ /* 0x0003e80000100800 */
[----:B------:R1:W-:Y:S02]  /*faf0*/  STL [R1+0x324], R56 ;  /* 0x0003243801007387 */ /* 0x0003e40000100800 */
[----:B-1----:R-:W-:-:S02]  /*fb00*/  IMAD.MOV.U32 R0, RZ, RZ, R57 ;  /* 0x000000ffff007224 */ /* 0x002fc400078e0039 */
[----:B------:R-:W4:Y:S04]  /*fb10*/  LDL.LU.64 R56, [R1+0x360] ;  /* 0x0003600001387983 */ /* 0x000f280000300a00 */
[----:B------:R2:W-:Y:S02]  /*fb20*/  STL [R1+0x320], R0 ;  /* 0x0003200001007387 */ /* 0x0005e40000100800 */
[----:B--2---:R-:W-:Y:S02]  /*fb30*/  IMAD.MOV.U32 R0, RZ, RZ, R59 ;  /* 0x000000ffff007224 */ /* 0x004fe400078e003b */
[----:B------:R1:W-:Y:S04]  /*fb40*/  STL [R1+0x32c], R58 ;  /* 0x00032c3a01007387 */ /* 0x0003e80000100800 */
[----:B------:R-:W2:Y:S04]  /*fb50*/  LDL.LU.64 R50, [R1+0x368] ;  /* 0x0003680001327983 */ /* 0x000ea80000300a00 */
[----:B------:R1:W-:Y:S04]  /*fb60*/  STL [R1+0x328], R0 ;  /* 0x0003280001007387 */ /* 0x0003e80000100800 */
[----:B-1----:R-:W2:Y:S01]  /*fb70*/  LDL.LU.64 R58, [R1+0x370] ;  /* 0x00037000013a7983 */ /* 0x002ea20000300a00 */
[----:B------:R-:W-:-:S03]  /*fb80*/  IMAD.MOV.U32 R0, RZ, RZ, R53 ;  /* 0x000000ffff007224 */ /* 0x000fc600078e0035 */
[----:B------:R1:W-:Y:S04]  /*fb90*/  STL [R1+0x334], R52 ;  /* 0x0003343401007387 */ /* 0x0003e80000100800 */
[----:B------:R1:W-:Y:S04]  /*fba0*/  STL [R1+0x330], R0 ;  /* 0x0003300001007387 */ /* 0x0003e80000100800 */
[----:B------:R-:W-:Y:S04]  /*fbb0*/  STL [R1+0x33c], R48 ;  /* 0x00033c3001007387 */ /* 0x000fe80000100800 */
[----:B-1----:R-:W2:Y:S01]  /*fbc0*/  LDL.LU.64 R52, [R1+0x378] ;  /* 0x0003780001347983 */ /* 0x002ea20000300a00 */
[----:B------:R-:W-:-:S03]  /*fbd0*/  MOV R0, R49 ;  /* 0x0000003100007202 */ /* 0x000fc60000000f00 */
[----:B---3--:R-:W-:Y:S04]  /*fbe0*/  STL [R1+0x344], R60 ;  /* 0x0003443c01007387 */ /* 0x008fe80000100800 */
[----:B------:R1:W-:Y:S02]  /*fbf0*/  STL [R1+0x338], R0 ;  /* 0x0003380001007387 */ /* 0x0003e40000100800 */
[----:B-1----:R-:W-:Y:S02]  /*fc00*/  IMAD.MOV.U32 R0, RZ, RZ, R61 ;  /* 0x000000ffff007224 */ /* 0x002fe400078e003d */
[----:B------:R-:W3:Y:S04]  /*fc10*/  LDL.LU.64 R60, [R1+0x380] ;  /* 0x00038000013c7983 */ /* 0x000ee80000300a00 */
[----:B------:R1:W-:Y:S04]  /*fc20*/  STL [R1+0x340], R0 ;  /* 0x0003400001007387 */ /* 0x0003e80000100800 */
[----:B----4-:R4:W-:Y:S01]  /*fc30*/  STL [R1+0x34c], R54 ;  /* 0x00034c3601007387 */ /* 0x0109e20000100800 */
[----:B-1----:R-:W-:-:S03]  /*fc40*/  IMAD.MOV.U32 R0, RZ, RZ, R55 ;  /* 0x000000ffff007224 */ /* 0x002fc600078e0037 */
[----:B----4-:R-:W4:Y:S04]  /*fc50*/  LDL.LU.64 R54, [R1+0x4b0] ;  /* 0x0004b00001367983 */ /* 0x010f280000300a00 */
[----:B------:R1:W-:Y:S04]  /*fc60*/  STL [R1+0x348], R0 ;  /* 0x0003480001007387 */ /* 0x0003e80000100800 */
[----:B------:R1:W-:Y:S02]  /*fc70*/  STL [R1+0x354], R66 ;  /* 0x0003544201007387 */ /* 0x0003e40000100800 */
[----:B-1----:R-:W-:-:S02]  /*fc80*/  IMAD.MOV.U32 R0, RZ, RZ, R67 ;  /* 0x000000ffff007224 */ /* 0x002fc400078e0043 */
[----:B------:R-:W4:Y:S04]  /*fc90*/  LDL.LU.64 R66, [R1+0x390] ;  /* 0x0003900001427983 */ /* 0x000f280000300a00 */
[----:B------:R1:W-:Y:S04]  /*fca0*/  STL [R1+0x350], R0 ;  /* 0x0003500001007387 */ /* 0x0003e80000100800 */
[----:B------:R-:W-:Y:S04]  /*fcb0*/  STL [R1+0x35c], R56 ;  /* 0x00035c3801007387 */ /* 0x000fe80000100800 */
[----:B------:R-:W4:Y:S01]  /*fcc0*/  LDL.LU.64 R46, [R1+0x398] ;  /* 0x00039800012e7983 */ /* 0x000f220000300a00 */
[----:B-1----:R-:W-:-:S05]  /*fcd0*/  MOV R0, R57 ;  /* 0x0000003900007202 */ /* 0x002fca0000000f00 */
[----:B------:R1:W-:Y:S04]  /*fce0*/  STL [R1+0x358], R0 ;  /* 0x0003580001007387 */ /* 0x0003e80000100800 */
[----:B--2---:R-:W-:Y:S01]  /*fcf0*/  STL [R1+0x364], R50 ;  /* 0x0003643201007387 */ /* 0x004fe20000100800 */
[----:B-1----:R-:W-:-:S03]  /*fd00*/  IMAD.MOV.U32 R0, RZ, RZ, R51 ;  /* 0x000000ffff007224 */ /* 0x002fc600078e0033 */
[----:B------:R-:W2:Y:S04]  /*fd10*/  LDL.LU.64 R56, [R1+0x3a0] ;  /* 0x0003a00001387983 */ /* 0x000ea80000300a00 */
[----:B------:R-:W-:Y:S04]  /*fd20*/  STL [R1+0x36c], R58 ;  /* 0x00036c3a01007387 */ /* 0x000fe80000100800 */
[----:B------:R1:W-:Y:S02]  /*fd30*/  STL [R1+0x360], R0 ;  /* 0x0003600001007387 */ /* 0x0003e40000100800 */
[----:B-1----:R-:W-:-:S05]  /*fd40*/  IMAD.MOV.U32 R0, RZ, RZ, R59 ;  /* 0x000000ffff007224 */ /* 0x002fca00078e003b */
[----:B------:R1:W-:Y:S04]  /*fd50*/  STL [R1+0x368], R0 ;  /* 0x0003680001007387 */ /* 0x0003e80000100800 */
[----:B------:R-:W-:Y:S04]  /*fd60*/  STL [R1+0x374], R52 ;  /* 0x0003743401007387 */ /* 0x000fe80000100800 */
[----:B------:R-:W2:Y:S04]  /*fd70*/  LDL.LU.64 R58, [R1+0x3a8] ;  /* 0x0003a800013a7983 */ /* 0x000ea80000300a00 */
[----:B------:R-:W2:Y:S01]  /*fd80*/  LDL.LU.64 R48, [R1+0x3b0] ;  /* 0x0003b00001307983 */ /* 0x000ea20000300a00 */
[----:B-1----:R-:W-:-:S05]  /*fd90*/  IMAD.MOV.U32 R0, RZ, RZ, R53 ;  /* 0x000000ffff007224 */ /* 0x002fca00078e0035 */
[----:B------:R1:W-:Y:S04]  /*fda0*/  STL [R1+0x370], R0 ;  /* 0x0003700001007387 */ /* 0x0003e80000100800 */
[----:B---3--:R3:W-:Y:S01]  /*fdb0*/  STL [R1+0x37c], R60 ;  /* 0x00037c3c01007387 */ /* 0x0087e20000100800 */
[----:B-1----:R-:W-:-:S03]  /*fdc0*/  MOV R0, R61 ;  /* 0x0000003d00007202 */ /* 0x002fc60000000f00 */
[----:B---3--:R-:W3:Y:S04]  /*fdd0*/  LDL.LU.64 R60, [R1+0x3b8] ;  /* 0x0003b800013c7983 */ /* 0x008ee80000300a00 */
[----:B------:R1:W-:Y:S04]  /*fde0*/  STL [R1+0x378], R0 ;  /* 0x0003780001007387 */ /* 0x0003e80000100800 */
[----:B----4-:R-:W-:Y:S04]  /*fdf0*/  STL [R1+0x384], R54 ;  /* 0x0003843601007387 */ /* 0x010fe80000100800 */
[----:B------:R-:W4:Y:S01]  /*fe00*/  LDL.LU.64 R50, [R1+0x3c8] ;  /* 0x0003c80001327983 */ /* 0x000f220000300a00 */
[----:B-1----:R-:W-:-:S05]  /*fe10*/  IMAD.MOV.U32 R0, RZ, RZ, R55 ;  /* 0x000000ffff007224 */ /* 0x002fca00078e0037 */
[----:B------:R1:W-:Y:S04]  /*fe20*/  STL [R1+0x380], R0 ;  /* 0x0003800001007387 */ /* 0x0003e80000100800 */
[----:B------:R1:W-:Y:S02]  /*fe30*/  STL [R1+0x38c], R66 ;  /* 0x00038c4201007387 */ /* 0x0003e40000100800 */
[----:B-1----:R-:W-:Y:S02]  /*fe40*/  IMAD.MOV.U32 R0, RZ, RZ, R67 ;  /* 0x000000ffff007224 */ /* 0x002fe400078e0043 */
[----:B------:R-:W4:Y:S04]  /*fe50*/  LDL.LU.64 R66, [R1+0x440] ;  /* 0x0004400001427983 */ /* 0x000f280000300a00 */
[----:B------:R1:W-:Y:S04]  /*fe60*/  STL [R1+0x388], R0 ;  /* 0x0003880001007387 */ /* 0x0003e80000100800 */
[----:B------:R-:W-:Y:S04]  /*fe70*/  STL [R1+0x394], R46 ;  /* 0x0003942e01007387 */ /* 0x000fe80000100800 */
[----:B------:R-:W4:Y:S01]  /*fe80*/  LDL.LU.64 R52, [R1+0x3d0] ;  /* 0x0003d00001347983 */ /* 0x000f220000300a00 */
[----:B-1----:R-:W-:-:S03]  /*fe90*/  IMAD.MOV.U32 R0, RZ, RZ, R47 ;  /* 0x000000ffff007224 */ /* 0x002fc600078e002f */
[----:B------:R-:W4:Y:S04]  /*fea0*/  LDL.LU.64 R54, [R1+0x3d8] ;  /* 0x0003d80001367983 */ /* 0x000f280000300a00 */
[----:B--2---:R-:W-:Y:S04]  /*feb0*/  STL [R1+0x39c], R56 ;  /* 0x00039c3801007387 */ /* 0x004fe80000100800 */
[----:B------:R1:W-:Y:S02]  /*fec0*/  STL [R1+0x390], R0 ;  /* 0x0003900001007387 */ /* 0x0003e40000100800 */
[----:B-1----:R-:W-:-:S05]  /*fed0*/  MOV R0, R57 ;  /* 0x0000003900007202 */ /* 0x002fca0000000f00 */
[----:B------:R1:W-:Y:S04]  /*fee0*/  STL [R1+0x398], R0 ;  /* 0x0003980001007387 */ /* 0x0003e80000100800 */
[----:B------:R-:W2:Y:S01]  /*fef0*/  LDL.LU.64 R56, [R1+0x3e0] ;  /* 0x0003e00001387983 */ /* 0x000ea20000300a00 */
[----:B-1----:R-:W-:-:S03]  /*ff00*/  IMAD.MOV.U32 R0, RZ, RZ, R59 ;  /* 0x000000ffff007224 */ /* 0x002fc600078e003b */
[----:B------:R1:W-:Y:S04]  /*ff10*/  STL [R1+0x3a4], R58 ;  /* 0x0003a43a01007387 */ /* 0x0003e80000100800 */
[----:B------:R-:W-:Y:S04]  /*ff20*/  STL [R1+0x3ac], R48 ;  /* 0x0003ac3001007387 */ /* 0x000fe80000100800 */
[----:B------:R1:W-:Y:S04]  /*ff30*/  STL [R1+0x3a0], R0 ;  /* 0x0003a00001007387 */ /* 0x0003e80000100800 */
[----:B-1----:R-:W2:Y:S01]  /*ff40*/  LDL.LU.64 R58, [R1+0x3e8] ;  /* 0x0003e800013a7983 */ /* 0x002ea20000300a00 */
[----:B------:R-:W-:-:S03]  /*ff50*/  IMAD.MOV.U32 R0, RZ, RZ, R49 ;  /* 0x000000ffff007224 */ /* 0x000fc600078e0031 */
[----:B---3--:R-:W-:Y:S04]  /*ff60*/  STL [R1+0x3b4], R60 ;  /* 0x0003b43c01007387 */ /* 0x008fe80000100800 */
[----:B------:R1:W-:Y:S02]  /*ff70*/  STL [R1+0x3a8], R0 ;  /* 0x0003a80001007387 */ /* 0x0003e40000100800 */
[----:B-1----:R-:W-:Y:S02]  /*ff80*/  IMAD.MOV.U32 R0, RZ, RZ, R61 ;  /* 0x000000ffff007224 */ /* 0x002fe400078e003d */
[----:B------:R-:W3:Y:S04]  /*ff90*/  LDL.LU.64 R60, [R1+0x400] ;  /* 0x00040000013c7983 */ /* 0x000ee80000300a00 */
[----:B------:R1:W-:Y:S04]  /*ffa0*/  STL [R1+0x3b0], R0 ;  /* 0x0003b00001007387 */ /* 0x0003e80000100800 */
[----:B----4-:R-:W-:Y:S04]  /*ffb0*/  STL [R1+0x3bc], R50 ;  /* 0x0003bc3201007387 */ /* 0x010fe80000100800 */
[----:B------:R-:W4:Y:S01]  /*ffc0*/  LDL.LU.64 R42, [R1+0x3f8] ;  /* 0x0003f800012a7983 */ /* 0x000f220000300a00 */
[----:B-1----:R-:W-:-:S05]  /*ffd0*/  MOV R0, R51 ;  /* 0x0000003300007202 */ /* 0x002fca0000000f00 */
[----:B------:R1:W-:Y:S04]  /*ffe0*/  STL [R1+0x3b8], R0 ;  /* 0x0003b80001007387 */ /* 0x0003e80000100800 */
[----:B------:R1:W-:Y:S02]  /*fff0*/  STL [R1+0x3c4], R66 ;  /* 0x0003c44201007387 */ /* 0x0003e40000100800 */
[----:B-1----:R-:W-:-:S05]  /*10000*/  IMAD.MOV.U32 R0, RZ, RZ, R67 ;  /* 0x000000ffff007224 */ /* 0x002fca00078e0043 */
[----:B------:R1:W-:Y:S01]  /*10010*/  STL [R1+0x3c0], R0 ;  /* 0x0003c00001007387 */ /* 0x0003e20000100800 */
[----:B------:R-:W-:Y:S02]  /*10020*/  IMAD.MOV.U32 R66, RZ, RZ, R68 ;  /* 0x000000ffff427224 */ /* 0x000fe400078e0044 */
[----:B------:R-:W-:Y:S01]  /*10030*/  IMAD.MOV.U32 R67, RZ, RZ, R69 ;  /* 0x000000ffff437224 */ /* 0x000fe200078e0045 */
[----:B------:R-:W-:Y:S04]  /*10040*/  STL [R1+0x3cc], R52 ;  /* 0x0003cc3401007387 */ /* 0x000fe80000100800 */
[----:B------:R-:W4:Y:S01]  /*10050*/  LDL.LU.64 R68, [R1+0x530] ;  /* 0x0005300001447983 */ /* 0x000f220000300a00 */
[----:B-1----:R-:W-:-:S03]  /*10060*/  MOV R0, R53 ;  /* 0x0000003500007202 */ /* 0x002fc60000000f00 */
[----:B------:R-:W-:Y:S04]  /*10070*/  STL [R1+0x3d4], R54 ;  /* 0x0003d43601007387 */ /* 0x000fe80000100800 */
[----:B------:R1:W-:Y:S02]  /*10080*/  STL [R1+0x3c8], R0 ;  /* 0x0003c80001007387 */ /* 0x0003e40000100800 */
[----:B-1----:R-:W-:-:S05]  /*10090*/  IMAD.MOV.U32 R0, RZ, RZ, R55 ;  /* 0x000000ffff007224 */ /* 0x002fca00078e0037 */
[----:B------:R1:W-:Y:S04]  /*100a0*/  STL [R1+0x3d0], R0 ;  /* 0x0003d00001007387 */ /* 0x0003e80000100800 */
[----:B--2---:R-:W-:Y:S01]  /*100b0*/  STL [R1+0x3dc], R56 ;  /* 0x0003dc3801007387 */ /* 0x004fe20000100800 */
[----:B-1----:R-:W-:-:S03]  /*100c0*/  IMAD.MOV.U32 R0, RZ, RZ, R57 ;  /* 0x000000ffff007224 */ /* 0x002fc600078e0039 */
[----:B------:R-:W2:Y:S04]  /*100d0*/  LDL.LU.64 R44, [R1+0x408] ;  /* 0x00040800012c7983 */ /* 0x000ea80000300a00 */
[----:B------:R-:W2:Y:S04]  /*100e0*/  LDL.LU.64 R46, [R1+0x410] ;  /* 0x00041000012e7983 */ /* 0x000ea80000300a00 */
[----:B------:R1:W-:Y:S04]  /*100f0*/  STL [R1+0x3d8], R0 ;  /* 0x0003d80001007387 */ /* 0x0003e80000100800 */
[----:B------:R1:W-:Y:S04]  /*10100*/  STL [R1+0x3e4], R58 ;  /* 0x0003e43a01007387 */ /* 0x0003e80000100800 */
[----:B------:R-:W2:Y:S01]  /*10110*/  LDL.LU.64 R48, [R1+0x418] ;  /* 0x0004180001307983 */ /* 0x000ea20000300a00 */
[----:B-1----:R-:W-:-:S03]  /*10120*/  IMAD.MOV.U32 R0, RZ, RZ, R59 ;  /* 0x000000ffff007224 */ /* 0x002fc600078e003b */
[----:B------:R-:W2:Y:S04]  /*10130*/  LDL.LU.64 R50, [R1+0x420] ;  /* 0x0004200001327983 */ /* 0x000ea80000300a00 */
[----:B------:R1:W-:Y:S01]  /*10140*/  STL [R1+0x3e0], R0 ;  /* 0x0003e00001007387 */ /* 0x0003e20000100800 */
[----:B------:R-:W-:Y:S02]  /*10150*/  IMAD.MOV.U32 R58, RZ, RZ, R66 ;  /* 0x000000ffff3a7224 */ /* 0x000fe400078e0042 */
[----:B------:R-:W-:Y:S01]  /*10160*/  IMAD.MOV.U32 R59, RZ, RZ, R67 ;  /* 0x000000ffff3b7224 */ /* 0x000fe200078e0043 */
[----:B---3--:R-:W-:Y:S04]  /*10170*/  STL [R1+0x3ec], R60 ;  /* 0x0003ec3c01007387 */ /* 0x008fe80000100800 */
[----:B------:R-:W3:Y:S01]  /*10180*/  LDL.LU.64 R52, [R1+0x428] ;  /* 0x0004280001347983 */ /* 0x000ee20000300a00 */
[----:B-1----:R-:W-:-:S03]  /*10190*/  MOV R0, R61 ;  /* 0x0000003d00007202 */ /* 0x002fc60000000f00 */
[----:B------:R-:W3:Y:S04]  /*101a0*/  LDL.LU.64 R54, [R1+0x430] ;  /* 0x0004300001367983 */ /* 0x000ee80000300a00 */
[----:B------:R1:W-:Y:S04]  /*101b0*/  STL [R1+0x3e8], R0 ;  /* 0x0003e80001007387 */ /* 0x0003e80000100800 */
[----:B----4-:R-:W-:Y:S04]  /*101c0*/  STL [R1+0x3f4], R42 ;  /* 0x0003f42a01007387 */ /* 0x010fe80000100800 */
[----:B------:R-:W4:Y:S01]  /*101d0*/  LDL.LU.64 R56, [R1+0x438] ;  /* 0x0004380001387983 */ /* 0x000f220000300a00 */
[----:B-1----:R-:W-:-:S03]  /*101e0*/  IMAD.MOV.U32 R0, RZ, RZ, R43 ;  /* 0x000000ffff007224 */ /* 0x002fc600078e002b */
[----:B------:R-:W4:Y:S04]  /*101f0*/  LDL.LU.64 R60, [R1+0x4f0] ;  /* 0x0004f000013c7983 */ /* 0x000f280000300a00 */
[----:B------:R-:W4:Y:S04]  /*10200*/  LDL.LU.64 R66, [R1+0x448] ;  /* 0x0004480001427983 */ /* 0x000f280000300a00 */
[----:B------:R1:W-:Y:S04]  /*10210*/  STL [R1+0x3fc], R68 ;  /* 0x0003fc4401007387 */ /* 0x0003e80000100800 */
[----:B------:R1:W-:Y:S02]  /*10220*/  STL [R1+0x3f0], R0 ;  /* 0x0003f00001007387 */ /* 0x0003e40000100800 */
[----:B-1----:R-:W-:Y:S01]  /*10230*/  IMAD.MOV.U32 R68, RZ, RZ, R70 ;  /* 0x000000ffff447224 */ /* 0x002fe200078e0046 */
[----:B------:R-:W-:Y:S01]  /*10240*/  MOV R0, R69 ;  /* 0x0000004500007202 */ /* 0x000fe20000000f00 */
[----:B------:R-:W-:Y:S01]  /*10250*/  IMAD.MOV.U32 R69, RZ, RZ, R71 ;  /* 0x000000ffff457224 */ /* 0x000fe200078e0047 */
[----:B------:R-:W-:Y:S01]  /*10260*/  MOV R71, R73 ;  /* 0x0000004900477202 */ /* 0x000fe20000000f00 */
[----:B------:R-:W-:-:S02]  /*10270*/  IMAD.MOV.U32 R70, RZ, RZ, R72 ;  /* 0x000000ffff467224 */ /* 0x000fc400078e0048 */
[----:B------:R-:W-:Y:S02]  /*10280*/  IMAD.MOV.U32 R72, RZ, RZ, R74 ;  /* 0x000000ffff487224 */ /* 0x000fe400078e004a */
[----:B------:R-:W-:Y:S01]  /*10290*/  IMAD.MOV.U32 R73, RZ, RZ, R75 ;  /* 0x000000ffff497224 */ /* 0x000fe200078e004b */
[----:B------:R-:W-:Y:S01]  /*102a0*/  MOV R75, R77 ;  /* 0x0000004d004b7202 */ /* 0x000fe20000000f00 */
[----:B------:R-:W-:Y:S01]  /*102b0*/  IMAD.MOV.U32 R74, RZ, RZ, R76 ;  /* 0x000000ffff4a7224 */ /* 0x000fe200078e004c */
[----:B------:R2:W-:Y:S01]  /*102c0*/  STL [R1+0x3f8], R0 ;  /* 0x0003f80001007387 */ /* 0x0005e20000100800 */
[----:B------:R-:W-:Y:S02]  /*102d0*/  IMAD.MOV.U32 R76, RZ, RZ, R78 ;  /* 0x000000ffff4c7224 */ /* 0x000fe400078e004e */
[----:B------:R-:W-:Y:S02]  /*102e0*/  IMAD.MOV.U32 R77, RZ, RZ, R79 ;  /* 0x000000ffff4d7224 */ /* 0x000fe400078e004f */
[----:B------:R-:W4:Y:S01]  /*102f0*/  LDL.LU.64 R78, [R1+0x450] ;  /* 0x00045000014e7983 */ /* 0x000f220000300a00 */
[----:B--2---:R-:W-:-:S03]  /*10300*/  IMAD.MOV.U32 R0, RZ, RZ, R45 ;  /* 0x000000ffff007224 */ /* 0x004fc600078e002d */
[----:B------:R-:W-:Y:S04]  /*10310*/  STL [R1+0x404], R44 ;  /* 0x0004042c01007387 */ /* 0x000fe80000100800 */
[----:B------:R-:W-:Y:S04]  /*10320*/  STL [R1+0x40c], R46 ;  /* 0x00040c2e01007387 */ /* 0x000fe80000100800 */
[----:B------:R1:W-:Y:S02]  /*10330*/  STL [R1+0x400], R0 ;  /* 0x0004000001007387 */ /* 0x0003e40000100800 */
[----:B-1----:R-:W-:-:S02]  /*10340*/  MOV R0, R47 ;  /* 0x0000002f00007202 */ /* 0x002fc40000000f00 */
[----:B------:R-:W-:Y:S04]  /*10350*/  STL [R1+0x414], R48 ;  /* 0x0004143001007387 */ /* 0x000fe80000100800 */
[----:B------:R1:W-:Y:S04]  /*10360*/  STL [R1+0x408], R0 ;  /* 0x0004080001007387 */ /* 0x0003e80000100800 */
[----:B------:R-:W-:Y:S01]  /*10370*/  STL [R1+0x41c], R50 ;  /* 0x00041c3201007387 */ /* 0x000fe20000100800 */
[----:B-1----:R-:W-:-:S05]  /*10380*/  IMAD.MOV.U32 R0, RZ, RZ, R49 ;  /* 0x000000ffff007224 */ /* 0x002fca00078e0031 */
[----:B------:R1:W-:Y:S02]  /*10390*/  STL [R1+0x410], R0 ;  /* 0x0004100001007387 */ /* 0x0003e40000100800 */
[----:B-1----:R-:W-:Y:S02]  /*103a0*/  IMAD.MOV.U32 R0, RZ, RZ, R51 ;  /* 0x000000ffff007224 */ /* 0x002fe400078e0033 */
[----:B---3--:R-:W-:Y:S04]  /*103b0*/  STL [R1+0x424], R52 ;  /* 0x0004243401007387 */ /* 0x008fe80000100800 */
[----:B------:R1:W-:Y:S04]  /*103c0*/  STL [R1+0x418], R0 ;  /* 0x0004180001007387 */ /* 0x0003e80000100800 */
[----:B------:R-:W-:Y:S01]  /*103d0*/  STL [R1+0x42c], R54 ;  /* 0x00042c3601007387 */ /* 0x000fe20000100800 */
[----:B-1----:R-:W-:-:S05]  /*103e0*/  IMAD.MOV.U32 R0, RZ, RZ, R53 ;  /* 0x000000ffff007224 */ /* 0x002fca00078e0035 */
[----:B------:R1:W-:Y:S04]  /*103f0*/  STL [R1+0x420], R0 ;  /* 0x0004200001007387 */ /* 0x0003e80000100800 */
[----:B----4-:R-:W-:Y:S01]  /*10400*/  STL [R1+0x434], R56 ;  /* 0x0004343801007387 */ /* 0x010fe20000100800 */
[----:B-1----:R-:W-:-:S05]  /*10410*/  MOV R0, R55 ;  /* 0x0000003700007202 */ /* 0x002fca0000000f00 */
[----:B------:R1:W-:Y:S04]  /*10420*/  STL [R1+0x428], R0 ;  /* 0x0004280001007387 */ /* 0x0003e80000100800 */
[----:B------:R-:W-:Y:S01]  /*10430*/  STL [R1+0x43c], R60 ;  /* 0x00043c3c01007387 */ /* 0x000fe20000100800 */
[----:B-1----:R-:W-:-:S05]  /*10440*/  IMAD.MOV.U32 R0, RZ, RZ, R57 ;  /* 0x000000ffff007224 */ /* 0x002fca00078e0039 */
[----:B------:R1:W-:Y:S04]  /*10450*/  STL [R1+0x430], R0 ;  /* 0x0004300001007387 */ /* 0x0003e80000100800 */
[----:B------:R2:W-:Y:S01]  /*10460*/  STL [R1+0x444], R66 ;  /* 0x0004444201007387 */ /* 0x0005e20000100800 */
[----:B-1----:R-:W-:-:S05]  /*10470*/  MOV R0, R61 ;  /* 0x0000003d00007202 */ /* 0x002fca0000000f00 */
[----:B------:R1:W-:Y:S01]  /*10480*/  STL [R1+0x438], R0 ;  /* 0x0004380001007387 */ /* 0x0003e20000100800 */
[----:B------:R-:W-:Y:S01]  /*10490*/  IMAD.MOV.U32 R86, RZ, RZ, R16 ;  /* 0x000000ffff567224 */ /* 0x000fe200078e0010 */
[----:B--2---:R-:W-:Y:S01]  /*104a0*/  MOV R66, R74 ;  /* 0x0000004a00427202 */ /* 0x004fe20000000f00 */
[----:B------:R-:W-:Y:S01]  /*104b0*/  IMAD.MOV.U32 R60, RZ, RZ, R68 ;  /* 0x000000ffff3c7224 */ /* 0x000fe200078e0044 */
[----:B------:R-:W-:Y:S01]  /*104c0*/  MOV R68, R80 ;  /* 0x0000005000447202 */ /* 0x000fe20000000f00 */
[----:B------:R-:W-:Y:S02]  /*104d0*/  IMAD.MOV.U32 R61, RZ, RZ, R69 ;  /* 0x000000ffff3d7224 */ /* 0x000fe400078e0045 */
[----:B-1----:R-:W-:Y:S02]  /*104e0*/  IMAD.MOV.U32 R0, RZ, RZ, R67 ;  /* 0x000000ffff007224 */ /* 0x002fe400078e0043 */
[----:B------:R-:W-:Y:S01]  /*104f0*/  IMAD.MOV.U32 R28, RZ, RZ, R62 ;  /* 0x000000ffff1c7224 */ /* 0x000fe200078e003e */
[----:B------:R-:W-:Y:S01]  /*10500*/  MOV R62, R70 ;  /* 0x00000046003e7202 */ /* 0x000fe20000000f00 */
[----:B------:R-:W-:Y:S01]  /*10510*/  IMAD.MOV.U32 R29, RZ, RZ, R63 ;  /* 0x000000ffff1d7224 */ /* 0x000fe200078e003f */
[----:B------:R1:W-:Y:S01]  /*10520*/  STL [R1+0x440], R0 ;  /* 0x0004400001007387 */ /* 0x0003e20000100800 */
[----:B------:R-:W-:-:S02]  /*10530*/  IMAD.MOV.U32 R67, RZ, RZ, R75 ;  /* 0x000000ffff437224 */ /* 0x000fc400078e004b */
[----:B------:R-:W-:Y:S01]  /*10540*/  IMAD.MOV.U32 R69, RZ, RZ, R81 ;  /* 0x000000ffff457224 */ /* 0x000fe200078e0051 */
[----:B------:R-:W-:Y:S01]  /*10550*/  MOV R70, R84 ;  /* 0x0000005400467202 */ /* 0x000fe20000000f00 */
[----:B------:R-:W-:Y:S02]  /*10560*/  IMAD.MOV.U32 R63, RZ, RZ, R71 ;  /* 0x000000ffff3f7224 */ /* 0x000fe400078e0047 */
[----:B------:R-:W-:Y:S02]  /*10570*/  IMAD.MOV.U32 R74, RZ, RZ, R82 ;  /* 0x000000ffff4a7224 */ /* 0x000fe400078e0052 */
[----:B------:R-:W-:Y:S02]  /*10580*/  IMAD.MOV.U32 R75, RZ, RZ, R83 ;  /* 0x000000ffff4b7224 */ /* 0x000fe400078e0053 */
[----:B------:R-:W-:Y:S02]  /*10590*/  IMAD.MOV.U32 R71, RZ, RZ, R85 ;  /* 0x000000ffff477224 */ /* 0x000fe400078e0055 */
[----:B------:R-:W-:-:S02]  /*105a0*/  IMAD.MOV.U32 R46, RZ, RZ, R86 ;  /* 0x000000ffff2e7224 */ /* 0x000fc400078e0056 */
[----:B------:R-:W-:Y:S02]  /*105b0*/  IMAD.MOV.U32 R47, RZ, RZ, R87 ;  /* 0x000000ffff2f7224 */ /* 0x000fe400078e0057 */
[----:B------:R-:W-:Y:S02]  /*105c0*/  IMAD.MOV.U32 R30, RZ, RZ, R58 ;  /* 0x000000ffff1e7224 */ /* 0x000fe400078e003a */
[----:B------:R-:W-:Y:S02]  /*105d0*/  IMAD.MOV.U32 R31, RZ, RZ, R59 ;  /* 0x000000ffff1f7224 */ /* 0x000fe400078e003b */
[----:B------:R-:W-:Y:S02]  /*105e0*/  IMAD.MOV.U32 R34, RZ, RZ, R72 ;  /* 0x000000ffff227224 */ /* 0x000fe400078e0048 */
[----:B------:R-:W-:Y:S02]  /*105f0*/  IMAD.MOV.U32 R35, RZ, RZ, R73 ;  /* 0x000000ffff237224 */ /* 0x000fe400078e0049 */
[----:B------:R-:W-:-:S02]  /*10600*/  IMAD.MOV.U32 R72, RZ, RZ, R76 ;  /* 0x000000ffff487224 */ /* 0x000fc400078e004c */
[----:B------:R-:W-:Y:S01]  /*10610*/  IMAD.MOV.U32 R73, RZ, RZ, R77 ;  /* 0x000000ffff497224 */ /* 0x000fe200078e004d */
[----:B------:R-:W-:Y:S01]  /*10620*/  MOV R33, R65 ;  /* 0x0000004100217202 */ /* 0x000fe20000000f00 */
[----:B------:R-:W-:Y:S01]  /*10630*/  IMAD.MOV.U32 R32, RZ, RZ, R64 ;  /* 0x000000ffff207224 */ /* 0x000fe200078e0040 */
[----:B------:R2:W-:Y:S01]  /*10640*/  STL [R1+0x44c], R78 ;  /* 0x00044c4e01007387 */ /* 0x0005e20000100800 */
[----:B-1----:R-:W-:-:S03]  /*10650*/  MOV R0, R79 ;  /* 0x0000004f00007202 */ /* 0x002fc60000000f00 */
[----:B------:R-:W3:Y:S04]  /*10660*/  LDL.LU.64 R80, [R1+0x610] ;  /* 0x0006100001507983 */ /* 0x000ee80000300a00 */
[----:B------:R-:W4:Y:S04]  /*10670*/  LDL.LU.64 R82, [R1+0x580] ;  /* 0x0005800001527983 */ /* 0x000f280000300a00 */
[----:B------:R-:W4:Y:S04]  /*10680*/  LDL.LU.64 R84, [R1+0x5e8] ;  /* 0x0005e80001547983 */ /* 0x000f280000300a00 */
[----:B------:R-:W4:Y:S04]  /*10690*/  LDL.LU.64 R86, [R1+0x5a0] ;  /* 0x0005a00001567983 */ /* 0x000f280000300a00 */
[----:B------:R-:W3:Y:S04]  /*106a0*/  LDL.LU.64 R36, [R1+0x480] ;  /* 0x0004800001247983 */ /* 0x000ee80000300a00 */
[----:B------:R1:W-:Y:S04]  /*106b0*/  STL [R1+0x448], R0 ;  /* 0x0004480001007387 */ /* 0x0003e80000100800 */
[----:B------:R-:W4:Y:S04]  /*106c0*/  LDL.LU.64 R44, [R1+0x498] ;  /* 0x00049800012c7983 */ /* 0x000f280000300a00 */
[----:B------:R-:W4:Y:S04]  /*106d0*/  LDL.LU.64 R38, [R1+0x4a8] ;  /* 0x0004a80001267983 */ /* 0x000f280000300a00 */
[----:B------:R-:W4:Y:S04]  /*106e0*/  LDL.LU.64 R58, [R1+0x5b0] ;  /* 0x0005b000013a7983 */ /* 0x000f280000300a00 */
[----:B------:R-:W4:Y:S04]  /*106f0*/  LDL.LU.64 R48, [R1+0x590] ;  /* 0x0005900001307983 */ /* 0x000f280000300a00 */
[----:B--2---:R-:W2:Y:S04]  /*10700*/  LDL.LU.64 R78, [R1+0x4c0] ;  /* 0x0004c000014e7983 */ /* 0x004ea80000300a00 */
[----:B------:R-:W2:Y:S04]  /*10710*/  LDL.LU.64 R50, [R1+0x4e0] ;  /* 0x0004e00001327983 */ /* 0x000ea80000300a00 */
[----:B------:R-:W2:Y:S04]  /*10720*/  LDL.LU.64 R42, [R1+0x558] ;  /* 0x00055800012a7983 */ /* 0x000ea80000300a00 */
[----:B------:R-:W2:Y:S04]  /*10730*/  LDL.LU.64 R52, [R1+0x4e8] ;  /* 0x0004e80001347983 */ /* 0x000ea80000300a00 */
[----:B------:R-:W2:Y:S04]  /*10740*/  LDL.LU.64 R56, [R1+0x5f8] ;  /* 0x0005f80001387983 */ /* 0x000ea80000300a00 */
[----:B------:R-:W2:Y:S04]  /*10750*/  LDL.LU.64 R76, [R1+0x508] ;  /* 0x00050800014c7983 */ /* 0x000ea80000300a00 */
[----:B------:R-:W2:Y:S04]  /*10760*/  LDL.LU.64 R54, [R1+0x5d0] ;  /* 0x0005d00001367983 */ /* 0x000ea80000300a00 */
[----:B------:R-:W2:Y:S04]  /*10770*/  LDL.LU.64 R64, [R1+0x520] ;  /* 0x0005200001407983 */ /* 0x000ea80000300a00 */
[----:B------:R-:W-:Y:S04]  /*10780*/  STL [R1+0x454], R28 ;  /* 0x0004541c01007387 */ /* 0x000fe80000100800 */
[----:B------:R-:W4:Y:S01]  /*10790*/  LDL.LU.64 R40, [R1+0x570] ;  /* 0x0005700001287983 */ /* 0x000f220000300a00 */
[----:B-1----:R-:W-:-:S05]  /*107a0*/  IMAD.MOV.U32 R0, RZ, RZ, R29 ;  /* 0x000000ffff007224 */ /* 0x002fca00078e001d */
[----:B------:R1:W-:Y:S04]  /*107b0*/  STL [R1+0x450], R0 ;  /* 0x0004500001007387 */ /* 0x0003e80000100800 */
[----:B------:R-:W-:Y:S01]  /*107c0*/  STL [R1+0x45c], R30 ;  /* 0x00045c1e01007387 */ /* 0x000fe20000100800 */
[----:B-1----:R-:W-:-:S03]  /*107d0*/  IMAD.MOV.U32 R0, RZ, RZ, R31 ;  /* 0x000000ffff007224 */ /* 0x002fc600078e001f */
[----:B------:R-:W-:Y:S04]  /*107e0*/  STL [R1+0x464], R32 ;  /* 0x0004642001007387 */ /* 0x000fe80000100800 */
[----:B------:R1:W-:Y:S02]  /*107f0*/  STL [R1+0x458], R0 ;  /* 0x0004580001007387 */ /* 0x0003e40000100800 */
[----:B-1----:R-:W-:-:S05]  /*10800*/  IMAD.MOV.U32 R0, RZ, RZ, R33 ;  /* 0x000000ffff007224 */ /* 0x002fca00078e0021 */
[----:B------:R4:W-:Y:S01]  /*10810*/  STL [R1+0x460], R0 ;  /* 0x0004600001007387 */ /* 0x0009e20000100800 */
[----:B---3--:R-:W-:Y:S01]  /*10820*/  MOV R32, R36 ;  /* 0x0000002400207202 */ /* 0x008fe20000000f00 */
[----:B------:R-:W-:Y:S02]  /*10830*/  IMAD.MOV.U32 R33, RZ, RZ, R37 ;  /* 0x000000ffff217224 */ /* 0x000fe400078e0025 */
[----:B------:R-:W3:Y:S01]  /*10840*/  LDL.LU.64 R36, [R1+0x598] ;  /* 0x0005980001247983 */ /* 0x000ee20000300a00 */
[----:B----4-:R-:W-:-:S03]  /*10850*/  IMAD.MOV.U32 R0, RZ, RZ, R41 ;  /* 0x000000ffff007224 */ /* 0x010fc600078e0029 */
[----:B------:R1:W-:Y:S04]  /*10860*/  STL [R1+0x46c], R40 ;  /* 0x00046c2801007387 */ /* 0x0003e80000100800 */
[----:B------:R4:W-:Y:S04]  /*10870*/  STL [R1+0x468], R0 ;  /* 0x0004680001007387 */ /* 0x0009e80000100800 */
[----:B------:R2:W-:Y:S04]  /*10880*/  STL [R1+0x474], R46 ;  /* 0x0004742e01007387 */ /* 0x0005e80000100800 */
[----:B-1----:R-:W3:Y:S01]  /*10890*/  LDL.LU.64 R40, [R1+0x5b8] ;  /* 0x0005b80001287983 */ /* 0x002ee20000300a00 */
[----:B----4-:R-:W-:-:S05]  /*108a0*/  IMAD.MOV.U32 R0, RZ, RZ, R47 ;  /* 0x000000ffff007224 */ /* 0x010fca00078e002f */
[----:B------:R1:W-:Y:S04]  /*108b0*/  STL [R1+0x470], R0 ;  /* 0x0004700001007387 */ /* 0x0003e80000100800 */
[----:B--2---:R-:W2:Y:S01]  /*108c0*/  LDL.LU.64 R46, [R1+0x4a0] ;  /* 0x0004a000012e7983 */ /* 0x004ea20000300a00 */
[----:B-1----:R-:W-:-:S03]  /*108d0*/  MOV R0, R33 ;  /* 0x0000002100007202 */ /* 0x002fc60000000f00 */
[----:B------:R-:W-:Y:S04]  /*108e0*/  STL [R1+0x47c], R32 ;  /* 0x00047c2001007387 */ /* 0x000fe80000100800 */
[----:B------:R1:W-:Y:S04]  /*108f0*/  STL [R1+0x478], R0 ;  /* 0x0004780001007387 */ /* 0x0003e80000100800 */
[----:B------:R-:W-:Y:S01]  /*10900*/  STL [R1+0x484], R34 ;  /* 0x0004842201007387 */ /* 0x000fe20000100800 */
[----:B-1----:R-:W-:-:S03]  /*10910*/  IMAD.MOV.U32 R0, RZ, RZ, R35 ;  /* 0x000000ffff007224 */ /* 0x002fc600078e0023 */
[----:B---3--:R-:W-:Y:S04]  /*10920*/  STL [R1+0x48c], R36 ;  /* 0x00048c2401007387 */ /* 0x008fe80000100800 */
[----:B------:R1:W-:Y:S02]  /*10930*/  STL [R1+0x480], R0 ;  /* 0x0004800001007387 */ /* 0x0003e40000100800 */
[----:B-1----:R-:W-:-:S05]  /*10940*/  IMAD.MOV.U32 R0, RZ, RZ, R37 ;  /* 0x000000ffff007224 */ /* 0x002fca00078e0025 */
[----:B------:R1:W-:Y:S04]  /*10950*/  STL [R1+0x488], R0 ;  /* 0x0004880001007387 */ /* 0x0003e80000100800 */
[----:B------:R-:W-:Y:S01]  /*10960*/  STL [R1+0x494], R44 ;  /* 0x0004942c01007387 */ /* 0x000fe20000100800 */
[----:B-1----:R-:W-:-:S05]  /*10970*/  IMAD.MOV.U32 R0, RZ, RZ, R45 ;  /* 0x000000ffff007224 */ /* 0x002fca00078e002d */
[----:B------:R1:W-:Y:S04]  /*10980*/  STL [R1+0x490], R0 ;  /* 0x0004900001007387 */ /* 0x0003e80000100800 */
[----:B--2---:R2:W-:Y:S01]  /*10990*/  STL [R1+0x49c], R46 ;  /* 0x00049c2e01007387 */ /* 0x0045e20000100800 */
[----:B-1----:R-:W-:-:S03]  /*109a0*/  MOV R0, R47 ;  /* 0x0000002f00007202 */ /* 0x002fc60000000f00 */
[----:B------:R-:W3:Y:S04]  /*109b0*/  LDL.LU.64 R44, [R1+0x4c8] ;  /* 0x0004c800012c7983 */ /* 0x000ee80000300a00 */
[----:B--2---:R-:W2:Y:S04]  /*109c0*/  LDL.LU.64 R46, [R1+0x5d8] ;  /* 0x0005d800012e7983 */ /* 0x004ea80000300a00 */
[----:B------:R1:W-:Y:S04]  /*109d0*/  STL [R1+0x498], R0 ;  /* 0x0004980001007387 */ /* 0x0003e80000100800 */
[----:B------:R-:W-:Y:S01]  /*109e0*/  STL [R1+0x4a4], R38 ;  /* 0x0004a42601007387 */ /* 0x000fe20000100800 */
[----:B-1----:R-:W-:-:S05]  /*109f0*/  IMAD.MOV.U32 R0, RZ, RZ, R39 ;  /* 0x000000ffff007224 */ /* 0x002fca00078e0027 */
[----:B------:R1:W-:Y:S04]  /*10a00*/  STL [R1+0x4a0], R0 ;  /* 0x0004a00001007387 */ /* 0x0003e80000100800 */
[----:B------:R-:W-:Y:S01]  /*10a10*/  STL [R1+0x4ac], R40 ;  /* 0x0004ac2801007387 */ /* 0x000fe20000100800 */
[----:B-1----:R-:W-:-:S03]  /*10a20*/  IMAD.MOV.U32 R0, RZ, RZ, R41 ;  /* 0x000000ffff007224 */ /* 0x002fc600078e0029 */
[----:B------:R-:W-:Y:S04]  /*10a30*/  STL [R1+0x4b4], R42 ;  /* 0x0004b42a01007387 */ /* 0x000fe80000100800 */
[----:B------:R1:W-:Y:S02]  /*10a40*/  STL [R1+0x4a8], R0 ;  /* 0x0004a80001007387 */ /* 0x0003e40000100800 */
[----:B-1----:R-:W-:-:S05]  /*10a50*/  IMAD.MOV.U32 R0, RZ, RZ, R43 ;  /* 0x000000ffff007224 */ /* 0x002fca00078e002b */
[----:B------:R1:W-:Y:S04]  /*10a60*/  STL [R1+0x4b0], R0 ;  /* 0x0004b00001007387 */ /* 0x0003e80000100800 */
[----:B------:R4:W-:Y:S01]  /*10a70*/  STL [R1+0x4bc], R78 ;  /* 0x0004bc4e01007387 */ /* 0x0009e20000100800 */
[----:B-1----:R-:W-:Y:S01]  /*10a80*/  MOV R0, R79 ;  /* 0x0000004f00007202 */ /* 0x002fe20000000f00 */
[----:B----4-:R-:W-:Y:S01]  /*10a90*/  IMAD.MOV.U32 R78, RZ, RZ, R80 ;  /* 0x000000ffff4e7224 */ /* 0x010fe200078e0050 */
[----:B------:R-:W-:Y:S01]  /*10aa0*/  MOV R80, R82 ;  /* 0x0000005200507202 */ /* 0x000fe20000000f00 */
[----:B------:R-:W-:Y:S02]  /*10ab0*/  IMAD.MOV.U32 R79, RZ, RZ, R81 ;  /* 0x000000ffff4f7224 */ /* 0x000fe400078e0051 */
[----:B------:R3:W-:Y:S01]  /*10ac0*/  STL [R1+0x4b8], R0 ;  /* 0x0004b80001007387 */ /* 0x0007e20000100800 */
[----:B------:R-:W-:Y:S01]  /*10ad0*/  IMAD.MOV.U32 R81, RZ, RZ, R83 ;  /* 0x000000ffff517224 */ /* 0x000fe200078e0053 */
[----:B------:R-:W-:Y:S01]  /*10ae0*/  MOV R83, R85 ;  /* 0x0000005500537202 */ /* 0x000fe20000000f00 */
[----:B------:R-:W-:-:S02]  /*10af0*/  IMAD.MOV.U32 R82, RZ, RZ, R84 ;  /* 0x000000ffff527224 */ /* 0x000fc400078e0054 */
[----:B------:R-:W4:Y:S01]  /*10b00*/  LDL.LU.64 R84, [R1+0x618] ;  /* 0x0006180001547983 */ /* 0x000f220000300a00 */
[----:B------:R-:W-:Y:S01]  /*10b10*/  MOV R38, R62 ;  /* 0x0000003e00267202 */ /* 0x000fe20000000f00 */
[----:B------:R-:W-:Y:S01]  /*10b20*/  IMAD.MOV.U32 R39, RZ, RZ, R63 ;  /* 0x000000ffff277224 */ /* 0x000fe200078e003f */
[----:B------:R-:W-:Y:S01]  /*10b30*/  MOV R36, R54 ;  /* 0x0000003600247202 */ /* 0x000fe20000000f00 */
[----:B------:R-:W-:Y:S01]  /*10b40*/  IMAD.MOV.U32 R37, RZ, RZ, R55 ;  /* 0x000000ffff257224 */ /* 0x000fe200078e0037 */
[----:B------:R-:W-:Y:S01]  /*10b50*/  MOV R54, R86 ;  /* 0x0000005600367202 */ /* 0x000fe20000000f00 */
[----:B------:R-:W-:Y:S01]  /*10b60*/  IMAD.MOV.U32 R55, RZ, RZ, R87 ;  /* 0x000000ffff377224 */ /* 0x000fe200078e0057 */
[----:B------:R-:W-:Y:S01]  /*10b70*/  MOV R40, R66 ;  /* 0x0000004200287202 */ /* 0x000fe20000000f00 */
[----:B------:R-:W-:Y:S01]  /*10b80*/  IMAD.MOV.U32 R41, RZ, RZ, R67 ;  /* 0x000000ffff297224 */ /* 0x000fe200078e0043 */
[----:B------:R-:W-:Y:S01]  /*10b90*/  MOV R43, R69 ;  /* 0x00000045002b7202 */ /* 0x000fe20000000f00 */
[----:B------:R-:W-:-:S02]  /*10ba0*/  IMAD.MOV.U32 R42, RZ, RZ, R68 ;  /* 0x000000ffff2a7224 */ /* 0x000fc400078e0044 */
[----:B---3--:R-:W-:Y:S01]  /*10bb0*/  IMAD.MOV.U32 R0, RZ, RZ, R45 ;  /* 0x000000ffff007224 */ /* 0x008fe200078e002d */
[----:B------:R-:W-:Y:S04]  /*10bc0*/  STL [R1+0x4c4], R44 ;  /* 0x0004c42c01007387 */ /* 0x000fe80000100800 */
[----:B--2---:R-:W-:Y:S04]  /*10bd0*/  STL [R1+0x4cc], R46 ;  /* 0x0004cc2e01007387 */ /* 0x004fe80000100800 */
[----:B------:R1:W-:Y:S04]  /*10be0*/  STL [R1+0x4c0], R0 ;  /* 0x0004c00001007387 */ /* 0x0003e80000100800 */
[----:B------:R-:W-:Y:S01]  /*10bf0*/  STL [R1+0x4d4], R48 ;  /* 0x0004d43001007387 */ /* 0x000fe20000100800 */
[----:B-1----:R-:W-:-:S05]  /*10c00*/  IMAD.MOV.U32 R0, RZ, RZ, R47 ;  /* 0x000000ffff007224 */ /* 0x002fca00078e002f */
[----:B------:R1:W-:Y:S04]  /*10c10*/  STL [R1+0x4c8], R0 ;  /* 0x0004c80001007387 */ /* 0x0003e80000100800 */
[----:B------:R-:W-:Y:S01]  /*10c20*/  STL [R1+0x4dc], R50 ;  /* 0x0004dc3201007387 */ /* 0x000fe20000100800 */
[----:B-1----:R-:W-:-:S05]  /*10c30*/  MOV R0, R49 ;  /* 0x0000003100007202 */ /* 0x002fca0000000f00 */
[----:B------:R1:W-:Y:S04]  /*10c40*/  STL [R1+0x4d0], R0 ;  /* 0x0004d00001007387 */ /* 0x0003e80000100800 */
[----:B------:R-:W-:Y:S01]  /*10c50*/  STL [R1+0x4e4], R52 ;  /* 0x0004e43401007387 */ /* 0x000fe20000100800 */
[----:B-1----:R-:W-:-:S05]  /*10c60*/  IMAD.MOV.U32 R0, RZ, RZ, R51 ;  /* 0x000000ffff007224 */ /* 0x002fca00078e0033 */
        /* <DEDUP_REMOVED lines=8> */
[----:B-1----:R-:W-:-:S05]  /*10cf0*/  MOV R0, R59 ;  /* 0x0000003b00007202 */ /* 0x002fca0000000f00 */
[----:B------:R1:W-:Y:S02]  /*10d00*/  STL [R1+0x4f0], R0 ;  /* 0x0004f00001007387 */ /* 0x0003e40000100800 */
[----:B-1----:R-:W-:-:S05]  /*10d10*/  IMAD.MOV.U32 R0, RZ, RZ, R65 ;  /* 0x000000ffff007224 */ /* 0x002fca00078e0041 */
[----:B------:R1:W-:Y:S01]  /*10d20*/  STL [R1+0x4f8], R0 ;  /* 0x0004f80001007387 */ /* 0x0003e20000100800 */
[----:B------:R-:W-:-:S03]  /*10d30*/  IMAD.MOV.U32 R56, RZ, RZ, R60 ;  /* 0x000000ffff387224 */ /* 0x000fc600078e003c */
[----:B------:R-:W-:Y:S01]  /*10d40*/  STL [R1+0x504], R76 ;  /* 0x0005044c01007387 */ /* 0x000fe20000100800 */
[----:B-1----:R-:W-:Y:S02]  /*10d50*/  IMAD.MOV.U32 R0, RZ, RZ, R77 ;  /* 0x000000ffff007224 */ /* 0x002fe400078e004d */
[----:B------:R-:W-:-:S03]  /*10d60*/  IMAD.MOV.U32 R57, RZ, RZ, R61 ;  /* 0x000000ffff397224 */ /* 0x000fc600078e003d */
[----:B------:R1:W-:Y:S04]  /*10d70*/  STL [R1+0x500], R0 ;  /* 0x0005000001007387 */ /* 0x0003e80000100800 */
[----:B----4-:R2:W-:Y:S04]  /*10d80*/  STL [R1+0x50c], R84 ;  /* 0x00050c5401007387 */ /* 0x0105e80000100800 */
[----:B------:R-:W3:Y:S01]  /*10d90*/  LDL.LU.64 R58, [R1+0x5e0] ;  /* 0x0005e000013a7983 */ /* 0x000ee20000300a00 */
[----:B-1----:R-:W-:-:S03]  /*10da0*/  IMAD.MOV.U32 R0, RZ, RZ, R85 ;  /* 0x000000ffff007224 */ /* 0x002fc600078e0055 */
[----:B------:R-:W4:Y:S04]  /*10db0*/  LDL.LU.64 R60, [R1+0x698] ;  /* 0x00069800013c7983 */ /* 0x000f280000300a00 */
[----:B------:R-:W4:Y:S04]  /*10dc0*/  LDL.LU.64 R62, [R1+0x6c0] ;  /* 0x0006c000013e7983 */ /* 0x000f280000300a00 */
[----:B------:R-:W4:Y:S04]  /*10dd0*/  LDL.LU.64 R76, [R1+0x680] ;  /* 0x00068000014c7983 */ /* 0x000f280000300a00 */
[----:B------:R-:W4:Y:S01]  /*10de0*/  LDL.LU.64 R86, [R1+0x668] ;  /* 0x0006680001567983 */ /* 0x000f220000300a00 */
[----:B------:R-:W-:-:S03]  /*10df0*/  IMAD.MOV.U32 R44, RZ, RZ, R70 ;  /* 0x000000ffff2c7224 */ /* 0x000fc600078e0046 */
[----:B------:R-:W4:Y:S01]  /*10e00*/  LDL.LU.64 R64, [R1+0x658] ;  /* 0x0006580001407983 */ /* 0x000f220000300a00 */
[----:B------:R-:W-:-:S03]  /*10e10*/  IMAD.MOV.U32 R45, RZ, RZ, R71 ;  /* 0x000000ffff2d7224 */ /* 0x000fc600078e0047 */
[----:B------:R-:W4:Y:S01]  /*10e20*/  LDL.LU.64 R66, [R1+0x690] ;  /* 0x0006900001427983 */ /* 0x000f220000300a00 */
[----:B------:R-:W-:Y:S01]  /*10e30*/  MOV R46, R72 ;  /* 0x00000048002e7202 */ /* 0x000fe20000000f00 */
[----:B------:R-:W-:Y:S02]  /*10e40*/  IMAD.MOV.U32 R47, RZ, RZ, R73 ;  /* 0x000000ffff2f7224 */ /* 0x000fe400078e0049 */
[----:B------:R-:W4:Y:S01]  /*10e50*/  LDL.LU.64 R68, [R1+0x648] ;  /* 0x0006480001447983 */ /* 0x000f220000300a00 */
[----:B------:R-:W-:-:S03]  /*10e60*/  MOV R48, R78 ;  /* 0x0000004e00307202 */ /* 0x000fc60000000f00 */
[----:B------:R1:W-:Y:S01]  /*10e70*/  STL [R1+0x508], R0 ;  /* 0x0005080001007387 */ /* 0x0003e20000100800 */
[----:B------:R-:W-:-:S03]  /*10e80*/  IMAD.MOV.U32 R49, RZ, RZ, R79 ;  /* 0x000000ffff317224 */ /* 0x000fc600078e004f */
[----:B------:R-:W4:Y:S01]  /*10e90*/  LDL.LU.64 R70, [R1+0x608] ;  /* 0x0006080001467983 */ /* 0x000f220000300a00 */
[----:B------:R-:W-:Y:S01]  /*10ea0*/  IMAD.MOV.U32 R52, RZ, RZ, R80 ;  /* 0x000000ffff347224 */ /* 0x000fe200078e0050 */
[----:B------:R-:W-:Y:S02]  /*10eb0*/  MOV R53, R81 ;  /* 0x0000005100357202 */ /* 0x000fe40000000f00 */
[----:B------:R-:W4:Y:S01]  /*10ec0*/  LDL.LU.64 R72, [R1+0x600] ;  /* 0x0006000001487983 */ /* 0x000f220000300a00 */
[----:B------:R-:W-:-:S03]  /*10ed0*/  IMAD.MOV.U32 R50, RZ, RZ, R82 ;  /* 0x000000ffff327224 */ /* 0x000fc600078e0052 */
[----:B------:R-:W-:Y:S01]  /*10ee0*/  STL [R1+0x514], R36 ;  /* 0x0005142401007387 */ /* 0x000fe20000100800 */
[----:B------:R-:W-:-:S03]  /*10ef0*/  IMAD.MOV.U32 R51, RZ, RZ, R83 ;  /* 0x000000ffff337224 */ /* 0x000fc600078e0053 */
[----:B------:R-:W4:Y:S04]  /*10f00*/  LDL.LU.64 R78, [R1+0x6d0] ;  /* 0x0006d000014e7983 */ /* 0x000f280000300a00 */
[----:B------:R-:W4:Y:S04]  /*10f10*/  LDL.LU.64 R80, [R1+0x5c0] ;  /* 0x0005c00001507983 */ /* 0x000f280000300a00 */
[----:B------:R-:W4:Y:S04]  /*10f20*/  LDL.LU.64 R82, [R1+0x6a8] ;  /* 0x0006a80001527983 */ /* 0x000f280000300a00 */
[----:B--2---:R-:W2:Y:S01]  /*10f30*/  LDL.LU.64 R84, [R1+0x548] ;  /* 0x0005480001547983 */ /* 0x004ea20000300a00 */
[----:B-1----:R-:W-:-:S03]  /*10f40*/  MOV R0, R37 ;  /* 0x0000002500007202 */ /* 0x002fc60000000f00 */
[----:B------:R-:W-:Y:S04]  /*10f50*/  STL [R1+0x51c], R38 ;  /* 0x00051c2601007387 */ /* 0x000fe80000100800 */
[----:B------:R1:W-:Y:S04]  /*10f60*/  STL [R1+0x510], R0 ;  /* 0x0005100001007387 */ /* 0x0003e80000100800 */
[----:B------:R-:W-:Y:S01]  /*10f70*/  STL [R1+0x524], R40 ;  /* 0x0005242801007387 */ /* 0x000fe20000100800 */
[----:B-1----:R-:W-:-:S05]  /*10f80*/  IMAD.MOV.U32 R0, RZ, RZ, R39 ;  /* 0x000000ffff007224 */ /* 0x002fca00078e0027 */
[----:B------:R1:W-:Y:S04]  /*10f90*/  STL [R1+0x518], R0 ;  /* 0x0005180001007387 */ /* 0x0003e80000100800 */
[----:B------:R-:W-:Y:S01]  /*10fa0*/  STL [R1+0x52c], R42 ;  /* 0x00052c2a01007387 */ /* 0x000fe20000100800 */
[----:B-1----:R-:W-:-:S05]  /*10fb0*/  IMAD.MOV.U32 R0, RZ, RZ, R41 ;  /* 0x000000ffff007224 */ /* 0x002fca00078e0029 */
[----:B------:R1:W-:Y:S02]  /*10fc0*/  STL [R1+0x520], R0 ;  /* 0x0005200001007387 */ /* 0x0003e40000100800 */
[----:B-1----:R-:W-:-:S05]  /*10fd0*/  MOV R0, R43 ;  /* 0x0000002b00007202 */ /* 0x002fca0000000f00 */
[----:B------:R1:W-:Y:S04]  /*10fe0*/  STL [R1+0x528], R0 ;  /* 0x0005280001007387 */ /* 0x0003e80000100800 */
[----:B------:R-:W-:Y:S01]  /*10ff0*/  STL [R1+0x534], R56 ;  /* 0x0005343801007387 */ /* 0x000fe20000100800 */
[----:B-1----:R-:W-:-:S05]  /*11000*/  IMAD.MOV.U32 R0, RZ, RZ, R57 ;  /* 0x000000ffff007224 */ /* 0x002fca00078e0039 */
[----:B------:R1:W-:Y:S01]  /*11010*/  STL [R1+0x530], R0 ;  /* 0x0005300001007387 */ /* 0x0003e20000100800 */
[----:B------:R-:W-:Y:S02]  /*11020*/  IMAD.MOV.U32 R42, RZ, RZ, R50 ;  /* 0x000000ffff2a7224 */ /* 0x000fe400078e0032 */
[----:B------:R-:W-:Y:S01]  /*11030*/  IMAD.MOV.U32 R43, RZ, RZ, R51 ;  /* 0x000000ffff2b7224 */ /* 0x000fe200078e0033 */
[----:B------:R-:W-:Y:S01]  /*11040*/  STL [R1+0x53c], R74 ;  /* 0x00053c4a01007387 */ /* 0x000fe20000100800 */
[----:B-1----:R-:W-:Y:S01]  /*11050*/  IMAD.MOV.U32 R0, RZ, RZ, R75 ;  /* 0x000000ffff007224 */ /* 0x002fe200078e004b */
[----:B------:R-:W-:Y:S01]  /*11060*/  MOV R39, R49 ;  /* 0x0000003100277202 */ /* 0x000fe20000000f00 */
[----:B------:R-:W-:-:S03]  /*11070*/  IMAD.MOV.U32 R40, RZ, RZ, R44 ;  /* 0x000000ffff287224 */ /* 0x000fc600078e002c */
[----:B------:R1:W-:Y:S01]  /*11080*/  STL [R1+0x538], R0 ;  /* 0x0005380001007387 */ /* 0x0003e20000100800 */
[----:B------:R-:W-:Y:S01]  /*11090*/  IMAD.MOV.U32 R41, RZ, RZ, R45 ;  /* 0x000000ffff297224 */ /* 0x000fe200078e002d */
[----:B------:R-:W-:Y:S01]  /*110a0*/  MOV R44, R54 ;  /* 0x00000036002c7202 */ /* 0x000fe20000000f00 */
[----:B------:R-:W-:Y:S01]  /*110b0*/  IMAD.MOV.U32 R38, RZ, RZ, R48 ;  /* 0x000000ffff267224 */ /* 0x000fe200078e0030 */
[----:B------:R-:W-:Y:S01]  /*110c0*/  MOV R36, R46 ;  /* 0x0000002e00247202 */ /* 0x000fe20000000f00 */
[----:B------:R-:W-:Y:S02]  /*110d0*/  IMAD.MOV.U32 R45, RZ, RZ, R55 ;  /* 0x000000ffff2d7224 */ /* 0x000fe400078e0037 */
[----:B------:R-:W-:Y:S01]  /*110e0*/  IMAD.MOV.U32 R37, RZ, RZ, R47 ;  /* 0x000000ffff257224 */ /* 0x000fe200078e002f */
[----:B---3--:R-:W-:Y:S01]  /*110f0*/  MOV R54, R58 ;  /* 0x0000003a00367202 */ /* 0x008fe20000000f00 */
[----:B------:R-:W-:Y:S02]  /*11100*/  IMAD.MOV.U32 R55, RZ, RZ, R59 ;  /* 0x000000ffff377224 */ /* 0x000fe400078e003b */
[----:B----4-:R-:W-:Y:S01]  /*11110*/  IMAD.MOV.U32 R46, RZ, RZ, R60 ;  /* 0x000000ffff2e7224 */ /* 0x010fe200078e003c */
        /* <DEDUP_REMOVED lines=8> */
[----:B------:R-:W-:Y:S01]  /*111a0*/  IMAD.MOV.U32 R61, RZ, RZ, R69 ;  /* 0x000000ffff3d7224 */ /* 0x000fe200078e0045 */
[----:B------:R-:W-:Y:S01]  /*111b0*/  MOV R50, R70 ;  /* 0x0000004600327202 */ /* 0x000fe20000000f00 */
[----:B------:R-:W-:-:S02]  /*111c0*/  IMAD.MOV.U32 R51, RZ, RZ, R71 ;  /* 0x000000ffff337224 */ /* 0x000fc400078e0047 */
[----:B------:R-:W-:Y:S01]  /*111d0*/  IMAD.MOV.U32 R62, RZ, RZ, R72 ;  /* 0x000000ffff3e7224 */ /* 0x000fe200078e0048 */
[----:B------:R-:W-:Y:S01]  /*111e0*/  MOV R63, R73 ;  /* 0x00000049003f7202 */ /* 0x000fe20000000f00 */
[----:B------:R-:W-:Y:S01]  /*111f0*/  IMAD.MOV.U32 R64, RZ, RZ, R78 ;  /* 0x000000ffff407224 */ /* 0x000fe200078e004e */
[----:B------:R-:W-:Y:S01]  /*11200*/  MOV R65, R79 ;  /* 0x0000004f00417202 */ /* 0x000fe20000000f00 */
[----:B------:R-:W-:Y:S02]  /*11210*/  IMAD.MOV.U32 R66, RZ, RZ, R80 ;  /* 0x000000ffff427224 */ /* 0x000fe400078e0050 */
[----:B------:R-:W-:Y:S01]  /*11220*/  IMAD.MOV.U32 R67, RZ, RZ, R81 ;  /* 0x000000ffff437224 */ /* 0x000fe200078e0051 */
[----:B--2---:R2:W-:Y:S01]  /*11230*/  STL [R1+0x544], R84 ;  /* 0x0005445401007387 */ /* 0x0045e20000100800 */
[----:B-1----:R-:W-:-:S03]  /*11240*/  IMAD.MOV.U32 R0, RZ, RZ, R85 ;  /* 0x000000ffff007224 */ /* 0x002fc600078e0055 */
[----:B------:R-:W3:Y:S04]  /*11250*/  LDL.LU.64 R70, [R1+0x670] ;  /* 0x0006700001467983 */ /* 0x000ee80000300a00 */
[----:B------:R-:W4:Y:S01]  /*11260*/  LDL.LU.64 R74, [R1+0x6b0] ;  /* 0x0006b000014a7983 */ /* 0x000f220000300a00 */
[----:B------:R-:W-:-:S03]  /*11270*/  MOV R68, R82 ;  /* 0x0000005200447202 */ /* 0x000fc60000000f00 */
[----:B------:R-:W4:Y:S01]  /*11280*/  LDL.LU.64 R72, [R1+0x620] ;  /* 0x0006200001487983 */ /* 0x000f220000300a00 */
[----:B------:R-:W-:-:S03]  /*11290*/  IMAD.MOV.U32 R69, RZ, RZ, R83 ;  /* 0x000000ffff457224 */ /* 0x000fc600078e0053 */
[----:B------:R-:W4:Y:S04]  /*112a0*/  LDL.LU.64 R78, [R1+0x6d8] ;  /* 0x0006d800014e7983 */ /* 0x000f280000300a00 */
[----:B------:R1:W-:Y:S04]  /*112b0*/  STL [R1+0x540], R0 ;  /* 0x0005400001007387 */ /* 0x0003e80000100800 */
[----:B------:R-:W4:Y:S04]  /*112c0*/  LDL.LU.64 R80, [R1+0x678] ;  /* 0x0006780001507983 */ /* 0x000f280000300a00 */
[----:B------:R-:W4:Y:S04]  /*112d0*/  LDL.LU.64 R82, [R1+0x6b8] ;  /* 0x0006b80001527983 */ /* 0x000f280000300a00 */
[----:B--2---:R-:W2:Y:S01]  /*112e0*/  LDL.LU.64 R84, [R1+0x630] ;  /* 0x0006300001547983 */ /* 0x004ea20000300a00 */
[----:B-1----:R-:W-:-:S03]  /*112f0*/  MOV R0, R37 ;  /* 0x0000002500007202 */ /* 0x002fc60000000f00 */
[----:B------:R-:W-:Y:S04]  /*11300*/  STL [R1+0x54c], R36 ;  /* 0x00054c2401007387 */ /* 0x000fe80000100800 */
[----:B------:R-:W-:Y:S04]  /*11310*/  STL [R1+0x554], R38 ;  /* 0x0005542601007387 */ /* 0x000fe80000100800 */
[----:B------:R1:W-:Y:S02]  /*11320*/  STL [R1+0x548], R0 ;  /* 0x0005480001007387 */ /* 0x0003e40000100800 */
[----:B-1----:R-:W-:-:S05]  /*11330*/  IMAD.MOV.U32 R0, RZ, RZ, R39 ;  /* 0x000000ffff007224 */ /* 0x002fca00078e0027 */
[----:B------:R1:W-:Y:S04]  /*11340*/  STL [R1+0x550], R0 ;  /* 0x0005500001007387 */ /* 0x0003e80000100800 */
[----:B------:R-:W-:Y:S01]  /*11350*/  STL [R1+0x55c], R40 ;  /* 0x00055c2801007387 */ /* 0x000fe20000100800 */
[----:B-1----:R-:W-:-:S05]  /*11360*/  IMAD.MOV.U32 R0, RZ, RZ, R41 ;  /* 0x000000ffff007224 */ /* 0x002fca00078e0029 */
[----:B------:R1:W-:Y:S04]  /*11370*/  STL [R1+0x558], R0 ;  /* 0x0005580001007387 */ /* 0x0003e80000100800 */
[----:B------:R1:W-:Y:S02]  /*11380*/  STL [R1+0x564], R52 ;  /* 0x0005643401007387 */ /* 0x0003e40000100800 */
[----:B-1----:R-:W-:-:S05]  /*11390*/  MOV R0, R53 ;  /* 0x0000003500007202 */ /* 0x002fca0000000f00 */
[----:B------:R1:W-:Y:S01]  /*113a0*/  STL [R1+0x560], R0 ;  /* 0x0005600001007387 */ /* 0x0003e20000100800 */
[----:B------:R-:W-:Y:S01]  /*113b0*/  IMAD.MOV.U32 R52, RZ, RZ, R66 ;  /* 0x000000ffff347224 */ /* 0x000fe200078e0042 */
[----:B------:R-:W-:Y:S01]  /*113c0*/  MOV R66, R68 ;  /* 0x0000004400427202 */ /* 0x000fe20000000f00 */
[----:B------:R-:W-:Y:S01]  /*113d0*/  IMAD.MOV.U32 R53, RZ, RZ, R67 ;  /* 0x000000ffff357224 */ /* 0x000fe200078e0043 */
[----:B------:R4:W-:Y:S01]  /*113e0*/  STL [R1+0x56c], R76 ;  /* 0x00056c4c01007387 */ /* 0x0009e20000100800 */
[----:B------:R-:W-:Y:S01]  /*113f0*/  IMAD.MOV.U32 R67, RZ, RZ, R69 ;  /* 0x000000ffff437224 */ /* 0x000fe200078e0045 */
[----:B-1----:R-:W-:-:S05]  /*11400*/  MOV R0, R77 ;  /* 0x0000004d00007202 */ /* 0x002fca0000000f00 */
[----:B------:R2:W-:Y:S01]  /*11410*/  STL [R1+0x568], R0 ;  /* 0x0005680001007387 */ /* 0x0005e20000100800 */
[----:B---3--:R-:W-:Y:S01]  /*11420*/  IMAD.MOV.U32 R68, RZ, RZ, R70 ;  /* 0x000000ffff447224 */ /* 0x008fe200078e0046 */
[----:B------:R-:W-:Y:S01]  /*11430*/  MOV R69, R71 ;  /* 0x0000004700457202 */ /* 0x000fe20000000f00 */
[----:B----4-:R-:W-:Y:S02]  /*11440*/  IMAD.MOV.U32 R70, RZ, RZ, R72 ;  /* 0x000000ffff467224 */ /* 0x010fe400078e0048 */
[----:B------:R-:W-:Y:S02]  /*11450*/  IMAD.MOV.U32 R71, RZ, RZ, R73 ;  /* 0x000000ffff477224 */ /* 0x000fe400078e0049 */
[----:B------:R-:W-:Y:S02]  /*11460*/  IMAD.MOV.U32 R72, RZ, RZ, R78 ;  /* 0x000000ffff487224 */ /* 0x000fe400078e004e */
[----:B------:R-:W-:Y:S01]  /*11470*/  IMAD.MOV.U32 R73, RZ, RZ, R79 ;  /* 0x000000ffff497224 */ /* 0x000fe200078e004f */
[----:B------:R-:W-:Y:S01]  /*11480*/  MOV R76, R82 ;  /* 0x00000052004c7202 */ /* 0x000fe20000000f00 */
[----:B------:R-:W-:-:S02]  /*11490*/  IMAD.MOV.U32 R77, RZ, RZ, R83 ;  /* 0x000000ffff4d7224 */ /* 0x000fc400078e0053 */
[----:B--2---:R-:W-:Y:S01]  /*114a0*/  IMAD.MOV.U32 R0, RZ, RZ, R85 ;  /* 0x000000ffff007224 */ /* 0x004fe200078e0055 */
[----:B------:R1:W-:Y:S04]  /*114b0*/  STL [R1+0x574], R84 ;  /* 0x0005745401007387 */ /* 0x0003e80000100800 */
[----:B------:R-:W2:Y:S04]  /*114c0*/  LDL.LU.64 R78, [R1+0x688] ;  /* 0x00068800014e7983 */ /* 0x000ea80000300a00 */
[----:B------:R-:W3:Y:S04]  /*114d0*/  LDL.LU.64 R82, [R1+0x640] ;  /* 0x0006400001527983 */ /* 0x000ee80000300a00 */
[----:B------:R4:W-:Y:S04]  /*114e0*/  STL [R1+0x570], R0 ;  /* 0x0005700001007387 */ /* 0x0009e80000100800 */
[----:B-1----:R-:W3:Y:S01]  /*114f0*/  LDL.LU.64 R84, [R1+0x628] ;  /* 0x0006280001547983 */ /* 0x002ee20000300a00 */
[----:B----4-:R-:W-:-:S03]  /*11500*/  MOV R0, R43 ;  /* 0x0000002b00007202 */ /* 0x010fc60000000f00 */
        /* <DEDUP_REMOVED lines=20> */
[----:B------:R4:W-:Y:S01]  /*11650*/  STL [R1+0x5b4], R80 ;  /* 0x0005b45001007387 */ /* 0x0009e20000100800 */
[----:B-1----:R-:W-:-:S05]  /*11660*/  IMAD.MOV.U32 R0, RZ, RZ, R81 ;  /* 0x000000ffff007224 */ /* 0x002fca00078e0051 */
[----:B------:R1:W-:Y:S01]  /*11670*/  STL [R1+0x5b0], R0 ;  /* 0x0005b00001007387 */ /* 0x0003e20000100800 */
[----:B------:R-:W-:Y:S02]  /*11680*/  IMAD.MOV.U32 R74, RZ, RZ, R76 ;  /* 0x000000ffff4a7224 */ /* 0x000fe400078e004c */
[----:B------:R-:W-:Y:S01]  /*11690*/  IMAD.MOV.U32 R75, RZ, RZ, R77 ;  /* 0x000000ffff4b7224 */ /* 0x000fe200078e004d */
[----:B--2---:R-:W-:Y:S01]  /*116a0*/  MOV R76, R78 ;  /* 0x0000004e004c7202 */ /* 0x004fe20000000f00 */
[----:B------:R-:W-:Y:S01]  /*116b0*/  IMAD.MOV.U32 R77, RZ, RZ, R79 ;  /* 0x000000ffff4d7224 */ /* 0x000fe200078e004f */
[----:B---3--:R-:W-:Y:S01]  /*116c0*/  MOV R78, R82 ;  /* 0x00000052004e7202 */ /* 0x008fe20000000f00 */
[----:B------:R-:W-:Y:S01]  /*116d0*/  IMAD.MOV.U32 R79, RZ, RZ, R83 ;  /* 0x000000ffff4f7224 */ /* 0x000fe200078e0053 */
[----:B------:R2:W-:Y:S04]  /*116e0*/  STL [R1+0x5bc], R84 ;  /* 0x0005bc5401007387 */ /* 0x0005e80000100800 */
[----:B----4-:R-:W3:Y:S01]  /*116f0*/  LDL.LU.64 R80, [R1+0x6e0] ;  /* 0x0006e00001507983 */ /* 0x010ee20000300a00 */
[----:B-1----:R-:W-:-:S03]  /*11700*/  IMAD.MOV.U32 R0, RZ, RZ, R85 ;  /* 0x000000ffff007224 */ /* 0x002fc600078e0055 */
[----:B------:R-:W4:Y:S04]  /*11710*/  LDL.LU.64 R82, [R1+0x6c8] ;  /* 0x0006c80001527983 */ /* 0x000f280000300a00 */
[----:B------:R1:W-:Y:S04]  /*11720*/  STL [R1+0x5b8], R0 ;  /* 0x0005b80001007387 */ /* 0x0003e80000100800 */
[----:B------:R-:W-:Y:S04]  /*11730*/  STL [R1+0x5c4], R54 ;  /* 0x0005c43601007387 */ /* 0x000fe80000100800 */
        /* <DEDUP_REMOVED lines=36> */
[----:B------:R1:W-:Y:S02]  /*11980*/  STL [R1+0x618], R0 ;  /* 0x0006180001007387 */ /* 0x0003e40000100800 */
[----:B-1----:R-:W-:Y:S01]  /*11990*/  MOV R0, R79 ;  /* 0x0000004f00007202 */ /* 0x002fe20000000f00 */
[----:B------:R-:W-:Y:S01]  /*119a0*/  IMAD.MOV.U32 R3, RZ, RZ, R87 ;  /* 0x000000ffff037224 */ /* 0x000fe200078e0057 */
[----:B------:R-:W-:-:S04]  /*119b0*/  SHF.R.S32.HI R5, RZ, 0x1f, R13 ;  /* 0x0000001fff057819 */ /* 0x000fc8000001140d */
[----:B------:R-:W-:-:S04]  /*119c0*/  LEA.HI R5, R5, R13, RZ, 0x6 ;  /* 0x0000000d05057211 */ /* 0x000fc800078f30ff */
[----:B------:R-:W-:Y:S01]  /*119d0*/  SHF.R.S32.HI R5, RZ, 0x6, R5 ;  /* 0x00000006ff057819 */ /* 0x000fe20000011405 */
[----:B---3--:R-:W-:Y:S04]  /*119e0*/  STL [R1+0x62c], R80 ;  /* 0x00062c5001007387 */ /* 0x008fe80000100800 */
[----:B------:R1:W-:Y:S04]  /*119f0*/  STL [R1+0x620], R0 ;  /* 0x0006200001007387 */ /* 0x0003e80000100800 */
[----:B----4-:R-:W-:Y:S01]  /*11a00*/  STL [R1+0x634], R82 ;  /* 0x0006345201007387 */ /* 0x010fe20000100800 */
[----:B-1----:R-:W-:-:S05]  /*11a10*/  IMAD.MOV.U32 R0, RZ, RZ, R81 ;  /* 0x000000ffff007224 */ /* 0x002fca00078e0051 */
[----:B------:R1:W-:Y:S04]  /*11a20*/  STL [R1+0x628], R0 ;  /* 0x0006280001007387 */ /* 0x0003e80000100800 */
[----:B--2---:R-:W-:Y:S01]  /*11a30*/  STL [R1+0x63c], R84 ;  /* 0x00063c5401007387 */ /* 0x004fe20000100800 */
[----:B-1----:R-:W-:-:S05]  /*11a40*/  IMAD.MOV.U32 R0, RZ, RZ, R83 ;  /* 0x000000ffff007224 */ /* 0x002fca00078e0053 */
[----:B------:R1:W-:Y:S02]  /*11a50*/  STL [R1+0x630], R0 ;  /* 0x0006300001007387 */ /* 0x0003e40000100800 */
[----:B-1----:R-:W-:-:S05]  /*11a60*/  MOV R0, R85 ;  /* 0x0000005500007202 */ /* 0x002fca0000000f00 */
[----:B------:R-:W-:Y:S04]  /*11a70*/  STL [R1+0x638], R0 ;  /* 0x0006380001007387 */ /* 0x000fe80000100800 */
[----:B------:R-:W-:Y:S04]  /*11a80*/  STL [R1+0x644], R86 ;  /* 0x0006445601007387 */ /* 0x000fe80000100800 */
[----:B------:R-:W-:Y:S04]  /*11a90*/  STL [R1+0x640], R3 ;  /* 0x0006400301007387 */ /* 0x000fe80000100800 */
[----:B------:R-:W-:Y:S04]  /*11aa0*/  STL [R1], RZ ;  /* 0x000000ff01007387 */ /* 0x000fe80000100800 */
[----:B------:R-:W-:Y:S04]  /*11ab0*/  STL [R1+0x4], RZ ;  /* 0x000004ff01007387 */ /* 0x000fe80000100800 */
        /* <DEDUP_REMOVED lines=62> */
[----:B------:R1:W-:Y:S02]  /*11ea0*/  STL [R1+0x648], R5 ;  /* 0x0006480501007387 */ /* 0x0003e40000100800 */
[----:B-1----:R-:W-:-:S05]  /*11eb0*/  VIADD R5, R5, 0xfffffffd ;  /* 0xfffffffd05057836 */ /* 0x002fca0000000000 */
[----:B------:R1:W-:Y:S01]  /*11ec0*/  STL [R1+0x64c], R5 ;  /* 0x00064c0501007387 */ /* 0x0003e20000100800 */
[----:B------:R-:W-:Y:S02]  /*11ed0*/  SHF.R.S32.HI R0, RZ, 0x1f, R2 ;  /* 0x0000001fff007819 */ /* 0x000fe40000011402 */
[----:B------:R-:W-:Y:S01]  /*11ee0*/  SHF.R.S32.HI R3, RZ, 0x1f, R4 ;  /* 0x0000001fff037819 */ /* 0x000fe20000011404 */
[----:B------:R-:W-:Y:S01]  /*11ef0*/  IMAD.MOV.U32 R16, RZ, RZ, R8 ;  /* 0x000000ffff107224 */ /* 0x000fe200078e0008 */
[C---:B------:R-:W-:Y:S01]  /*11f00*/  SHF.L.U64.HI R0, R2.reuse, 0x2, R0 ;  /* 0x0000000202007819 */ /* 0x040fe20000010200 */
[----:B------:R-:W-:Y:S01]  /*11f10*/  IMAD.SHL.U32 R2, R2, 0x4, RZ ;  /* 0x0000000402027824 */ /* 0x000fe200078e00ff */
[----:B------:R-:W-:Y:S01]  /*11f20*/  SHF.L.U64.HI R3, R4, 0x2, R3 ;  /* 0x0000000204037819 */ /* 0x000fe20000010203 */
[----:B------:R-:W-:Y:S01]  /*11f30*/  IMAD.MOV.U32 R13, RZ, RZ, RZ ;  /* 0x000000ffff0d7224 */ /* 0x000fe200078e00ff */
[----:B------:R-:W-:Y:S02]  /*11f40*/  MOV R15, R9 ;  /* 0x00000009000f7202 */ /* 0x000fe40000000f00 */
[----:B------:R-:W-:-:S02]  /*11f50*/  CS2R R152, SRZ ;  /* 0x0000000000987805 */ /* 0x000fc4000001ff00 */
[----:B------:R-:W-:Y:S02]  /*11f60*/  SHF.L.U32 R4, R4, 0x2, RZ ;  /* 0x0000000204047819 */ /* 0x000fe400000006ff */
        /* <DEDUP_REMOVED lines=95> */
[----:B------:R-:W-:Y:S01]  /*12560*/  UMOV UR14, 0x2 ;  /* 0x00000002000e7882 */ /* 0x000fe20000000000 */
[----:B-1----:R-:W-:-:S05]  /*12570*/  UMOV UR13, 0xffffffff ;  /* 0xffffffff000d7882 */ /* 0x002fca0000000000 */
.L_x_1:
[----:B------:R-:W-:Y:S01]  /*12580*/  STL.64 [R1+0x808], R86 ;  /* 0x0008085601007387 */ /* 0x000fe20000100a00 */
[----:B------:R-:W-:Y:S01]  /*12590*/  UIADD3 UR13, UR13, 0x1, URZ ;  /* 0x000000010d0d7890 */ /* 0x000fe2000fffe03f */
[----:B------:R-:W-:-:S04]  /*125a0*/  DEPBAR.LE SB0, 0x4 ;  /* 0x000081000000791a */ /* 0x000fc80000000000 */
[----:B------:R-:W-:Y:S01]  /*125b0*/  STL.64 [R1+0x800], R84 ;  /* 0x0008005401007387 */ /* 0x000fe20000100a00 */
[----:B------:R-:W-:Y:S01]  /*125c0*/  UMOV UR7, 0x40000040 ;  /* 0x4000004000077882 */ /* 0x000fe20000000000 */
[----:B------:R-:W1:Y:S02]  /*125d0*/  LDC R5, c[0x0][0x230] ;  /* 0x00008c00ff057b82 */ /* 0x000e640000000800 */
[----:B------:R-:W-:Y:S04]  /*125e0*/  STL.64 [R1+0x7f8], R82 ;  /* 0x0007f85201007387 */ /* 0x000fe80000100a00 */
        /* <DEDUP_REMOVED lines=28> */
[----:B------:R2:W-:Y:S04]  /*127b0*/  STL.64 [R1+0x710], R24 ;  /* 0x0007101801007387 */ /* 0x0005e80000100a00 */
[----:B--2---:R-:W2:Y:S04]  /*127c0*/  LDL.LU.64 R24, [R1] ;  /* 0x0000000001187983 */ /* 0x004ea80000300a00 */
[----:B------:R-:W2:Y:S04]  /*127d0*/  LDL.LU.64 R26, [R1+0x8] ;  /* 0x00000800011a7983 */ /* 0x000ea80000300a00 */
        /* <DEDUP_REMOVED lines=29> */
[----:B------:R-:W2:Y:S01]  /*129b0*/  LDL.LU.64 R86, [R1+0xf8] ;  /* 0x0000f80001567983 */ /* 0x000ea20000300a00 */
[----:B------:R-:W-:Y:S01]  /*129c0*/  UISETP.GT.AND UP0, UPT, UR13, 0x3, UPT ;  /* 0x000000030d00788c */ /* 0x000fe2000bf04270 */
[----:B------:R-:W-:Y:S03]  /*129d0*/  BAR.SYNC.DEFER_BLOCKING 0x0 ;  /* 0x0000000000007b1d */ /* 0x000fe60000010000 */
[----:B------:R-:W-:-:S04]  /*129e0*/  USEL UR13, UR13, URZ, !UP0 ;  /* 0x0000003f0d0d7287 */ /* 0x000fc8000c000000 */
[----:B------:R-:W-:Y:S02]  /*129f0*/  ULEA UR5, UR13, UR12, 0xf ;  /* 0x0000000c0d057291 */ /* 0x000fe4000f8e783f */
[----:B------:R-:W-:Y:S01]  /*12a00*/  ULEA UR4, UR13, UR12, 0x10 ;  /* 0x0000000c0d047291 */ /* 0x000fe2000f8e803f */
[----:B------:R-:W-:Y:S01]  /*12a10*/  STL [R1+0x70c], R14 ;  /* 0x00070c0e01007387 */ /* 0x000fe20000100800 */
[----:B------:R-:W-:Y:S02]  /*12a20*/  UIADD3 UR5, UR5, 0x40000, URZ ;  /* 0x0004000005057890 */ /* 0x000fe4000fffe03f */
[----:B------:R-:W-:Y:S01]  /*12a30*/  USHF.R.U32.HI UR4, URZ, 0x4, UR4 ;  /* 0x000000043f047899 */ /* 0x000fe20008011604 */
[----:B-----5:R-:W-:Y:S01]  /*12a40*/  STL [R1+0x6f8], R12 ;  /* 0x0006f80c01007387 */ /* 0x020fe20000100800 */
[----:B------:R-:W-:Y:S02]  /*12a50*/  USHF.R.U32.HI UR5, URZ, 0x4, UR5 ;  /* 0x000000043f057899 */ /* 0x000fe40008011605 */
[----:B------:R-:W-:Y:S01]  /*12a60*/  USGXT.U32 UR4, UR4, 0xe ;  /* 0x0000000e0404789a */ /* 0x000fe20008000000 */
[----:B-----5:R-:W-:Y:S01]  /*12a70*/  STL [R1+0x6f4], R11 ;  /* 0x0006f40b01007387 */ /* 0x020fe20000100800 */
[----:B------:R-:W-:-:S02]  /*12a80*/  USGXT.U32 UR6, UR5, 0xe ;  /* 0x0000000e0506789a */ /* 0x000fc40008000000 */
[----:B------:R-:W-:Y:S01]  /*12a90*/  UIADD3 UR8, UP0, UR4, 0x2, URZ ;  /* 0x0000000204087890 */ /* 0x000fe2000ff1e03f */
[----:B------:R-:W-:Y:S01]  /*12aa0*/  STL [R1+0x6f0], R10 ;  /* 0x0006f00a01007387 */ /* 0x000fe20000100800 */
[----:B------:R-:W-:Y:S01]  /*12ab0*/  UMOV UR5, 0x40000040 ;  /* 0x4000004000057882 */ /* 0x000fe20000000000 */
[----:B------:R-:W-:Y:S01]  /*12ac0*/  UIADD3 UR10, UP1, UR6, 0x2, URZ ;  /* 0x00000002060a7890 */ /* 0x000fe2000ff3e03f */
[----:B--2---:R-:W-:-:S06]  /*12ad0*/  WARPGROUP.ARRIVE ;  /* 0x00000000000079c5 */ /* 0x004fcc0000000000 */
[----:B------:R-:W-:Y:S01]  /*12ae0*/  HGMMA.64x128x8.F32.TF32 R24, gdesc[UR4], R24, gsb0 ;  /* 0x05e00000041879f0 */ /* 0x000fe20008002818 */
[----:B------:R-:W-:Y:S01]  /*12af0*/  UMOV UR4, URZ ;  /* 0x0000003f00047c82 */ /* 0x000fe20008000000 */
[----:B------:R-:W-:Y:S01]  /*12b00*/  UMOV UR5, URZ ;  /* 0x0000003f00057c82 */ /* 0x000fe20008000000 */
[----:B------:R-:W-:Y:S02]  /*12b10*/  UIADD3.X UR9, UR4, 0x40000040, URZ, UP0, !UPT ;  /* 0x4000004004097890 */ /* 0x000fe400087fe43f */
[----:B------:R-:W-:Y:S02]  /*12b20*/  UIADD3.X UR11, UR5, 0x40000040, URZ, UP1, !UPT ;  /* 0x40000040050b7890 */ /* 0x000fe40008ffe43f */
[----:B------:R-:W-:Y:S02]  /*12b30*/  UIADD3.64 UR40, UR8, 0x2, URZ ;  /* 0x0000000208287897 */ /* 0x000fe4000fffe03f */
[----:B------:R-:W-:Y:S02]  /*12b40*/  UIADD3.64 UR42, UR10, 0x2, URZ ;  /* 0x000000020a2a7897 */ /* 0x000fe4000fffe03f */
[----:B------:R-:W-:-:S02]  /*12b50*/  UIADD3.64 UR36, UR8, 0x4, URZ ;  /* 0x0000000408247897 */ /* 0x000fc4000fffe03f */
[----:B------:R-:W-:Y:S02]  /*12b60*/  UIADD3.64 UR38, UR10, 0x4, URZ ;  /* 0x000000040a267897 */ /* 0x000fe4000fffe03f */
[----:B------:R-:W-:Y:S02]  /*12b70*/  UIADD3.64 UR32, UR8, 0x7fe, URZ ;  /* 0x000007fe08207897 */ /* 0x000fe4000fffe03f */
[----:B------:R-:W-:Y:S02]  /*12b80*/  UIADD3.64 UR34, UR10, 0x3fe, URZ ;  /* 0x000003fe0a227897 */ /* 0x000fe4000fffe03f */
[----:B------:R-:W-:Y:S02]  /*12b90*/  UIADD3.64 UR28, UR8, 0x800, URZ ;  /* 0x00000800081c7897 */ /* 0x000fe4000fffe03f */
[----:B------:R-:W-:Y:S02]  /*12ba0*/  UIADD3.64 UR30, UR10, 0x400, URZ ;  /* 0x000004000a1e7897 */ /* 0x000fe4000fffe03f */
[----:B------:R-:W-:-:S02]  /*12bb0*/  UIADD3.64 UR24, UR8, 0x802, URZ ;  /* 0x0000080208187897 */ /* 0x000fc4000fffe03f */
[----:B------:R-:W-:Y:S02]  /*12bc0*/  UIADD3.64 UR26, UR10, 0x402, URZ ;  /* 0x000004020a1a7897 */ /* 0x000fe4000fffe03f */
[----:B------:R-:W-:Y:S02]  /*12bd0*/  UIADD3.64 UR20, UR8, 0x804, URZ ;  /* 0x0000080408147897 */ /* 0x000fe4000fffe03f */
[----:B------:R-:W-:Y:S01]  /*12be0*/  UIADD3.64 UR22, UR10, 0x404, URZ ;  /* 0x000004040a167897 */ /* 0x000fe2000fffe03f */
[----:B------:R-:W-:Y:S02]  /*12bf0*/  WARPGROUP.DEPBAR.LE gsb0, 0x0 ;  /* 0x00008000000079c5 */ /* 0x000fe40000010000 */
[----:B------:R-:W-:-:S06]  /*12c00*/  WARPGROUP.ARRIVE ;  /* 0x00000000000079c5 */ /* 0x000fcc0000000000 */
[----:B------:R-:W-:Y:S03]  /*12c10*/  HGMMA.64x128x8.F32.TF32 R24, gdesc[UR8], R24, gsb0 ;  /* 0x05e00000081879f0 */ /* 0x000fe60008002818 */
[----:B------:R-:W-:Y:S02]  /*12c20*/  WARPGROUP.DEPBAR.LE gsb0, 0x0 ;  /* 0x00008000000079c5 */ /* 0x000fe40000010000 */
[----:B------:R-:W-:-:S07]  /*12c30*/  WARPGROUP.ARRIVE ;  /* 0x00000000000079c5 */ /* 0x000fce0000000000 */
        /* <DEDUP_REMOVED lines=12> */
[----:B------:R-:W-:Y:S01]  /*12d00*/  HGMMA.64x128x8.F32.TF32 R24, gdesc[UR24], R24, gsb0 ;  /* 0x05e00000181879f0 */ /* 0x000fe20008002818 */
[----:B------:R-:W-:Y:S02]  /*12d10*/  UIADD3.64 UR4, UR8, 0x1fe, URZ ;  /* 0x000001fe08047897 */ /* 0x000fe4000fffe03f */
[----:B------:R-:W-:Y:S02]  /*12d20*/  WARPGROUP.DEPBAR.LE gsb0, 0x0 ;  /* 0x00008000000079c5 */ /* 0x000fe40000010000 */
[----:B------:R-:W-:-:S07]  /*12d30*/  WARPGROUP.ARRIVE ;  /* 0x00000000000079c5 */ /* 0x000fce0000000000 */
[----:B------:R-:W-:Y:S01]  /*12d40*/  HGMMA.64x128x8.F32.TF32 R24, gdesc[UR20], R24, gsb0 ;  /* 0x05e00000141879f0 */ /* 0x000fe20008002818 */
[----:B------:R-:W-:Y:S01]  /*12d50*/  UIADD3.64 UR44, UR8, 0x200, URZ ;  /* 0x00000200082c7897 */ /* 0x000fe2000fffe03f */
[----:B------:R-:W-:Y:S01]  /*12d60*/  UMOV UR46, UR10 ;  /* 0x0000000a002e7c82 */ /* 0x000fe20008000000 */
[----:B------:R-:W-:Y:S01]  /*12d70*/  UMOV UR47, UR11 ;  /* 0x0000000b002f7c82 */ /* 0x000fe20008000000 */
[----:B------:R-:W-:Y:S02]  /*12d80*/  WARPGROUP.DEPBAR.LE gsb0, 0x0 ;  /* 0x00008000000079c5 */ /* 0x000fe40000010000 */
[----:B------:R-:W-:Y:S01]  /*12d90*/  WARPGROUP.ARRIVE ;  /* 0x00000000000079c5 */ /* 0x000fe20000000000 */
[----:B------:R-:W-:Y:S01]  /*12da0*/  UIADD3.64 UR40, UR8, 0x202, URZ ;  /* 0x0000020208287897 */ /* 0x000fe2000fffe03f */
[----:B------:R-:W-:Y:S04]  /*12db0*/  STL.64 [R1], R24 ;  /* 0x0000001801007387 */ /* 0x000fe80000100a00 */
[----:B------:R-:W-:Y:S01]  /*12dc0*/  HGMMA.64x128x8.F32.TF32 R152, gdesc[UR4], R152, gsb0 ;  /* 0x05e00000049879f0 */ /* 0x000fe20008002898 */
[----:B------:R-:W-:Y:S01]  /*12dd0*/  UIADD3.64 UR36, UR8, 0x204, URZ ;  /* 0x0000020408247897 */ /* 0x000fe2000fffe03f */
[----:B------:R-:W-:Y:S01]  /*12de0*/  STL.64 [R1+0x8], R26 ;  /* 0x0000081a01007387 */ /* 0x000fe20000100a00 */
[----:B------:R-:W-:-:S02]  /*12df0*/  UIADD3.64 UR32, UR8, 0x9fe, URZ ;  /* 0x000009fe08207897 */ /* 0x000fc4000fffe03f */
[----:B------:R-:W-:Y:S01]  /*12e00*/  UIADD3.64 UR28, UR8, 0xa00, URZ ;  /* 0x00000a00081c7897 */ /* 0x000fe2000fffe03f */
[----:B------:R-:W-:Y:S01]  /*12e10*/  STL.64 [R1+0x10], R28 ;  /* 0x0000101c01007387 */ /* 0x000fe20000100a00 */
[----:B------:R-:W-:Y:S02]  /*12e20*/  UIADD3.64 UR24, UR8, 0xa02, URZ ;  /* 0x00000a0208187897 */ /* 0x000fe4000fffe03f */
[----:B------:R-:W-:Y:S01]  /*12e30*/  UIADD3.64 UR20, UR8, 0xa04, URZ ;  /* 0x00000a0408147897 */ /* 0x000fe2000fffe03f */
[----:B------:R-:W-:Y:S01]  /*12e40*/  STL.64 [R1+0x18], R30 ;  /* 0x0000181e01007387 */ /* 0x000fe20000100a00 */
[----:B------:R-:W-:-:S03]  /*12e50*/  UIADD3.64 UR4, UR8, 0x3fe, URZ ;  /* 0x000003fe08047897 */ /* 0x000fc6000fffe03f */
        /* <DEDUP_REMOVED lines=27> */
[----:B------:R2:W-:Y:S01]  /*13010*/  STL.64 [R1+0xf8], R86 ;  /* 0x0000f85601007387 */ /* 0x0005e20000100a00 */
[----:B------:R-:W-:-:S02]  /*13020*/  WARPGROUP.DEPBAR.LE gsb0, 0x0 ;  /* 0x00008000000079c5 */ /* 0x000fc40000010000 */
[----:B------:R-:W-:Y:S01]  /*13030*/  WARPGROUP.ARRIVE ;  /* 0x00000000000079c5 */ /* 0x000fe20000000000 */
[----:B--2---:R-:W2:Y:S04]  /*13040*/  LDL.LU.64 R86, [R1+0x808] ;  /* 0x0008080001567983 */ /* 0x004ea80000300a00 */
[----:B------:R-:W2:Y:S01]  /*13050*/  LDL.LU.64 R84, [R1+0x800] ;  /* 0x0008000001547983 */ /* 0x000ea20000300a00 */
[----:B------:R-:W-:Y:S03]  /*13060*/  HGMMA.64x128x8.F32.TF32 R152, gdesc[UR44], R152, gsb0 ;  /* 0x05e000002c9879f0 */ /* 0x000fe60008002898 */
[----:B------:R-:W2:Y:S01]  /*13070*/  LDL.LU.64 R82, [R1+0x7f8] ;  /* 0x0007f80001527983 */ /* 0x000ea20000300a00 */
[----:B------:R-:W-:Y:S01]  /*13080*/  UIADD3.64 UR44, UR8, 0x400, URZ ;  /* 0x00000400082c7897 */ /* 0x000fe2000fffe03f */
[----:B------:R-:W-:Y:S01]  /*13090*/  UMOV UR46, UR10 ;  /* 0x0000000a002e7c82 */ /* 0x000fe20008000000 */
[----:B------:R-:W-:Y:S01]  /*130a0*/  UMOV UR47, UR11 ;  /* 0x0000000b002f7c82 */ /* 0x000fe20008000000 */
        /* <DEDUP_REMOVED lines=29> */
[----:B------:R-:W3:Y:S01]  /*13280*/  LDL R6, [R1+0x64c] ;  /* 0x00064c0001067983 */ /* 0x000ee20000100800 */
[----:B-1----:R-:W-:Y:S01]  /*13290*/  IADD3 R5, R5, -0xc0, RZ ;  /* 0xffffff4005057810 */ /* 0x002fe20007ffe0ff */
[----:B------:R-:W-:-:S04]  /*132a0*/  UIADD3 UR14, UR14, 0x1, URZ ;  /* 0x000000010e0e7890 */ /* 0x000fc8000fffe03f */
[----:B------:R-:W-:Y:S01]  /*132b0*/  IMAD R5, R13, -0x40, R5 ;  /* 0xffffffc00d057824 */ /* 0x000fe200078e0205 */
[----:B------:R-:W-:Y:S02]  /*132c0*/  WARPGROUP.DEPBAR.LE gsb0, 0x0 ;  /* 0x00008000000079c5 */ /* 0x000fe40000010000 */
[----:B------:R-:W-:Y:S02]  /*132d0*/  WARPGROUP.ARRIVE ;  /* 0x00000000000079c5 */ /* 0x000fe40000000000 */
[----:B------:R-:W-:-:S04]  /*132e0*/  ISETP.GT.AND P1, PT, R5, RZ, PT ;  /* 0x000000ff0500720c */ /* 0x000fc80003f24270 */
[----:B------:R-:W-:Y:S01]  /*132f0*/  HGMMA.64x128x8.F32.TF32 R152, gdesc[UR40], R152, gsb0 ;  /* 0x05e00000289879f0 */ /* 0x000fe20008002898 */
[----:B------:R-:W-:Y:S02]  /*13300*/  UIADD3.64 UR40, UR8, 0x402, URZ ;  /* 0x0000040208287897 */ /* 0x000fe4000fffe03f */
[----:B------:R-:W-:Y:S02]  /*13310*/  WARPGROUP.DEPBAR.LE gsb0, 0x0 ;  /* 0x00008000000079c5 */ /* 0x000fe40000010000 */
[----:B------:R-:W-:-:S07]  /*13320*/  WARPGROUP.ARRIVE ;  /* 0x00000000000079c5 */ /* 0x000fce0000000000 */
[----:B------:R-:W-:Y:S01]  /*13330*/  HGMMA.64x128x8.F32.TF32 R152, gdesc[UR36], R152, gsb0 ;  /* 0x05e00000249879f0 */ /* 0x000fe20008002898 */
[----:B------:R-:W-:Y:S02]  /*13340*/  UIADD3.64 UR36, UR8, 0x404, URZ ;  /* 0x0000040408247897 */ /* 0x000fe4000fffe03f */
[----:B------:R-:W-:Y:S02]  /*13350*/  WARPGROUP.DEPBAR.LE gsb0, 0x0 ;  /* 0x00008000000079c5 */ /* 0x000fe40000010000 */
[----:B------:R-:W-:Y:S01]  /*13360*/  WARPGROUP.ARRIVE ;  /* 0x00000000000079c5 */ /* 0x000fe20000000000 */
[----:B---3--:R-:W-:-:S06]  /*13370*/  ISETP.GE.AND P0, PT, R13, R6, PT ;  /* 0x000000060d00720c */ /* 0x008fcc0003f06270 */
[----:B------:R-:W-:Y:S01]  /*13380*/  HGMMA.64x128x8.F32.TF32 R152, gdesc[UR32], R152, gsb0 ;  /* 0x05e00000209879f0 */ /* 0x000fe20008002898 */
[----:B------:R-:W-:Y:S02]  /*13390*/  UIADD3.64 UR32, UR8, 0xbfe, URZ ;  /* 0x00000bfe08207897 */ /* 0x000fe4000fffe03f */
[----:B------:R-:W-:Y:S02]  /*133a0*/  WARPGROUP.DEPBAR.LE gsb0, 0x0 ;  /* 0x00008000000079c5 */ /* 0x000fe40000010000 */
[----:B------:R-:W-:-:S07]  /*133b0*/  WARPGROUP.ARRIVE ;  /* 0x00000000000079c5 */ /* 0x000fce0000000000 */
        /* <DEDUP_REMOVED lines=12> */
[----:B------:R-:W-:Y:S04]  /*13480*/  STL [R1+0x708], R212 ;  /* 0x000708d401007387 */ /* 0x000fe80000100800 */
[----:B------:R1:W-:Y:S02]  /*13490*/  STL [R1+0x704], R213 ;  /* 0x000704d501007387 */ /* 0x0003e40000100800 */
[----:B------:R-:W-:Y:S01]  /*134a0*/  HGMMA.64x128x8.F32.TF32 R88, gdesc[UR4], R88, gsb0 ;  /* 0x05e00000045879f0 */ /* 0x000fe20008002858 */
[----:B------:R-:W-:Y:S01]  /*134b0*/  UIADD3.64 UR4, UR8, 0x5fe, URZ ;  /* 0x000005fe08047897 */ /* 0x000fe2000fffe03f */
[----:B------:R3:W-:Y:S04]  /*134c0*/  STL [R1+0x700], R214 ;  /* 0x000700d601007387 */ /* 0x0007e80000100800 */
[----:B------:R4:W-:Y:S04]  /*134d0*/  STL [R1+0x6fc], R215 ;  /* 0x0006fcd701007387 */ /* 0x0009e80000100800 */
[----:B-1----:R-:W3:Y:S04]  /*134e0*/  LDL.LU R213, [R1+0x248] ;  /* 0x0002480001d57983 */ /* 0x002ee80000300800 */
[----:B------:R-:W4:Y:S04]  /*134f0*/  LDL.LU R212, [R1+0x24c] ;  /* 0x00024c0001d47983 */ /* 0x000f280000300800 */
[----:B------:R-:W3:Y:S04]  /*13500*/  LDL.LU R14, [R1+0x250] ;  /* 0x00025000010e7983 */ /* 0x000ee80000300800 */
[----:B------:R-:W3:Y:S04]  /*13510*/  LDL.LU R12, [R1+0x254] ;  /* 0x00025400010c7983 */ /* 0x000ee80000300800 */
[----:B------:R-:W3:Y:S04]  /*13520*/  LDL.LU R11, [R1+0x258] ;  /* 0x00025800010b7983 */ /* 0x000ee80000300800 */
[----:B------:R-:W3:Y:S01]  /*13530*/  LDL.LU R10, [R1+0x25c] ;  /* 0x00025c00010a7983 */ /* 0x000ee20000300800 */
[----:B------:R-:W-:-:S02]  /*13540*/  WARPGROUP.DEPBAR.LE gsb0, 0x0 ;  /* 0x00008000000079c5 */ /* 0x000fc40000010000 */
[----:B------:R-:W-:-:S06]  /*13550*/  WARPGROUP.ARRIVE ;  /* 0x00000000000079c5 */ /* 0x000fcc0000000000 */
        /* <DEDUP_REMOVED lines=23> */
[----:B------:R-:W-:Y:S03]  /*136d0*/  HGMMA.64x128x8.F32.TF32 R88, gdesc[UR20], R88, gsb0 ;  /* 0x05e00000145879f0 */ /* 0x000fe60008002858 */
[----:B------:R-:W-:Y:S02]  /*136e0*/  WARPGROUP.DEPBAR.LE gsb0, 0x0 ;  /* 0x00008000000079c5 */ /* 0x000fe40000010000 */
[----:B--2---:R-:W-:-:S07]  /*136f0*/  WARPGROUP.ARRIVE ;  /* 0x00000000000079c5 */ /* 0x004fce0000000000 */
[----:B------:R-:W-:Y:S01]  /*13700*/  HGMMA.64x128x8.F32.TF32 R24, gdesc[UR4], R24, gsb0 ;  /* 0x05e00000041879f0 */ /* 0x000fe20008002818 */
[----:B------:R-:W-:Y:S01]  /*13710*/  UIADD3.64 UR4, UR8, 0x600, URZ ;  /* 0x0000060008047897 */ /* 0x000fe2000fffe03f */
[----:B------:R-:W-:Y:S01]  /*13720*/  UMOV UR6, UR10 ;  /* 0x0000000a00067c82 */ /* 0x000fe20008000000 */
[----:B------:R-:W-:Y:S01]  /*13730*/  UMOV UR7, UR11 ;  /* 0x0000000b00077c82 */ /* 0x000fe20008000000 */
        /* <DEDUP_REMOVED lines=15> */
[----:B------:R-:W-:Y:S01]  /*13830*/  UIADD3.64 UR8, UR8, 0xe04, URZ ;  /* 0x00000e0408087897 */ /* 0x000fe2000fffe03f */
[----:B------:R-:W-:Y:S01]  /*13840*/  UMOV UR10, UR22 ;  /* 0x00000016000a7c82 */ /* 0x000fe20008000000 */
[----:B------:R-:W-:Y:S01]  /*13850*/  UMOV UR11, UR23 ;  /* 0x00000017000b7c82 */ /* 0x000fe20008000000 */
[----:B------:R-:W-:Y:S02]  /*13860*/  WARPGROUP.DEPBAR.LE gsb0, 0x0 ;  /* 0x00008000000079c5 */ /* 0x000fe40000010000 */
[----:B------:R-:W-:-:S06]  /*13870*/  WARPGROUP.ARRIVE ;  /* 0x00000000000079c5 */ /* 0x000fcc0000000000 */
[----:B------:R-:W-:Y:S01]  /*13880*/  HGMMA.64x128x8.F32.TF32 R24, gdesc[UR24], R24, gsb0 ;  /* 0x05e00000181879f0 */ /* 0x000fe20008002818 */
[----:B------:R-:W-:Y:S01]  /*13890*/  SEL R6, RZ, 0x4, !P1 ;  /* 0x00000004ff067807 */ /* 0x000fe20004800000 */
[----:B------:R-:W-:-:S03]  /*138a0*/  UISETP.GT.AND UP0, UPT, UR14, 0x3, UPT ;  /* 0x000000030e00788c */ /* 0x000fc6000bf04270 */
[----:B------:R-:W-:Y:S01]  /*138b0*/  SEL R6, R6, RZ, !P0 ;  /* 0x000000ff06067207 */ /* 0x000fe20004000000 */
[----:B------:R-:W-:Y:S01]  /*138c0*/  USEL UR14, UR14, URZ, !UP0 ;  /* 0x0000003f0e0e7287 */ /* 0x000fe2000c000000 */
[----:B------:R-:W-:Y:S01]  /*138d0*/  IADD3 R16, P1, R16, R2, RZ ;  /* 0x0000000210107210 */ /* 0x000fe20007f3e0ff */
[----:B------:R-:W-:Y:S02]  /*138e0*/  WARPGROUP.DEPBAR.LE gsb0, 0x0 ;  /* 0x00008000000079c5 */ /* 0x000fe40000010000 */
[----:B------:R-:W-:-:S06]  /*138f0*/  WARPGROUP.ARRIVE ;  /* 0x00000000000079c5 */ /* 0x000fcc0000000000 */
[----:B------:R-:W-:Y:S01]  /*13900*/  HGMMA.64x128x8.F32.TF32 R24, gdesc[UR8], R24, gsb0 ;  /* 0x05e00000081879f0 */ /* 0x000fe20008002818 */
[----:B------:R-:W-:Y:S01]  /*13910*/  ISETP.NE.U32.AND P2, PT, R6, RZ, PT ;  /* 0x000000ff0600720c */ /* 0x000fe20003f45070 */
[----:B------:R-:W-:Y:S01]  /*13920*/  ULEA UR4, UR14, UR12, 0x10 ;  /* 0x0000000c0e047291 */ /* 0x000fe2000f8e803f */
[----:B------:R-:W-:Y:S01]  /*13930*/  IMAD.X R15, R15, 0x1, R0, P1 ;  /* 0x000000010f0f7824 */ /* 0x000fe200008e0600 */
[----:B------:R-:W-:-:S03]  /*13940*/  MOV R8, R16 ;  /* 0x0000001000087202 */ /* 0x000fc60000000f00 */
[----:B------:R-:W-:Y:S02]  /*13950*/  IMAD.MOV.U32 R9, RZ, RZ, R15 ;  /* 0x000000ffff097224 */ /* 0x000fe400078e000f */
[----:B------:R-:W-:Y:S01]  /*13960*/  VIADD R6, R7, UR4 ;  /* 0x0000000407067c36 */ /* 0x000fe20008000000 */
[----:B------:R-:W-:Y:S02]  /*13970*/  ISETP.GT.AND P1, PT, R5, 0x1, PT ;  /* 0x000000010500780c */ /* 0x000fe40003f24270 */
[-C--:B------:R-:W-:Y:S02]  /*13980*/  IADD3 R18, P3, R18, R2.reuse, RZ ;  /* 0x0000000212127210 */ /* 0x080fe40007f7e0ff */
[----:B------:R-:W-:-:S03]  /*13990*/  IADD3 R20, P4, R20, R2, RZ ;  /* 0x0000000214147210 */ /* 0x000fc60007f9e0ff */
[----:B------:R-:W-:Y:S01]  /*139a0*/  IMAD.X R17, R17, 0x1, R0, P3 ;  /* 0x0000000111117824 */ /* 0x000fe200018e0600 */
[----:B------:R-:W-:Y:S02]  /*139b0*/  IADD3.X R19, R19, R0, RZ, P4, !PT ;  /* 0x0000000013137210 */ /* 0x000fe400027fe4ff */
        /* <DEDUP_REMOVED lines=8> */
[----:B------:R-:W-:Y:S01]  /*13a40*/  IADD3 R222, P3, R222, R2, RZ ;  /* 0x00000002dede7210 */ /* 0x000fe20007f7e0ff */
[----:B------:R-:W-:Y:S02]  /*13a50*/  WARPGROUP.DEPBAR.LE gsb0, 0x0 ;  /* 0x00008000000079c5 */ /* 0x000fe40000010000 */
[----:B------:R-:W-:Y:S06]  /*13a60*/  BAR.SYNC.DEFER_BLOCKING 0x0 ;  /* 0x0000000000007b1d */ /* 0x000fec0000010000 */
[----:B------:R-:W-:Y:S01]  /*13a70*/  @!PT LDS RZ, [RZ] ;  /* 0x00000000fffff984 */ /* 0x000fe20000000800 */
[----:B------:R-:W-:Y:S01]  /*13a80*/  @!PT LDS RZ, [RZ] ;  /* 0x00000000fffff984 */ /* 0x000fe20000000800 */
[----:B------:R-:W-:Y:S01]  /*13a90*/  @!PT LDS RZ, [RZ] ;  /* 0x00000000fffff984 */ /* 0x000fe20000000800 */
[----:B------:R1:W-:Y:S02]  /*13aa0*/  LDGSTS.E [R6], desc[UR16][R8.64], P2 ;  /* 0x0000000008067fae */ /* 0x0003e40009121850 */
[----:B-1----:R-:W-:-:S04]  /*13ab0*/  SEL R8, RZ, 0x4, !P1 ;  /* 0x00000004ff087807 */ /* 0x002fc80004800000 */
[----:B------:R-:W-:Y:S01]  /*13ac0*/  SEL R8, R8, RZ, !P0 ;  /* 0x000000ff08087207 */ /* 0x000fe20004000000 */
[----:B------:R-:W-:-:S03]  /*13ad0*/  IMAD.MOV.U32 R9, RZ, RZ, R17 ;  /* 0x000000ffff097224 */ /* 0x000fc600078e0011 */
[----:B------:R-:W-:Y:S01]  /*13ae0*/  ISETP.NE.U32.AND P1, PT, R8, RZ, PT ;  /* 0x000000ff0800720c */ /* 0x000fe20003f25070 */
[----:B------:R-:W-:-:S05]  /*13af0*/  IMAD.MOV.U32 R8, RZ, RZ, R18 ;  /* 0x000000ffff087224 */ /* 0x000fca00078e0012 */
[----:B------:R1:W-:Y:S01]  /*13b00*/  LDGSTS.E [R6+0x4000], desc[UR16][R8.64], P2 ;  /* 0x0400000008067fae */ /* 0x0003e20009121850 */
[----:B------:R-:W-:Y:S02]  /*13b10*/  ISETP.GT.AND P2, PT, R5, 0x2, PT ;  /* 0x000000020500780c */ /* 0x000fe40003f44270 */
[----:B-1----:R-:W-:Y:S01]  /*13b20*/  MOV R8, R20 ;  /* 0x0000001400087202 */ /* 0x002fe20000000f00 */
[----:B------:R-:W-:-:S05]  /*13b30*/  IMAD.MOV.U32 R9, RZ, RZ, R19 ;  /* 0x000000ffff097224 */ /* 0x000fca00078e0013 */
[----:B------:R1:W-:Y:S02]  /*13b40*/  LDGSTS.E [R6+0x4], desc[UR16][R8.64], P1 ;  /* 0x0000400008067fae */ /* 0x0003e40008921850 */
        /* <DEDUP_REMOVED lines=19> */
[----:B------:R1:W-:Y:S01]  /*13c80*/  LDGSTS.E [R6+0xc], desc[UR16][R8.64], P1 ;  /* 0x0000c00008067fae */ /* 0x0003e20008921850 */
[----:B------:R-:W-:Y:S01]  /*13c90*/  IMAD.X R221, R221, 0x1, R0, P3 ;  /* 0x00000001dddd7824 */ /* 0x000fe200018e0600 */
[----:B----4-:R-:W-:Y:S02]  /*13ca0*/  IADD3 R212, P4, R212, R2, RZ ;  /* 0x00000002d4d47210 */ /* 0x010fe40007f9e0ff */
[----:B-1----:R-:W-:-:S04]  /*13cb0*/  SEL R8, RZ, 0x4, !P2 ;  /* 0x00000004ff087807 */ /* 0x002fc80005000000 */
[----:B------:R-:W-:Y:S01]  /*13cc0*/  SEL R8, R8, RZ, !P0 ;  /* 0x000000ff08087207 */ /* 0x000fe20004000000 */
[----:B------:R-:W-:-:S03]  /*13cd0*/  IMAD.MOV.U32 R9, RZ, RZ, R221 ;  /* 0x000000ffff097224 */ /* 0x000fc600078e00dd */
[----:B------:R-:W-:Y:S01]  /*13ce0*/  ISETP.NE.U32.AND P2, PT, R8, RZ, PT ;  /* 0x000000ff0800720c */ /* 0x000fe20003f45070 */
[----:B------:R-:W-:Y:S01]  /*13cf0*/  IMAD.MOV.U32 R8, RZ, RZ, R222 ;  /* 0x000000ffff087224 */ /* 0x000fe200078e00de */
[----:B---3--:R-:W-:-:S04]  /*13d00*/  IADD3.X R213, R213, R0, RZ, P4, !PT ;  /* 0x00000000d5d57210 */ /* 0x008fc800027fe4ff */
[----:B------:R1:W-:Y:S01]  /*13d10*/  LDGSTS.E [R6+0x400c], desc[UR16][R8.64], P1 ;  /* 0x0400c00008067fae */ /* 0x0003e20008921850 */
[----:B------:R-:W-:Y:S02]  /*13d20*/  ISETP.GT.AND P1, PT, R5, 0x21, PT ;  /* 0x000000210500780c */ /* 0x000fe40003f24270 */
[----:B------:R-:W-:Y:S02]  /*13d30*/  IADD3 R12, P3, R12, R2, RZ ;  /* 0x000000020c0c7210 */ /* 0x000fe40007f7e0ff */
[----:B-1----:R-:W-:Y:S01]  /*13d40*/  MOV R8, R212 ;  /* 0x000000d400087202 */ /* 0x002fe20000000f00 */
[----:B------:R-:W-:-:S05]  /*13d50*/  IMAD.MOV.U32 R9, RZ, RZ, R213 ;  /* 0x000000ffff097224 */ /* 0x000fca00078e00d5 */
[----:B------:R1:W-:Y:S01]  /*13d60*/  LDGSTS.E [R6+0x8000], desc[UR16][R8.64], P2 ;  /* 0x0800000008067fae */ /* 0x0003e20009121850 */
[----:B------:R-:W-:Y:S01]  /*13d70*/  IMAD.X R14, R14, 0x1, R0, P3 ;  /* 0x000000010e0e7824 */ /* 0x000fe200018e0600 */
[----:B------:R-:W-:Y:S02]  /*13d80*/  IADD3 R10, P4, R10, R2, RZ ;  /* 0x000000020a0a7210 */ /* 0x000fe40007f9e0ff */
[----:B-1----:R-:W-:-:S04]  /*13d90*/  SEL R8, RZ, 0x4, !P1 ;  /* 0x00000004ff087807 */ /* 0x002fc80004800000 */
[----:B------:R-:W-:Y:S01]  /*13da0*/  SEL R8, R8, RZ, !P0 ;  /* 0x000000ff08087207 */ /* 0x000fe20004000000 */
[----:B------:R-:W-:-:S03]  /*13db0*/  IMAD.MOV.U32 R9, RZ, RZ, R14 ;  /* 0x000000ffff097224 */ /* 0x000fc600078e000e */
[----:B------:R-:W-:Y:S01]  /*13dc0*/  ISETP.NE.U32.AND P1, PT, R8, RZ, PT ;  /* 0x000000ff0800720c */ /* 0x000fe20003f25070 */
[----:B------:R-:W-:Y:S01]  /*13dd0*/  IMAD.MOV.U32 R8, RZ, RZ, R12 ;  /* 0x000000ffff087224 */ /* 0x000fe200078e000c */
[----:B------:R-:W-:Y:S01]  /*13de0*/  IADD3.X R11, R11, R0, RZ, P4, !PT ;  /* 0x000000000b0b7210 */ /* 0x000fe200027fe4ff */
[----:B------:R-:W-:Y:S04]  /*13df0*/  STL [R1+0x24c], R212 ;  /* 0x00024cd401007387 */ /* 0x000fe80000100800 */
[----:B------:R1:W-:Y:S04]  /*13e00*/  STL [R1+0x248], R213 ;  /* 0x000248d501007387 */ /* 0x0003e80000100800 */
[----:B------:R-:W2:Y:S04]  /*13e10*/  LDL.LU R214, [R1+0x26c] ;  /* 0x00026c0001d67983 */ /* 0x000ea80000300800 */
[----:B------:R3:W-:Y:S01]  /*13e20*/  LDGSTS.E [R6+0xc000], desc[UR16][R8.64], P2 ;  /* 0x0c00000008067fae */ /* 0x0007e20009121850 */
[----:B------:R-:W-:-:S03]  /*13e30*/  ISETP.GT.AND P2, PT, R5, 0x22, PT ;  /* 0x000000220500780c */ /* 0x000fc60003f44270 */
[----:B------:R-:W-:Y:S04]  /*13e40*/  STL [R1+0x254], R12 ;  /* 0x0002540c01007387 */ /* 0x000fe80000100800 */
[----:B------:R4:W-:Y:S01]  /*13e50*/  STL [R1+0x250], R14 ;  /* 0x0002500e01007387 */ /* 0x0009e20000100800 */
[----:B---3--:R-:W-:Y:S01]  /*13e60*/  MOV R8, R10 ;  /* 0x0000000a00087202 */ /* 0x008fe20000000f00 */
[----:B------:R-:W-:Y:S02]  /*13e70*/  IMAD.MOV.U32 R9, RZ, RZ, R11 ;  /* 0x000000ffff097224 */ /* 0x000fe400078e000b */
[----:B------:R-:W-:Y:S04]  /*13e80*/  STL [R1+0x25c], R10 ;  /* 0x00025c0a01007387 */ /* 0x000fe80000100800 */
[----:B------:R-:W3:Y:S04]  /*13e90*/  LDL.LU R215, [R1+0x268] ;  /* 0x0002680001d77983 */ /* 0x000ee80000300800 */
[----:B------:R4:W-:Y:S04]  /*13ea0*/  STL [R1+0x258], R11 ;  /* 0x0002580b01007387 */ /* 0x0009e80000100800 */
[----:B-1----:R-:W3:Y:S04]  /*13eb0*/  LDL.LU R213, [R1+0x270] ;  /* 0x0002700001d57983 */ /* 0x002ee80000300800 */
[----:B------:R1:W-:Y:S04]  /*13ec0*/  LDGSTS.E [R6+0x8004], desc[UR16][R8.64], P1 ;  /* 0x0800400008067fae */ /* 0x0003e80008921850 */
[----:B------:R-:W3:Y:S04]  /*13ed0*/  LDL.LU R212, [R1+0x274] ;  /* 0x0002740001d47983 */ /* 0x000ee80000300800 */
[----:B----4-:R-:W4:Y:S01]  /*13ee0*/  LDL.LU R14, [R1+0x278] ;  /* 0x00027800010e7983 */ /* 0x010f220000300800 */
[----:B-1----:R-:W-:-:S03]  /*13ef0*/  SEL R8, RZ, 0x4, !P2 ;  /* 0x00000004ff087807 */ /* 0x002fc60005000000 */
[----:B------:R-:W4:Y:S01]  /*13f00*/  LDL.LU R12, [R1+0x27c] ;  /* 0x00027c00010c7983 */ /* 0x000f220000300800 */
[----:B------:R-:W-:-:S03]  /*13f10*/  SEL R8, R8, RZ, !P0 ;  /* 0x000000ff08087207 */ /* 0x000fc60004000000 */
[----:B------:R-:W4:Y:S04]  /*13f20*/  LDL.LU R11, [R1+0x280] ;  /* 0x00028000010b7983 */ /* 0x000f280000300800 */
[----:B------:R-:W4:Y:S04]  /*13f30*/  LDL.LU R10, [R1+0x284] ;  /* 0x00028400010a7983 */ /* 0x000f280000300800 */
[----:B------:R-:W4:Y:S01]  /*13f40*/  LDL.LU R9, [R1+0x264] ;  /* 0x0002640001097983 */ /* 0x000f220000300800 */
[----:B------:R-:W-:-:S03]  /*13f50*/  ISETP.NE.U32.AND P2, PT, R8, RZ, PT ;  /* 0x000000ff0800720c */ /* 0x000fc60003f45070 */
[----:B------:R-:W4:Y:S01]  /*13f60*/  LDL.LU R8, [R1+0x260] ;  /* 0x0002600001087983 */ /* 0x000f220000300800 */
[----:B--2---:R-:W-:-:S04]  /*13f70*/  IADD3 R214, P4, R214, R2, RZ ;  /* 0x00000002d6d67210 */ /* 0x004fc80007f9e0ff */
[----:B---3--:R-:W-:Y:S02]  /*13f80*/  IADD3.X R215, R215, R0, RZ, P4, !PT ;  /* 0x00000000d7d77210 */ /* 0x008fe400027fe4ff */
[----:B----4-:R-:W-:-:S05]  /*13f90*/  IADD3 R9, P3, R9, R2, RZ ;  /* 0x0000000209097210 */ /* 0x010fca0007f7e0ff */
[----:B------:R-:W-:Y:S01]  /*13fa0*/  IMAD.X R8, R8, 0x1, R0, P3 ;  /* 0x0000000108087824 */ /* 0x000fe200018e0600 */
[----:B------:R1:W-:Y:S04]  /*13fb0*/  STL [R1+0x264], R9 ;  /* 0x0002640901007387 */ /* 0x0003e80000100800 */
[----:B------:R2:W-:Y:S01]  /*13fc0*/  STL [R1+0x260], R8 ;  /* 0x0002600801007387 */ /* 0x0005e20000100800 */
[----:B-1----:R-:W-:-:S04]  /*13fd0*/  LOP3.LUT R9, R9, R8, RZ, 0x3c, !PT ;  /* 0x0000000809097212 */ /* 0x002fc800078e3cff */
[----:B--2---:R-:W-:-:S04]  /*13fe0*/  LOP3.LUT R8, R9, R8, RZ, 0x3c, !PT ;  /* 0x0000000809087212 */ /* 0x004fc800078e3cff */
[----:B------:R-:W-:-:S05]  /*13ff0*/  LOP3.LUT R9, R9, R8, RZ, 0x3c, !PT ;  /* 0x0000000809097212 */ /* 0x000fca00078e3cff */
[----:B------:R1:W-:Y:S01]  /*14000*/  LDGSTS.E [R6+0xc004], desc[UR16][R8.64], P1 ;  /* 0x0c00400008067fae */ /* 0x0003e20008921850 */
[----:B------:R-:W-:Y:S02]  /*14010*/  ISETP.GT.AND P1, PT, R5, 0x23, PT ;  /* 0x000000230500780c */ /* 0x000fe40003f24270 */
[----:B------:R-:W-:Y:S01]  /*14020*/  IADD3 R212, P3, R212, R2, RZ ;  /* 0x00000002d4d47210 */ /* 0x000fe20007f7e0ff */
[----:B-1----:R-:W-:Y:S02]  /*14030*/  IMAD.MOV.U32 R8, RZ, RZ, R214 ;  /* 0x000000ffff087224 */ /* 0x002fe400078e00d6 */
[----:B------:R-:W-:-:S05]  /*14040*/  IMAD.MOV.U32 R9, RZ, RZ, R215 ;  /* 0x000000ffff097224 */ /* 0x000fca00078e00d7 */
[----:B------:R1:W-:Y:S01]  /*14050*/  LDGSTS.E [R6+0x8008], desc[UR16][R8.64], P2 ;  /* 0x0800800008067fae */ /* 0x0003e20009121850 */
[----:B------:R-:W-:Y:S02]  /*14060*/  IADD3.X R213, R213, R0, RZ, P3, !PT ;  /* 0x00000000d5d57210 */ /* 0x000fe40001ffe4ff */
[----:B-1----:R-:W-:-:S04]  /*14070*/  SEL R8, RZ, 0x4, !P1 ;  /* 0x00000004ff087807 */ /* 0x002fc80004800000 */
[----:B------:R-:W-:Y:S01]  /*14080*/  SEL R8, R8, RZ, !P0 ;  /* 0x000000ff08087207 */ /* 0x000fe20004000000 */
[----:B------:R-:W-:-:S03]  /*14090*/  IMAD.MOV.U32 R9, RZ, RZ, R213 ;  /* 0x000000ffff097224 */ /* 0x000fc600078e00d5 */
[----:B------:R-:W-:Y:S01]  /*140a0*/  ISETP.NE.U32.AND P1, PT, R8, RZ, PT ;  /* 0x000000ff0800720c */ /* 0x000fe20003f25070 */
[----:B------:R-:W-:Y:S01]  /*140b0*/  IMAD.MOV.U32 R8, RZ, RZ, R212 ;  /* 0x000000ffff087224 */ /* 0x000fe200078e00d4 */
[----:B------:R-:W-:-:S04]  /*140c0*/  IADD3 R10, P3, R10, R2, RZ ;  /* 0x000000020a0a7210 */ /* 0x000fc80007f7e0ff */
[----:B------:R1:W-:Y:S01]  /*140d0*/  LDGSTS.E [R6+0xc008], desc[UR16][R8.64], P2 ;  /* 0x0c00800008067fae */ /* 0x0003e20009121850 */
[----:B------:R-:W-:Y:S01]  /*140e0*/  IADD3 R12, P2, R12, R2, RZ ;  /* 0x000000020c0c7210 */ /* 0x000fe20007f5e0ff */
[----:B------:R-:W-:Y:S02]  /*140f0*/  IMAD.X R11, R11, 0x1, R0, P3 ;  /* 0x000000010b0b7824 */ /* 0x000fe400018e0600 */
[----:B------:R-:W-:Y:S01]  /*14100*/  STL [R1+0x26c], R214 ;  /* 0x00026cd601007387 */ /* 0x000fe20000100800 */
[----:B------:R-:W-:-:S03]  /*14110*/  IADD3.X R14, R14, R0, RZ, P2, !PT ;  /* 0x000000000e0e7210 */ /* 0x000fc600017fe4ff */
[----:B------:R-:W-:Y:S04]  /*14120*/  STL [R1+0x268], R215 ;  /* 0x000268d701007387 */ /* 0x000fe80000100800 */
[----:B------:R-:W-:Y:S04]  /*14130*/  STL [R1+0x274], R212 ;  /* 0x000274d401007387 */ /* 0x000fe80000100800 */
[----:B------:R2:W-:Y:S04]  /*14140*/  STL [R1+0x270], R213 ;  /* 0x000270d501007387 */ /* 0x0005e80000100800 */
[----:B------:R-:W-:Y:S04]  /*14150*/  STL [R1+0x27c], R12 ;  /* 0x00027c0c01007387 */ /* 0x000fe80000100800 */
[----:B------:R3:W-:Y:S04]  /*14160*/  STL [R1+0x278], R14 ;  /* 0x0002780e01007387 */ /* 0x0007e80000100800 */
[----:B------:R-:W-:Y:S04]  /*14170*/  STL [R1+0x284], R10 ;  /* 0x0002840a01007387 */ /* 0x000fe80000100800 */
[----:B------:R4:W-:Y:S04]  /*14180*/  STL [R1+0x280], R11 ;  /* 0x0002800b01007387 */ /* 0x0009e80000100800 */
[----:B--2---:R-:W2:Y:S04]  /*14190*/  LDL.LU R213, [R1+0x288] ;  /* 0x0002880001d57983 */ /* 0x004ea80000300800 */
[----:B------:R-:W2:Y:S01]  /*141a0*/  LDL.LU R212, [R1+0x28c] ;  /* 0x00028c0001d47983 */ /* 0x000ea20000300800 */
[----:B-1----:R-:W-:Y:S01]  /*141b0*/  IMAD.MOV.U32 R8, RZ, RZ, R12 ;  /* 0x000000ffff087224 */ /* 0x002fe200078e000c */
[----:B------:R-:W-:-:S02]  /*141c0*/  MOV R9, R14 ;  /* 0x0000000e00097202 */ /* 0x000fc40000000f00 */
[----:B---3--:R-:W3:Y:S04]  /*141d0*/  LDL.LU R14, [R1+0x290] ;  /* 0x00029000010e7983 */ /* 0x008ee80000300800 */
[----:B------:R-:W3:Y:S04]  /*141e0*/  LDL.LU R12, [R1+0x294] ;  /* 0x00029400010c7983 */ /* 0x000ee80000300800 */
[----:B------:R1:W-:Y:S02]  /*141f0*/  LDGSTS.E [R6+0x800c], desc[UR16][R8.64], P1 ;  /* 0x0800c00008067fae */ /* 0x0003e40008921850 */
[----:B-1----:R-:W-:-:S02]  /*14200*/  IMAD.MOV.U32 R9, RZ, RZ, R11 ;  /* 0x000000ffff097224 */ /* 0x002fc400078e000b */
[----:B------:R-:W-:Y:S01]  /*14210*/  IMAD.MOV.U32 R8, RZ, RZ, R10 ;  /* 0x000000ffff087224 */ /* 0x000fe200078e000a */
[----:B----4-:R-:W4:Y:S04]  /*14220*/  LDL.LU R11, [R1+0x298] ;  /* 0x00029800010b7983 */ /* 0x010f280000300800 */
[----:B------:R-:W4:Y:S04]  /*14230*/  LDL.LU R10, [R1+0x29c] ;  /* 0x00029c00010a7983 */ /* 0x000f280000300800 */
[----:B------:R1:W-:Y:S01]  /*14240*/  LDGSTS.E [R6+0xc00c], desc[UR16][R8.64], P1 ;  /* 0x0c00c00008067fae */ /* 0x0003e20008921850 */
[----:B------:R-:W-:-:S04]  /*14250*/  ISETP.GT.AND P1, PT, R5, 0x4, PT ;  /* 0x000000040500780c */ /* 0x000fc80003f24270 */
[----:B-1----:R-:W-:-:S04]  /*14260*/  SEL R6, RZ, 0x4, !P1 ;  /* 0x00000004ff067807 */ /* 0x002fc80004800000 */
[----:B------:R-:W-:Y:S02]  /*14270*/  SEL R6, R6, RZ, !P0 ;  /* 0x000000ff06067207 */ /* 0x000fe40004000000 */
[----:B------:R-:W-:Y:S02]  /*14280*/  IADD3 R224, P1, R224, R2, RZ ;  /* 0x00000002e0e07210 */ /* 0x000fe40007f3e0ff */
[----:B------:R-:W-:Y:S02]  /*14290*/  ISETP.NE.U32.AND P2, PT, R6, RZ, PT ;  /* 0x000000ff0600720c */ /* 0x000fe40003f45070 */
[----:B------:R-:W-:Y:S02]  /*142a0*/  LOP3.LUT R6, R7, 0x10, RZ, 0x3c, !PT ;  /* 0x0000001007067812 */ /* 0x000fe400078e3cff */
[----:B------:R-:W-:Y:S01]  /*142b0*/  IADD3.X R223, R223, R0, RZ, P1, !PT ;  /* 0x00000000dfdf7210 */ /* 0x000fe20000ffe4ff */
[----:B------:R-:W-:Y:S02]  /*142c0*/  IMAD.MOV.U32 R8, RZ, RZ, R224 ;  /* 0x000000ffff087224 */ /* 0x000fe400078e00e0 */
[----:B------:R-:W-:Y:S01]  /*142d0*/  VIADD R6, R6, UR4 ;  /* 0x0000000406067c36 */ /* 0x000fe20008000000 */
[----:B------:R-:W-:-:S02]  /*142e0*/  MOV R9, R223 ;  /* 0x000000df00097202 */ /* 0x000fc40000000f00 */
[----:B------:R-:W-:-:S03]  /*142f0*/  ISETP.GT.AND P1, PT, R5, 0x5, PT ;  /* 0x000000050500780c */ /* 0x000fc60003f24270 */
[----:B------:R1:W-:Y:S01]  /*14300*/  LDGSTS.E [R6], desc[UR16][R8.64], P2 ;  /* 0x0000000008067fae */ /* 0x0003e20009121850 */
[-C--:B------:R-:W-:Y:S02]  /*14310*/  IADD3 R226, P3, R226, R2.reuse, RZ ;  /* 0x00000002e2e27210 */ /* 0x080fe40007f7e0ff */
[----:B------:R-:W-:-:S03]  /*14320*/  IADD3 R228, P4, R228, R2, RZ ;  /* 0x00000002e4e47210 */ /* 0x000fc60007f9e0ff */
[----:B------:R-:W-:Y:S01]  /*14330*/  IMAD.X R225, R225, 0x1, R0, P3 ;  /* 0x00000001e1e17824 */ /* 0x000fe200018e0600 */
[----:B-1----:R-:W-:-:S04]  /*14340*/  SEL R8, RZ, 0x4, !P1 ;  /* 0x00000004ff087807 */ /* 0x002fc80004800000 */
[----:B------:R-:W-:Y:S01]  /*14350*/  SEL R8, R8, RZ, !P0 ;  /* 0x000000ff08087207 */ /* 0x000fe20004000000 */
[----:B------:R-:W-:-:S03]  /*14360*/  IMAD.MOV.U32 R9, RZ, RZ, R225 ;  /* 0x000000ffff097224 */ /* 0x000fc600078e00e1 */
[----:B------:R-:W-:Y:S01]  /*14370*/  ISETP.NE.U32.AND P1, PT, R8, RZ, PT ;  /* 0x000000ff0800720c */ /* 0x000fe20003f25070 */
[----:B------:R-:W-:Y:S01]  /*14380*/  IMAD.X R227, R227, 0x1, R0, P4 ;  /* 0x00000001e3e37824 */ /* 0x000fe200020e0600 */
[----:B------:R-:W-:-:S05]  /*14390*/  MOV R8, R226 ;  /* 0x000000e200087202 */ /* 0x000fca0000000f00 */
[----:B------:R1:W-:Y:S01]  /*143a0*/  LDGSTS.E [R6+0x4000], desc[UR16][R8.64], P2 ;  /* 0x0400000008067fae */ /* 0x0003e20009121850 */
[----:B------:R-:W-:Y:S02]  /*143b0*/  ISETP.GT.AND P2, PT, R5, 0x6, PT ;  /* 0x000000060500780c */ /* 0x000fe40003f44270 */
[----:B------:R-:W-:Y:S01]  /*143c0*/  IADD3 R230, P3, R230, R2, RZ ;  /* 0x00000002e6e67210 */ /* 0x000fe20007f7e0ff */
[----:B-1----:R-:W-:Y:S01]  /*143d0*/  IMAD.MOV.U32 R8, RZ, RZ, R228 ;  /* 0x000000ffff087224 */ /* 0x002fe200078e00e4 */
[----:B------:R-:W-:-:S05]  /*143e0*/  MOV R9, R227 ;  /* 0x000000e300097202 */ /* 0x000fca0000000f00 */
[----:B------:R1:W-:Y:S01]  /*143f0*/  LDGSTS.E [R6+0x4], desc[UR16][R8.64], P1 ;  /* 0x0000400008067fae */ /* 0x0003e20008921850 */
[----:B------:R-:W-:Y:S01]  /*14400*/  IADD3 R232, P4, R232, R2, RZ ;  /* 0x00000002e8e87210 */ /* 0x000fe20007f9e0ff */
        /* <DEDUP_REMOVED lines=27> */
[----:B------:R-:W-:Y:S01]  /*145c0*/  IMAD.X R237, R237, 0x1, R0, P3 ;  /* 0x00000001eded7824 */ /* 0x000fe200018e0600 */
[----:B-1----:R-:W-:-:S04]  /*145d0*/  SEL R8, RZ, 0x4, !P2 ;  /* 0x00000004ff087807 */ /* 0x002fc80005000000 */
[----:B------:R-:W-:Y:S01]  /*145e0*/  SEL R8, R8, RZ, !P0 ;  /* 0x000000ff08087207 */ /* 0x000fe20004000000 */
[----:B------:R-:W-:-:S03]  /*145f0*/  IMAD.MOV.U32 R9, RZ, RZ, R237 ;  /* 0x000000ffff097224 */ /* 0x000fc600078e00ed */
[----:B------:R-:W-:Y:S02]  /*14600*/  ISETP.NE.U32.AND P2, PT, R8, RZ, PT ;  /* 0x000000ff0800720c */ /* 0x000fe40003f45070 */
[----:B------:R-:W-:-:S05]  /*14610*/  MOV R8, R238 ;  /* 0x000000ee00087202 */ /* 0x000fca0000000f00 */
[----:B------:R1:W-:Y:S01]  /*14620*/  LDGSTS.E [R6+0x400c], desc[UR16][R8.64], P1 ;  /* 0x0400c00008067fae */ /* 0x0003e20008921850 */
[----:B------:R-:W-:Y:S02]  /*14630*/  ISETP.GT.AND P1, PT, R5, 0x25, PT ;  /* 0x000000250500780c */ /* 0x000fe40003f24270 */
[----:B--2---:R-:W-:-:S05]  /*14640*/  IADD3 R212, P4, R212, R2, RZ ;  /* 0x00000002d4d47210 */ /* 0x004fca0007f9e0ff */
[----:B------:R-:W-:Y:S02]  /*14650*/  IMAD.X R213, R213, 0x1, R0, P4 ;  /* 0x00000001d5d57824 */ /* 0x000fe400020e0600 */
[----:B-1----:R-:W-:-:S03]  /*14660*/  IMAD.MOV.U32 R8, RZ, RZ, R212 ;  /* 0x000000ffff087224 */ /* 0x002fc600078e00d4 */
[----:B------:R-:W-:Y:S02]  /*14670*/  MOV R9, R213 ;  /* 0x000000d500097202 */ /* 0x000fe40000000f00 */
[----:B---3--:R-:W-:-:S03]  /*14680*/  IADD3 R12, P3, R12, R2, RZ ;  /* 0x000000020c0c7210 */ /* 0x008fc60007f7e0ff */
[----:B------:R1:W-:Y:S02]  /*14690*/  LDGSTS.E [R6+0x8000], desc[UR16][R8.64], P2 ;  /* 0x0800000008067fae */ /* 0x0003e40009121850 */
[----:B------:R-:W-:Y:S01]  /*146a0*/  IMAD.X R14, R14, 0x1, R0, P3 ;  /* 0x000000010e0e7824 */ /* 0x000fe200018e0600 */
[----:B-1----:R-:W-:-:S04]  /*146b0*/  SEL R8, RZ, 0x4, !P1 ;  /* 0x00000004ff087807 */ /* 0x002fc80004800000 */
[----:B------:R-:W-:Y:S02]  /*146c0*/  SEL R8, R8, RZ, !P0 ;  /* 0x000000ff08087207 */ /* 0x000fe40004000000 */
[----:B----4-:R-:W-:Y:S02]  /*146d0*/  IADD3 R10, P4, R10, R2, RZ ;  /* 0x000000020a0a7210 */ /* 0x010fe40007f9e0ff */
[----:B------:R-:W-:Y:S01]  /*146e0*/  ISETP.NE.U32.AND P1, PT, R8, RZ, PT ;  /* 0x000000ff0800720c */ /* 0x000fe20003f25070 */
[----:B------:R-:W-:Y:S01]  /*146f0*/  IMAD.MOV.U32 R9, RZ, RZ, R14 ;  /* 0x000000ffff097224 */ /* 0x000fe200078e000e */
[----:B------:R-:W-:Y:S01]  /*14700*/  MOV R8, R12 ;  /* 0x0000000c00087202 */ /* 0x000fe20000000f00 */
[----:B------:R-:W-:Y:S01]  /*14710*/  IMAD.X R11, R11, 0x1, R0, P4 ;  /* 0x000000010b0b7824 */ /* 0x000fe200020e0600 */
[----:B------:R-:W-:Y:S04]  /*14720*/  STL [R1+0x28c], R212 ;  /* 0x00028cd401007387 */ /* 0x000fe80000100800 */
[----:B------:R1:W-:Y:S04]  /*14730*/  STL [R1+0x288], R213 ;  /* 0x000288d501007387 */ /* 0x0003e80000100800 */
[----:B------:R-:W2:Y:S04]  /*14740*/  LDL.LU R214, [R1+0x2ac] ;  /* 0x0002ac0001d67983 */ /* 0x000ea80000300800 */
[----:B------:R3:W-:Y:S01]  /*14750*/  LDGSTS.E [R6+0xc000], desc[UR16][R8.64], P2 ;  /* 0x0c00000008067fae */ /* 0x0007e20009121850 */
[----:B------:R-:W-:-:S03]  /*14760*/  ISETP.GT.AND P2, PT, R5, 0x26, PT ;  /* 0x000000260500780c */ /* 0x000fc60003f44270 */
[----:B------:R-:W-:Y:S04]  /*14770*/  STL [R1+0x294], R12 ;  /* 0x0002940c01007387 */ /* 0x000fe80000100800 */
[----:B------:R4:W-:Y:S01]  /*14780*/  STL [R1+0x290], R14 ;  /* 0x0002900e01007387 */ /* 0x0009e20000100800 */
[----:B---3--:R-:W-:Y:S01]  /*14790*/  IMAD.MOV.U32 R8, RZ, RZ, R10 ;  /* 0x000000ffff087224 */ /* 0x008fe200078e000a */
[----:B------:R-:W-:Y:S02]  /*147a0*/  MOV R9, R11 ;  /* 0x0000000b00097202 */ /* 0x000fe40000000f00 */
        /* <DEDUP_REMOVED lines=15> */
[----:B--2---:R-:W-:-:S05]  /*148a0*/  IADD3 R214, P4, R214, R2, RZ ;  /* 0x00000002d6d67210 */ /* 0x004fca0007f9e0ff */
[----:B---3--:R-:W-:Y:S01]  /*148b0*/  IMAD.X R215, R215, 0x1, R0, P4 ;  /* 0x00000001d7d77824 */ /* 0x008fe200020e0600 */
        /* <DEDUP_REMOVED lines=9> */
[----:B------:R-:W-:Y:S02]  /*14950*/  IADD3 R212, P3, R212, R2, RZ ;  /* 0x00000002d4d47210 */ /* 0x000fe40007f7e0ff */
[----:B-1----:R-:W-:Y:S01]  /*14960*/  MOV R8, R214 ;  /* 0x000000d600087202 */ /* 0x002fe20000000f00 */
[----:B------:R-:W-:-:S05]  /*14970*/  IMAD.MOV.U32 R9, RZ, RZ, R215 ;  /* 0x000000ffff097224 */ /* 0x000fca00078e00d7 */
        /* <DEDUP_REMOVED lines=8> */
[-C--:B------:R-:W-:Y:S02]  /*14a00*/  IADD3 R12, P2, R12, R2.reuse, RZ ;  /* 0x000000020c0c7210 */ /* 0x080fe40007f5e0ff */
[----:B------:R-:W-:Y:S01]  /*14a10*/  IADD3 R10, P3, R10, R2, RZ ;  /* 0x000000020a0a7210 */ /* 0x000fe20007f7e0ff */
[----:B------:R-:W-:Y:S02]  /*14a20*/  STL [R1+0x2ac], R214 ;  /* 0x0002acd601007387 */ /* 0x000fe40000100800 */
[----:B------:R-:W-:Y:S01]  /*14a30*/  IMAD.X R14, R14, 0x1, R0, P2 ;  /* 0x000000010e0e7824 */ /* 0x000fe200010e0600 */
[----:B------:R-:W-:Y:S01]  /*14a40*/  IADD3.X R11, R11, R0, RZ, P3, !PT ;  /* 0x000000000b0b7210 */ /* 0x000fe20001ffe4ff */
[----:B------:R2:W-:Y:S04]  /*14a50*/  STL [R1+0x2a8], R215 ;  /* 0x0002a8d701007387 */ /* 0x0005e80000100800 */
[----:B------:R-:W-:Y:S04]  /*14a60*/  STL [R1+0x2b4], R212 ;  /* 0x0002b4d401007387 */ /* 0x000fe80000100800 */
[----:B------:R3:W-:Y:S04]  /*14a70*/  STL [R1+0x2b0], R213 ;  /* 0x0002b0d501007387 */ /* 0x0007e80000100800 */
[----:B------:R4:W-:Y:S04]  /*14a80*/  STL [R1+0x2bc], R12 ;  /* 0x0002bc0c01007387 */ /* 0x0009e80000100800 */
[----:B------:R4:W-:Y:S04]  /*14a90*/  STL [R1+0x2b8], R14 ;  /* 0x0002b80e01007387 */ /* 0x0009e80000100800 */
[----:B------:R-:W-:Y:S04]  /*14aa0*/  STL [R1+0x2c4], R10 ;  /* 0x0002c40a01007387 */ /* 0x000fe80000100800 */
[----:B------:R4:W-:Y:S04]  /*14ab0*/  STL [R1+0x2c0], R11 ;  /* 0x0002c00b01007387 */ /* 0x0009e80000100800 */
[----:B--2---:R-:W2:Y:S01]  /*14ac0*/  LDL.LU R215, [R1+0x100] ;  /* 0x0001000001d77983 */ /* 0x004ea20000300800 */
[----:B-1----:R-:W-:-:S03]  /*14ad0*/  IMAD.MOV.U32 R8, RZ, RZ, R12 ;  /* 0x000000ffff087224 */ /* 0x002fc600078e000c */
[----:B------:R-:W2:Y:S04]  /*14ae0*/  LDL.LU R214, [R1+0x104] ;  /* 0x0001040001d67983 */ /* 0x000ea80000300800 */
[----:B---3--:R-:W3:Y:S04]  /*14af0*/  LDL.LU R213, [R1+0x2c8] ;  /* 0x0002c80001d57983 */ /* 0x008ee80000300800 */
[----:B----4-:R-:W4:Y:S01]  /*14b00*/  LDL.LU R12, [R1+0x2cc] ;  /* 0x0002cc00010c7983 */ /* 0x010f220000300800 */
[----:B------:R-:W-:-:S03]  /*14b10*/  IMAD.MOV.U32 R9, RZ, RZ, R14 ;  /* 0x000000ffff097224 */ /* 0x000fc600078e000e */
[----:B------:R-:W3:Y:S04]  /*14b20*/  LDL.LU R212, [R1+0x2d0] ;  /* 0x0002d00001d47983 */ /* 0x000ee80000300800 */
[----:B------:R1:W-:Y:S04]  /*14b30*/  LDGSTS.E [R6+0x800c], desc[UR16][R8.64], P1 ;  /* 0x0800c00008067fae */ /* 0x0003e80008921850 */
[----:B------:R-:W3:Y:S01]  /*14b40*/  LDL.LU R14, [R1+0x2d4] ;  /* 0x0002d400010e7983 */ /* 0x000ee20000300800 */
[----:B-1----:R-:W-:Y:S01]  /*14b50*/  IMAD.MOV.U32 R9, RZ, RZ, R11 ;  /* 0x000000ffff097224 */ /* 0x002fe200078e000b */
[----:B------:R-:W-:-:S02]  /*14b60*/  MOV R8, R10 ;  /* 0x0000000a00087202 */ /* 0x000fc40000000f00 */
[----:B------:R-:W3:Y:S04]  /*14b70*/  LDL.LU R11, [R1+0x2d8] ;  /* 0x0002d800010b7983 */ /* 0x000ee80000300800 */
[----:B------:R-:W3:Y:S04]  /*14b80*/  LDL.LU R10, [R1+0x2dc] ;  /* 0x0002dc00010a7983 */ /* 0x000ee80000300800 */
[----:B------:R1:W-:Y:S01]  /*14b90*/  LDGSTS.E [R6+0xc00c], desc[UR16][R8.64], P1 ;  /* 0x0c00c00008067fae */ /* 0x0003e20008921850 */
[----:B------:R-:W-:-:S04]  /*14ba0*/  ISETP.GT.AND P1, PT, R5, 0x8, PT ;  /* 0x000000080500780c */ /* 0x000fc80003f24270 */
[----:B-1----:R-:W-:-:S04]  /*14bb0*/  SEL R6, RZ, 0x4, !P1 ;  /* 0x00000004ff067807 */ /* 0x002fc80004800000 */
[----:B------:R-:W-:Y:S02]  /*14bc0*/  SEL R6, R6, RZ, !P0 ;  /* 0x000000ff06067207 */ /* 0x000fe40004000000 */
[----:B------:R-:W-:Y:S02]  /*14bd0*/  IADD3 R240, P1, R240, R2, RZ ;  /* 0x00000002f0f07210 */ /* 0x000fe40007f3e0ff */
[----:B------:R-:W-:Y:S02]  /*14be0*/  ISETP.NE.U32.AND P2, PT, R6, RZ, PT ;  /* 0x000000ff0600720c */ /* 0x000fe40003f45070 */
[----:B------:R-:W-:Y:S01]  /*14bf0*/  LOP3.LUT R6, R7, 0x20, RZ, 0x3c, !PT ;  /* 0x0000002007067812 */ /* 0x000fe200078e3cff */
[----:B------:R-:W-:Y:S02]  /*14c00*/  IMAD.X R239, R239, 0x1, R0, P1 ;  /* 0x00000001efef7824 */ /* 0x000fe400008e0600 */
[----:B------:R-:W-:Y:S01]  /*14c10*/  IMAD.MOV.U32 R8, RZ, RZ, R240 ;  /* 0x000000ffff087224 */ /* 0x000fe200078e00f0 */
[----:B------:R-:W-:Y:S01]  /*14c20*/  IADD3 R6, R6, UR4, RZ ;  /* 0x0000000406067c10 */ /* 0x000fe2000fffe0ff */
[----:B------:R-:W-:Y:S01]  /*14c30*/  IMAD.MOV.U32 R9, RZ, RZ, R239 ;  /* 0x000000ffff097224 */ /* 0x000fe200078e00ef */
[----:B------:R-:W-:-:S02]  /*14c40*/  ISETP.GT.AND P1, PT, R5, 0x9, PT ;  /* 0x000000090500780c */ /* 0x000fc40003f24270 */
[----:B------:R-:W-:-:S03]  /*14c50*/  IADD3 R242, P3, R242, R2, RZ ;  /* 0x00000002f2f27210 */ /* 0x000fc60007f7e0ff */
[----:B------:R1:W-:Y:S01]  /*14c60*/  LDGSTS.E [R6], desc[UR16][R8.64], P2 ;  /* 0x0000000008067fae */ /* 0x0003e20009121850 */
[----:B------:R-:W-:Y:S02]  /*14c70*/  IADD3.X R241, R241, R0, RZ, P3, !PT ;  /* 0x00000000f1f17210 */ /* 0x000fe40001ffe4ff */
[----:B------:R-:W-:Y:S02]  /*14c80*/  IADD3 R244, P4, R244, R2, RZ ;  /* 0x00000002f4f47210 */ /* 0x000fe40007f9e0ff */
[----:B-1----:R-:W-:-:S04]  /*14c90*/  SEL R8, RZ, 0x4, !P1 ;  /* 0x00000004ff087807 */ /* 0x002fc80004800000 */
[----:B------:R-:W-:Y:S02]  /*14ca0*/  SEL R8, R8, RZ, !P0 ;  /* 0x000000ff08087207 */ /* 0x000fe40004000000 */
[----:B------:R-:W-:Y:S02]  /*14cb0*/  MOV R9, R241 ;  /* 0x000000f100097202 */ /* 0x000fe40000000f00 */
[----:B------:R-:W-:Y:S01]  /*14cc0*/  ISETP.NE.U32.AND P1, PT, R8, RZ, PT ;  /* 0x000000ff0800720c */ /* 0x000fe20003f25070 */
[----:B------:R-:W-:Y:S02]  /*14cd0*/  IMAD.MOV.U32 R8, RZ, RZ, R242 ;  /* 0x000000ffff087224 */ /* 0x000fe400078e00f2 */
[----:B------:R-:W-:-:S03]  /*14ce0*/  IMAD.X R243, R243, 0x1, R0, P4 ;  /* 0x00000001f3f37824 */ /* 0x000fc600020e0600 */
[----:B------:R1:W-:Y:S01]  /*14cf0*/  LDGSTS.E [R6+0x4000], desc[UR16][R8.64], P2 ;  /* 0x0400000008067fae */ /* 0x0003e20009121850 */
[----:B------:R-:W-:Y:S02]  /*14d00*/  ISETP.GT.AND P2, PT, R5, 0xa, PT ;  /* 0x0000000a0500780c */ /* 0x000fe40003f44270 */
[----:B------:R-:W-:Y:S01]  /*14d10*/  IADD3 R246, P3, R246, R2, RZ ;  /* 0x00000002f6f67210 */ /* 0x000fe20007f7e0ff */
[----:B-1----:R-:W-:Y:S02]  /*14d20*/  IMAD.MOV.U32 R8, RZ, RZ, R244 ;  /* 0x000000ffff087224 */ /* 0x002fe400078e00f4 */
[----:B------:R-:W-:-:S05]  /*14d30*/  IMAD.MOV.U32 R9, RZ, RZ, R243 ;  /* 0x000000ffff097224 */ /* 0x000fca00078e00f3 */
[----:B------:R1:W-:Y:S01]  /*14d40*/  LDGSTS.E [R6+0x4], desc[UR16][R8.64], P1 ;  /* 0x0000400008067fae */ /* 0x0003e20008921850 */
        /* <DEDUP_REMOVED lines=23> */
[----:B------:R-:W-:Y:S01]  /*14ec0*/  ISETP.GT.AND P2, PT, R5, 0x28, PT ;  /* 0x000000280500780c */ /* 0x000fe20003f44270 */
[----:B-1----:R-:W-:Y:S02]  /*14ed0*/  IMAD.MOV.U32 R8, RZ, RZ, R252 ;  /* 0x000000ffff087224 */ /* 0x002fe400078e00fc */
[----:B------:R-:W-:-:S05]  /*14ee0*/  IMAD.MOV.U32 R9, RZ, RZ, R251 ;  /* 0x000000ffff097224 */ /* 0x000fca00078e00fb */
[----:B------:R1:W-:Y:S02]  /*14ef0*/  LDGSTS.E [R6+0xc], desc[UR16][R8.64], P1 ;  /* 0x0000c00008067fae */ /* 0x0003e40008921850 */
[----:B-1----:R-:W-:-:S04]  /*14f00*/  SEL R8, RZ, 0x4, !P2 ;  /* 0x00000004ff087807 */ /* 0x002fc80005000000 */
[----:B------:R-:W-:-:S04]  /*14f10*/  SEL R8, R8, RZ, !P0 ;  /* 0x000000ff08087207 */ /* 0x000fc80004000000 */
[----:B------:R-:W-:Y:S02]  /*14f20*/  ISETP.NE.U32.AND P2, PT, R8, RZ, PT ;  /* 0x000000ff0800720c */ /* 0x000fe40003f45070 */
[----:B--2---:R-:W-:-:S04]  /*14f30*/  IADD3 R214, P3, R214, R2, RZ ;  /* 0x00000002d6d67210 */ /* 0x004fc80007f7e0ff */
[----:B------:R-:W-:Y:S02]  /*14f40*/  IADD3.X R215, R215, R0, RZ, P3, !PT ;  /* 0x00000000d7d77210 */ /* 0x000fe40001ffe4ff */
[----:B----4-:R-:W-:Y:S01]  /*14f50*/  IADD3 R12, P4, R12, R2, RZ ;  /* 0x000000020c0c7210 */ /* 0x010fe20007f9e0ff */
[----:B------:R-:W-:Y:S01]  /*14f60*/  IMAD.MOV.U32 R8, RZ, RZ, R214 ;  /* 0x000000ffff087224 */ /* 0x000fe200078e00d6 */
[----:B------:R-:W-:Y:S01]  /*14f70*/  MOV R9, R215 ;  /* 0x000000d700097202 */ /* 0x000fe20000000f00 */
[----:B------:R-:W-:Y:S02]  /*14f80*/  STL [R1+0x104], R214 ;  /* 0x000104d601007387 */ /* 0x000fe40000100800 */
[----:B---3--:R-:W-:Y:S02]  /*14f90*/  IMAD.X R213, R213, 0x1, R0, P4 ;  /* 0x00000001d5d57824 */ /* 0x008fe400020e0600 */
[----:B------:R-:W-:Y:S04]  /*14fa0*/  STL [R1+0x100], R215 ;  /* 0x000100d701007387 */ /* 0x000fe80000100800 */
[----:B------:R-:W-:Y:S04]  /*14fb0*/  STL [R1+0x2cc], R12 ;  /* 0x0002cc0c01007387 */ /* 0x000fe80000100800 */
[----:B------:R1:W-:Y:S04]  /*14fc0*/  LDGSTS.E [R6+0x400c], desc[UR16][R8.64], P1 ;  /* 0x0400c00008067fae */ /* 0x0003e80008921850 */
[----:B------:R2:W-:Y:S01]  /*14fd0*/  STL [R1+0x2c8], R213 ;  /* 0x0002c8d501007387 */ /* 0x0005e20000100800 */
[----:B------:R-:W-:Y:S01]  /*14fe0*/  ISETP.GT.AND P1, PT, R5, 0x29, PT ;  /* 0x000000290500780c */ /* 0x000fe20003f24270 */
[----:B-1----:R-:W-:-:S02]  /*14ff0*/  IMAD.MOV.U32 R9, RZ, RZ, R213 ;  /* 0x000000ffff097224 */ /* 0x002fc400078e00d5 */
[----:B------:R-:W-:Y:S01]  /*15000*/  IMAD.MOV.U32 R8, RZ, RZ, R12 ;  /* 0x000000ffff087224 */ /* 0x000fe200078e000c */
[----:B--2---:R-:W2:Y:S04]  /*15010*/  LDL.LU R213, [R1+0x2e0] ;  /* 0x0002e00001d57983 */ /* 0x004ea80000300800 */
[----:B------:R-:W3:Y:S04]  /*15020*/  LDL.LU R12, [R1+0x2e4] ;  /* 0x0002e400010c7983 */ /* 0x000ee80000300800 */
[----:B------:R-:W4:Y:S04]  /*15030*/  LDL.LU R215, [R1+0x2e8] ;  /* 0x0002e80001d77983 */ /* 0x000f280000300800 */
[----:B------:R-:W4:Y:S01]  /*15040*/  LDL.LU R214, [R1+0x2ec] ;  /* 0x0002ec0001d67983 */ /* 0x000f220000300800 */
[----:B------:R-:W-:-:S03]  /*15050*/  IADD3 R14, P3, R14, R2, RZ ;  /* 0x000000020e0e7210 */ /* 0x000fc60007f7e0ff */
[----:B------:R1:W-:Y:S01]  /*15060*/  LDGSTS.E [R6+0x8000], desc[UR16][R8.64], P2 ;  /* 0x0800000008067fae */ /* 0x0003e20009121850 */
[----:B------:R-:W-:Y:S02]  /*15070*/  IADD3 R10, P4, R10, R2, RZ ;  /* 0x000000020a0a7210 */ /* 0x000fe40007f9e0ff */
[----:B------:R-:W-:Y:S02]  /*15080*/  IADD3.X R212, R212, R0, RZ, P3, !PT ;  /* 0x00000000d4d47210 */ /* 0x000fe40001ffe4ff */
[----:B-1----:R-:W-:-:S04]  /*15090*/  SEL R8, RZ, 0x4, !P1 ;  /* 0x00000004ff087807 */ /* 0x002fc80004800000 */
[----:B------:R-:W-:Y:S01]  /*150a0*/  SEL R8, R8, RZ, !P0 ;  /* 0x000000ff08087207 */ /* 0x000fe20004000000 */
[----:B------:R-:W-:Y:S01]  /*150b0*/  IMAD.X R11, R11, 0x1, R0, P4 ;  /* 0x000000010b0b7824 */ /* 0x000fe200020e0600 */
[----:B------:R-:W-:Y:S02]  /*150c0*/  MOV R9, R212 ;  /* 0x000000d400097202 */ /* 0x000fe40000000f00 */
[----:B------:R-:W-:Y:S01]  /*150d0*/  ISETP.NE.U32.AND P1, PT, R8, RZ, PT ;  /* 0x000000ff0800720c */ /* 0x000fe20003f25070 */
[----:B------:R-:W-:Y:S01]  /*150e0*/  IMAD.MOV.U32 R8, RZ, RZ, R14 ;  /* 0x000000ffff087224 */ /* 0x000fe200078e000e */
[----:B------:R-:W-:Y:S04]  /*150f0*/  STL [R1+0x2d4], R14 ;  /* 0x0002d40e01007387 */ /* 0x000fe80000100800 */
[----:B------:R1:W-:Y:S04]  /*15100*/  STL [R1+0x2d0], R212 ;  /* 0x0002d0d401007387 */ /* 0x0003e80000100800 */
[----:B------:R-:W-:Y:S04]  /*15110*/  STL [R1+0x2dc], R10 ;  /* 0x0002dc0a01007387 */ /* 0x000fe80000100800 */
[----:B------:R1:W-:Y:S04]  /*15120*/  LDGSTS.E [R6+0xc000], desc[UR16][R8.64], P2 ;  /* 0x0c00000008067fae */ /* 0x0003e80009121850 */
[----:B------:R1:W-:Y:S04]  /*15130*/  STL [R1+0x2d8], R11 ;  /* 0x0002d80b01007387 */ /* 0x0003e80000100800 */
[----:B-1----:R-:W4:Y:S01]  /*15140*/  LDL.LU R212, [R1+0x2f0] ;  /* 0x0002f00001d47983 */ /* 0x002f220000300800 */
[----:B------:R-:W-:-:S03]  /*15150*/  IMAD.MOV.U32 R9, RZ, RZ, R11 ;  /* 0x000000ffff097224 */ /* 0x000fc600078e000b */
[----:B------:R-:W4:Y:S01]  /*15160*/  LDL.LU R11, [R1+0x2f4] ;  /* 0x0002f400010b7983 */ /* 0x000f220000300800 */
[----:B------:R-:W-:Y:S01]  /*15170*/  IMAD.MOV.U32 R8, RZ, RZ, R10 ;  /* 0x000000ffff087224 */ /* 0x000fe200078e000a */
[----:B------:R-:W-:Y:S02]  /*15180*/  ISETP.GT.AND P2, PT, R5, 0x2a, PT ;  /* 0x0000002a0500780c */ /* 0x000fe40003f44270 */
[----:B------:R-:W4:Y:S04]  /*15190*/  LDL.LU R14, [R1+0x2fc] ;  /* 0x0002fc00010e7983 */ /* 0x000f280000300800 */
[----:B------:R1:W-:Y:S04]  /*151a0*/  LDGSTS.E [R6+0x8004], desc[UR16][R8.64], P1 ;  /* 0x0800400008067fae */ /* 0x0003e80008921850 */
[----:B------:R-:W4:Y:S01]  /*151b0*/  LDL.LU R10, [R1+0x304] ;  /* 0x00030400010a7983 */ /* 0x000f220000300800 */
[----:B-1----:R-:W-:-:S04]  /*151c0*/  SEL R8, RZ, 0x4, !P2 ;  /* 0x00000004ff087807 */ /* 0x002fc80005000000 */
[----:B------:R-:W-:-:S04]  /*151d0*/  SEL R8, R8, RZ, !P0 ;  /* 0x000000ff08087207 */ /* 0x000fc80004000000 */
[----:B------:R-:W-:Y:S02]  /*151e0*/  ISETP.NE.U32.AND P2, PT, R8, RZ, PT ;  /* 0x000000ff0800720c */ /* 0x000fe40003f45070 */
[----:B---3--:R-:W-:-:S04]  /*151f0*/  IADD3 R12, P3, R12, R2, RZ ;  /* 0x000000020c0c7210 */ /* 0x008fc80007f7e0ff */
[----:B--2---:R-:W-:Y:S02]  /*15200*/  IADD3.X R213, R213, R0, RZ, P3, !PT ;  /* 0x00000000d5d57210 */ /* 0x004fe40001ffe4ff */
[----:B----4-:R-:W-:Y:S01]  /*15210*/  IADD3 R214, P4, R214, R2, RZ ;  /* 0x00000002d6d67210 */ /* 0x010fe20007f9e0ff */
[----:B------:R-:W-:Y:S01]  /*15220*/  STL [R1+0x2e4], R12 ;  /* 0x0002e40c01007387 */ /* 0x000fe20000100800 */
[----:B------:R-:W-:-:S03]  /*15230*/  MOV R9, R213 ;  /* 0x000000d500097202 */ /* 0x000fc60000000f00 */
[----:B------:R-:W-:Y:S01]  /*15240*/  IMAD.X R215, R215, 0x1, R0, P4 ;  /* 0x00000001d7d77824 */ /* 0x000fe200020e0600 */
[----:B------:R1:W-:Y:S01]  /*15250*/  STL [R1+0x2e0], R213 ;  /* 0x0002e0d501007387 */ /* 0x0003e20000100800 */
[----:B------:R-:W-:-:S03]  /*15260*/  IMAD.MOV.U32 R8, RZ, RZ, R12 ;  /* 0x000000ffff087224 */ /* 0x000fc600078e000c */
[----:B------:R-:W-:Y:S04]  /*15270*/  STL [R1+0x2ec], R214 ;  /* 0x0002ecd601007387 */ /* 0x000fe80000100800 */
[----:B------:R2:W-:Y:S04]  /*15280*/  LDGSTS.E [R6+0xc004], desc[UR16][R8.64], P1 ;  /* 0x0c00400008067fae */ /* 0x0005e80008921850 */
[----:B-1----:R-:W3:Y:S04]  /*15290*/  LDL.LU R213, [R1+0x2f8] ;  /* 0x0002f80001d57983 */ /* 0x002ee80000300800 */
[----:B------:R-:W-:Y:S04]  /*152a0*/  STL [R1+0x2e8], R215 ;  /* 0x0002e8d701007387 */ /* 0x000fe80000100800 */
[----:B------:R-:W4:Y:S01]  /*152b0*/  LDL.LU R12, [R1+0x300] ;  /* 0x00030000010c7983 */ /* 0x000f220000300800 */
[----:B--2---:R-:W-:-:S02]  /*152c0*/  IMAD.MOV.U32 R8, RZ, RZ, R214 ;  /* 0x000000ffff087224 */ /* 0x004fc400078e00d6 */
[----:B------:R-:W-:Y:S01]  /*152d0*/  IMAD.MOV.U32 R9, RZ, RZ, R215 ;  /* 0x000000ffff097224 */ /* 0x000fe200078e00d7 */
[----:B------:R-:W-:-:S04]  /*152e0*/  ISETP.GT.AND P1, PT, R5, 0x2b, PT ;  /* 0x0000002b0500780c */ /* 0x000fc80003f24270 */
[----:B------:R1:W-:Y:S02]  /*152f0*/  LDGSTS.E [R6+0x8008], desc[UR16][R8.64], P2 ;  /* 0x0800800008067fae */ /* 0x0003e40009121850 */
[----:B-1----:R-:W-:Y:S02]  /*15300*/  SEL R8, RZ, 0x4, !P1 ;  /* 0x00000004ff087807 */ /* 0x002fe40004800000 */
[----:B------:R-:W-:Y:S02]  /*15310*/  IADD3 R11, P3, R11, R2, RZ ;  /* 0x000000020b0b7210 */ /* 0x000fe40007f7e0ff */
[----:B------:R-:W-:Y:S02]  /*15320*/  SEL R8, R8, RZ, !P0 ;  /* 0x000000ff08087207 */ /* 0x000fe40004000000 */
[----:B------:R-:W-:Y:S01]  /*15330*/  IADD3.X R212, R212, R0, RZ, P3, !PT ;  /* 0x00000000d4d47210 */ /* 0x000fe20001ffe4ff */
[----:B------:R-:W-:Y:S01]  /*15340*/  STL [R1+0x2f4], R11 ;  /* 0x0002f40b01007387 */ /* 0x000fe20000100800 */
[----:B------:R-:W-:Y:S01]  /*15350*/  ISETP.NE.U32.AND P1, PT, R8, RZ, PT ;  /* 0x000000ff0800720c */ /* 0x000fe20003f25070 */
[----:B------:R-:W-:-:S02]  /*15360*/  IMAD.MOV.U32 R8, RZ, RZ, R11 ;  /* 0x000000ffff087224 */ /* 0x000fc400078e000b */
[----:B------:R1:W-:Y:S01]  /*15370*/  STL [R1+0x2f0], R212 ;  /* 0x0002f0d401007387 */ /* 0x0003e20000100800 */
[----:B------:R-:W-:Y:S01]  /*15380*/  IMAD.MOV.U32 R9, RZ, RZ, R212 ;  /* 0x000000ffff097224 */ /* 0x000fe200078e00d4 */
[----:B------:R-:W-:-:S04]  /*15390*/  IADD3 R10, P3, R10, R2, RZ ;  /* 0x000000020a0a7210 */ /* 0x000fc80007f7e0ff */
[----:B------:R2:W-:Y:S04]  /*153a0*/  LDGSTS.E [R6+0xc008], desc[UR16][R8.64], P2 ;  /* 0x0c00800008067fae */ /* 0x0005e80009121850 */
[----:B-1----:R-:W4:Y:S04]  /*153b0*/  LDL.LU R212, [R1+0x108] ;  /* 0x0001080001d47983 */ /* 0x002f280000300800 */
[----:B------:R-:W4:Y:S01]  /*153c0*/  LDL.LU R11, [R1+0x10c] ;  /* 0x00010c00010b7983 */ /* 0x000f220000300800 */
[----:B------:R-:W-:-:S05]  /*153d0*/  IADD3 R14, P2, R14, R2, RZ ;  /* 0x000000020e0e7210 */ /* 0x000fca0007f5e0ff */
[----:B------:R-:W-:Y:S01]  /*153e0*/  STL [R1+0x2fc], R14 ;  /* 0x0002fc0e01007387 */ /* 0x000fe20000100800 */
[----:B--2---:R-:W-:Y:S01]  /*153f0*/  IMAD.MOV.U32 R8, RZ, RZ, R14 ;  /* 0x000000ffff087224 */ /* 0x004fe200078e000e */
[----:B---3--:R-:W-:-:S04]  /*15400*/  IADD3.X R213, R213, R0, RZ, P2, !PT ;  /* 0x00000000d5d57210 */ /* 0x008fc800017fe4ff */
[----:B------:R-:W-:Y:S01]  /*15410*/  MOV R9, R213 ;  /* 0x000000d500097202 */ /* 0x000fe20000000f00 */
[----:B------:R1:W-:Y:S01]  /*15420*/  STL [R1+0x2f8], R213 ;  /* 0x0002f8d501007387 */ /* 0x0003e20000100800 */
[----:B----4-:R-:W-:-:S03]  /*15430*/  IMAD.X R12, R12, 0x1, R0, P3 ;  /* 0x000000010c0c7824 */ /* 0x010fc600018e0600 */
[----:B------:R-:W-:Y:S04]  /*15440*/  STL [R1+0x304], R10 ;  /* 0x0003040a01007387 */ /* 0x000fe80000100800 */
[----:B------:R2:W-:Y:S04]  /*15450*/  STL [R1+0x300], R12 ;  /* 0x0003000c01007387 */ /* 0x0005e80000100800 */
[----:B-1----:R-:W3:Y:S04]  /*15460*/  LDL.LU R213, [R1+0x110] ;  /* 0x0001100001d57983 */ /* 0x002ee80000300800 */
[----:B------:R1:W-:Y:S04]  /*15470*/  LDGSTS.E [R6+0x800c], desc[UR16][R8.64], P1 ;  /* 0x0800c00008067fae */ /* 0x0003e80008921850 */
[----:B------:R-:W4:Y:S01]  /*15480*/  LDL.LU R14, [R1+0x114] ;  /* 0x00011400010e7983 */ /* 0x000f220000300800 */
[----:B-1----:R-:W-:-:S02]  /*15490*/  IMAD.MOV.U32 R9, RZ, RZ, R12 ;  /* 0x000000ffff097224 */ /* 0x002fc400078e000c */
[----:B------:R-:W-:Y:S01]  /*154a0*/  IMAD.MOV.U32 R8, RZ, RZ, R10 ;  /* 0x000000ffff087224 */ /* 0x000fe200078e000a */
[----:B--2---:R-:W2:Y:S04]  /*154b0*/  LDL.LU R12, [R1+0x118] ;  /* 0x00011800010c7983 */ /* 0x004ea80000300800 */
[----:B------:R-:W2:Y:S04]  /*154c0*/  LDL.LU R10, [R1+0x11c] ;  /* 0x00011c00010a7983 */ /* 0x000ea80000300800 */
[----:B------:R1:W-:Y:S01]  /*154d0*/  LDGSTS.E [R6+0xc00c], desc[UR16][R8.64], P1 ;  /* 0x0c00c00008067fae */ /* 0x0003e20008921850 */
[----:B------:R-:W-:-:S04]  /*154e0*/  ISETP.GT.AND P1, PT, R5, 0xc, PT ;  /* 0x0000000c0500780c */ /* 0x000fc80003f24270 */
[----:B-1----:R-:W-:Y:S02]  /*154f0*/  SEL R6, RZ, 0x4, !P1 ;  /* 0x00000004ff067807 */ /* 0x002fe40004800000 */
[----:B------:R-:W-:-:S04]  /*15500*/  IADD3 R11, P1, R11, R2, RZ ;  /* 0x000000020b0b7210 */ /* 0x000fc80007f3e0ff */
[----:B------:R-:W-:Y:S01]  /*15510*/  IADD3.X R212, R212, R0, RZ, P1, !PT ;  /* 0x00000000d4d47210 */ /* 0x000fe20000ffe4ff */
[----:B------:R-:W-:Y:S01]  /*15520*/  STL [R1+0x10c], R11 ;  /* 0x00010c0b01007387 */ /* 0x000fe20000100800 */
[----:B------:R-:W-:-:S03]  /*15530*/  IMAD.MOV.U32 R8, RZ, RZ, R11 ;  /* 0x000000ffff087224 */ /* 0x000fc600078e000b */
[----:B------:R1:W-:Y:S01]  /*15540*/  STL [R1+0x108], R212 ;  /* 0x000108d401007387 */ /* 0x0003e20000100800 */
[----:B------:R-:W-:-:S03]  /*15550*/  MOV R9, R212 ;  /* 0x000000d400097202 */ /* 0x000fc60000000f00 */
[----:B------:R-:W2:Y:S04]  /*15560*/  LDL.LU R215, [R1+0x120] ;  /* 0x0001200001d77983 */ /* 0x000ea80000300800 */
[----:B------:R-:W2:Y:S04]  /*15570*/  LDL.LU R214, [R1+0x124] ;  /* 0x0001240001d67983 */ /* 0x000ea80000300800 */
[----:B-1----:R-:W2:Y:S04]  /*15580*/  LDL.LU R212, [R1+0x128] ;  /* 0x0001280001d47983 */ /* 0x002ea80000300800 */
[----:B------:R-:W2:Y:S01]  /*15590*/  LDL.LU R11, [R1+0x12c] ;  /* 0x00012c00010b7983 */ /* 0x000ea20000300800 */
[----:B------:R-:W-:-:S04]  /*155a0*/  SEL R6, R6, RZ, !P0 ;  /* 0x000000ff06067207 */ /* 0x000fc80004000000 */
[----:B------:R-:W-:Y:S02]  /*155b0*/  ISETP.NE.U32.AND P2, PT, R6, RZ, PT ;  /* 0x000000ff0600720c */ /* 0x000fe40003f45070 */
[----:B------:R-:W-:Y:S02]  /*155c0*/  LOP3.LUT R6, R7, 0x30, RZ, 0x3c, !PT ;  /* 0x0000003007067812 */ /* 0x000fe400078e3cff */
[----:B------:R-:W-:-:S03]  /*155d0*/  ISETP.GT.AND P1, PT, R5, 0xd, PT ;  /* 0x0000000d0500780c */ /* 0x000fc60003f24270 */
[----:B------:R-:W-:-:S06]  /*155e0*/  VIADD R6, R6, UR4 ;  /* 0x0000000406067c36 */ /* 0x000fcc0008000000 */
[----:B------:R1:W-:Y:S02]  /*155f0*/  LDGSTS.E [R6], desc[UR16][R8.64], P2 ;  /* 0x0000000008067fae */ /* 0x0003e40009121850 */
[----:B-1----:R-:W-:-:S04]  /*15600*/  SEL R8, RZ, 0x4, !P1 ;  /* 0x00000004ff087807 */ /* 0x002fc80004800000 */
[----:B------:R-:W-:-:S04]  /*15610*/  SEL R8, R8, RZ, !P0 ;  /* 0x000000ff08087207 */ /* 0x000fc80004000000 */
[----:B------:R-:W-:Y:S02]  /*15620*/  ISETP.NE.U32.AND P1, PT, R8, RZ, PT ;  /* 0x000000ff0800720c */ /* 0x000fe40003f25070 */
[----:B----4-:R-:W-:-:S05]  /*15630*/  IADD3 R14, P3, R14, R2, RZ ;  /* 0x000000020e0e7210 */ /* 0x010fca0007f7e0ff */
[--C-:B---3--:R-:W-:Y:S01]  /*15640*/  IMAD.X R213, R213, 0x1, R0.reuse, P3 ;  /* 0x00000001d5d57824 */ /* 0x108fe200018e0600 */
[----:B------:R-:W-:Y:S01]  /*15650*/  MOV R8, R14 ;  /* 0x0000000e00087202 */ /* 0x000fe20000000f00 */
[----:B------:R-:W-:Y:S02]  /*15660*/  STL [R1+0x114], R14 ;  /* 0x0001140e01007387 */ /* 0x000fe40000100800 */
[----:B------:R-:W-:Y:S01]  /*15670*/  IMAD.MOV.U32 R9, RZ, RZ, R213 ;  /* 0x000000ffff097224 */ /* 0x000fe200078e00d5 */
[----:B--2---:R-:W-:Y:S01]  /*15680*/  IADD3 R10, P4, R10, R2, RZ ;  /* 0x000000020a0a7210 */ /* 0x004fe20007f9e0ff */
[----:B------:R1:W-:Y:S04]  /*15690*/  STL [R1+0x110], R213 ;  /* 0x000110d501007387 */ /* 0x0003e80000100800 */
[----:B------:R-:W-:Y:S01]  /*156a0*/  IMAD.X R12, R12, 0x1, R0, P4 ;  /* 0x000000010c0c7824 */ /* 0x000fe200020e0600 */
[----:B------:R-:W-:Y:S04]  /*156b0*/  STL [R1+0x11c], R10 ;  /* 0x00011c0a01007387 */ /* 0x000fe80000100800 */
[----:B------:R2:W-:Y:S04]  /*156c0*/  STL [R1+0x118], R12 ;  /* 0x0001180c01007387 */ /* 0x0005e80000100800 */
[----:B------:R3:W-:Y:S04]  /*156d0*/  LDGSTS.E [R6+0x4000], desc[UR16][R8.64], P2 ;  /* 0x0400000008067fae */ /* 0x0007e80009121850 */
[----:B-1----:R-:W4:Y:S04]  /*156e0*/  LDL.LU R213, [R1+0x130] ;  /* 0x0001300001d57983 */ /* 0x002f280000300800 */
[----:B------:R-:W4:Y:S01]  /*156f0*/  LDL.LU R14, [R1+0x134] ;  /* 0x00013400010e7983 */ /* 0x000f220000300800 */
[----:B---3--:R-:W-:Y:S01]  /*15700*/  MOV R9, R12 ;  /* 0x0000000c00097202 */ /* 0x008fe20000000f00 */
[----:B------:R-:W-:-:S02]  /*15710*/  IMAD.MOV.U32 R8, RZ, RZ, R10 ;  /* 0x000000ffff087224 */ /* 0x000fc400078e000a */
[----:B--2---:R-:W2:Y:S04]  /*15720*/  LDL.LU R12, [R1+0x138] ;  /* 0x00013800010c7983 */ /* 0x004ea80000300800 */
[----:B------:R-:W3:Y:S01]  /*15730*/  LDL.LU R10, [R1+0x13c] ;  /* 0x00013c00010a7983 */ /* 0x000ee20000300800 */
[----:B------:R-:W-:Y:S02]  /*15740*/  ISETP.GT.AND P2, PT, R5, 0xe, PT ;  /* 0x0000000e0500780c */ /* 0x000fe40003f44270 */
[-C--:B------:R-:W-:Y:S01]  /*15750*/  IADD3 R214, P3, R214, R2.reuse, RZ ;  /* 0x00000002d6d67210 */ /* 0x080fe20007f7e0ff */
[----:B------:R1:W-:Y:S04]  /*15760*/  LDGSTS.E [R6+0x4], desc[UR16][R8.64], P1 ;  /* 0x0000400008067fae */ /* 0x0003e80008921850 */
[----:B------:R-:W-:Y:S01]  /*15770*/  IMAD.X R215, R215, 0x1, R0, P3 ;  /* 0x00000001d7d77824 */ /* 0x000fe200018e0600 */
[----:B------:R-:W-:-:S02]  /*15780*/  IADD3 R11, P4, R11, R2, RZ ;  /* 0x000000020b0b7210 */ /* 0x000fc40007f9e0ff */
[----:B-1----:R-:W-:-:S03]  /*15790*/  SEL R8, RZ, 0x4, !P2 ;  /* 0x00000004ff087807 */ /* 0x002fc60005000000 */
[----:B------:R-:W-:Y:S01]  /*157a0*/  IMAD.X R212, R212, 0x1, R0, P4 ;  /* 0x00000001d4d47824 */ /* 0x000fe200020e0600 */
[----:B------:R-:W-:Y:S01]  /*157b0*/  SEL R8, R8, RZ, !P0 ;  /* 0x000000ff08087207 */ /* 0x000fe20004000000 */
[----:B------:R-:W-:Y:S01]  /*157c0*/  STL [R1+0x124], R214 ;  /* 0x000124d601007387 */ /* 0x000fe20000100800 */
[----:B------:R-:W-:Y:S02]  /*157d0*/  IMAD.MOV.U32 R9, RZ, RZ, R215 ;  /* 0x000000ffff097224 */ /* 0x000fe400078e00d7 */
[----:B------:R-:W-:Y:S01]  /*157e0*/  ISETP.NE.U32.AND P2, PT, R8, RZ, PT ;  /* 0x000000ff0800720c */ /* 0x000fe20003f45070 */
[----:B------:R1:W-:Y:S01]  /*157f0*/  STL [R1+0x120], R215 ;  /* 0x000120d701007387 */ /* 0x0003e20000100800 */
[----:B------:R-:W-:-:S03]  /*15800*/  MOV R8, R214 ;  /* 0x000000d600087202 */ /* 0x000fc60000000f00 */
[----:B------:R-:W-:Y:S04]  /*15810*/  STL [R1+0x12c], R11 ;  /* 0x00012c0b01007387 */ /* 0x000fe80000100800 */
[----:B------:R1:W-:Y:S04]  /*15820*/  STL [R1+0x128], R212 ;  /* 0x000128d401007387 */ /* 0x0003e80000100800 */
[----:B-1----:R-:W2:Y:S04]  /*15830*/  LDL.LU R215, [R1+0x140] ;  /* 0x0001400001d77983 */ /* 0x002ea80000300800 */
[----:B------:R-:W2:Y:S04]  /*15840*/  LDL.LU R214, [R1+0x144] ;  /* 0x0001440001d67983 */ /* 0x000ea80000300800 */
[----:B------:R1:W-:Y:S02]  /*15850*/  LDGSTS.E [R6+0x4004], desc[UR16][R8.64], P1 ;  /* 0x0400400008067fae */ /* 0x0003e40008921850 */
[----:B-1----:R-:W-:Y:S01]  /*15860*/  MOV R9, R212 ;  /* 0x000000d400097202 */ /* 0x002fe20000000f00 */
[----:B------:R-:W-:Y:S01]  /*15870*/  IMAD.MOV.U32 R8, RZ, RZ, R11 ;  /* 0x000000ffff087224 */ /* 0x000fe200078e000b */
[----:B------:R-:W2:Y:S04]  /*15880*/  LDL.LU R212, [R1+0x308] ;  /* 0x0003080001d47983 */ /* 0x000ea80000300800 */
[----:B------:R-:W2:Y:S01]  /*15890*/  LDL.LU R11, [R1+0x30c] ;  /* 0x00030c00010b7983 */ /* 0x000ea20000300800 */
[----:B------:R-:W-:-:S03]  /*158a0*/  ISETP.GT.AND P1, PT, R5, 0xf, PT ;  /* 0x0000000f0500780c */ /* 0x000fc60003f24270 */
[----:B------:R1:W-:Y:S02]  /*158b0*/  LDGSTS.E [R6+0x8], desc[UR16][R8.64], P2 ;  /* 0x0000800008067fae */ /* 0x0003e40009121850 */
[----:B-1----:R-:W-:-:S04]  /*158c0*/  SEL R8, RZ, 0x4, !P1 ;  /* 0x00000004ff087807 */ /* 0x002fc80004800000 */
[----:B------:R-:W-:-:S04]  /*158d0*/  SEL R8, R8, RZ, !P0 ;  /* 0x000000ff08087207 */ /* 0x000fc80004000000 */
[----:B------:R-:W-:Y:S02]  /*158e0*/  ISETP.NE.U32.AND P1, PT, R8, RZ, PT ;  /* 0x000000ff0800720c */ /* 0x000fe40003f25070 */
[----:B----4-:R-:W-:-:S05]  /*158f0*/  IADD3 R14, P3, R14, R2, RZ ;  /* 0x000000020e0e7210 */ /* 0x010fca0007f7e0ff */
[----:B------:R-:W-:Y:S01]  /*15900*/  IMAD.X R213, R213, 0x1, R0, P3 ;  /* 0x00000001d5d57824 */ /* 0x000fe200018e0600 */
[----:B---3--:R-:W-:Y:S01]  /*15910*/  IADD3 R10, P4, R10, R2, RZ ;  /* 0x000000020a0a7210 */ /* 0x008fe20007f9e0ff */
[----:B------:R-:W-:Y:S01]  /*15920*/  STL [R1+0x134], R14 ;  /* 0x0001340e01007387 */ /* 0x000fe20000100800 */
[----:B------:R-:W-:-:S03]  /*15930*/  MOV R8, R14 ;  /* 0x0000000e00087202 */ /* 0x000fc60000000f00 */
[----:B--2---:R-:W-:Y:S01]  /*15940*/  IMAD.X R12, R12, 0x1, R0, P4 ;  /* 0x000000010c0c7824 */ /* 0x004fe200020e0600 */
[----:B------:R1:W-:Y:S01]  /*15950*/  STL [R1+0x130], R213 ;  /* 0x000130d501007387 */ /* 0x0003e20000100800 */
[----:B------:R-:W-:-:S03]  /*15960*/  IMAD.MOV.U32 R9, RZ, RZ, R213 ;  /* 0x000000ffff097224 */ /* 0x000fc600078e00d5 */
[----:B------:R-:W-:Y:S04]  /*15970*/  STL [R1+0x13c], R10 ;  /* 0x00013c0a01007387 */ /* 0x000fe80000100800 */
[----:B------:R2:W-:Y:S04]  /*15980*/  STL [R1+0x138], R12 ;  /* 0x0001380c01007387 */ /* 0x0005e80000100800 */
[----:B-1----:R-:W3:Y:S04]  /*15990*/  LDL.LU R213, [R1+0x310] ;  /* 0x0003100001d57983 */ /* 0x002ee80000300800 */
[----:B------:R-:W4:Y:S04]  /*159a0*/  LDL.LU R14, [R1+0x314] ;  /* 0x00031400010e7983 */ /* 0x000f280000300800 */
[----:B------:R1:W-:Y:S01]  /*159b0*/  LDGSTS.E [R6+0x4008], desc[UR16][R8.64], P2 ;  /* 0x0400800008067fae */ /* 0x0003e20009121850 */
[----:B------:R-:W-:-:S02]  /*159c0*/  ISETP.GT.AND P2, PT, R5, 0x2c, PT ;  /* 0x0000002c0500780c */ /* 0x000fc40003f44270 */
[----:B-1----:R-:W-:Y:S01]  /*159d0*/  MOV R9, R12 ;  /* 0x0000000c00097202 */ /* 0x002fe20000000f00 */
[----:B------:R-:W-:Y:S01]  /*159e0*/  IMAD.MOV.U32 R8, RZ, RZ, R10 ;  /* 0x000000ffff087224 */ /* 0x000fe200078e000a */
[----:B--2---:R-:W2:Y:S04]  /*159f0*/  LDL.LU R12, [R1+0x318] ;  /* 0x00031800010c7983 */ /* 0x004ea80000300800 */
[----:B------:R-:W2:Y:S01]  /*15a00*/  LDL.LU R10, [R1+0x31c] ;  /* 0x00031c00010a7983 */ /* 0x000ea20000300800 */
[----:B------:R-:W-:-:S03]  /*15a10*/  IADD3 R214, P3, R214, R2, RZ ;  /* 0x00000002d6d67210 */ /* 0x000fc60007f7e0ff */
[----:B------:R1:W-:Y:S02]  /*15a20*/  LDGSTS.E [R6+0xc], desc[UR16][R8.64], P1 ;  /* 0x0000c00008067fae */ /* 0x0003e40008921850 */
[----:B------:R-:W-:Y:S01]  /*15a30*/  IMAD.X R215, R215, 0x1, R0, P3 ;  /* 0x00000001d7d77824 */ /* 0x000fe200018e0600 */
[----:B-1----:R-:W-:Y:S02]  /*15a40*/  SEL R8, RZ, 0x4, !P2 ;  /* 0x00000004ff087807 */ /* 0x002fe40005000000 */
[----:B------:R-:W-:Y:S02]  /*15a50*/  IADD3 R11, P4, R11, R2, RZ ;  /* 0x000000020b0b7210 */ /* 0x000fe40007f9e0ff */
[----:B------:R-:W-:Y:S01]  /*15a60*/  SEL R8, R8, RZ, !P0 ;  /* 0x000000ff08087207 */ /* 0x000fe20004000000 */
[----:B------:R-:W-:-:S03]  /*15a70*/  IMAD.MOV.U32 R9, RZ, RZ, R215 ;  /* 0x000000ffff097224 */ /* 0x000fc600078e00d7 */
[----:B------:R-:W-:Y:S01]  /*15a80*/  ISETP.NE.U32.AND P2, PT, R8, RZ, PT ;  /* 0x000000ff0800720c */ /* 0x000fe20003f45070 */
[----:B------:R-:W-:Y:S01]  /*15a90*/  IMAD.X R212, R212, 0x1, R0, P4 ;  /* 0x00000001d4d47824 */ /* 0x000fe200020e0600 */
[----:B------:R-:W-:Y:S01]  /*15aa0*/  MOV R8, R214 ;  /* 0x000000d600087202 */ /* 0x000fe20000000f00 */
[----:B------:R-:W-:Y:S04]  /*15ab0*/  STL [R1+0x144], R214 ;  /* 0x000144d601007387 */ /* 0x000fe80000100800 */
[----:B------:R-:W-:Y:S04]  /*15ac0*/  STL [R1+0x140], R215 ;  /* 0x000140d701007387 */ /* 0x000fe80000100800 */
[----:B------:R-:W-:Y:S04]  /*15ad0*/  STL [R1+0x30c], R11 ;  /* 0x00030c0b01007387 */ /* 0x000fe80000100800 */
[----:B------:R1:W-:Y:S04]  /*15ae0*/  LDGSTS.E [R6+0x400c], desc[UR16][R8.64], P1 ;  /* 0x0400c00008067fae */ /* 0x0003e80008921850 */
[----:B------:R1:W-:Y:S02]  /*15af0*/  STL [R1+0x308], R212 ;  /* 0x000308d401007387 */ /* 0x0003e40000100800 */
[----:B-1----:R-:W-:Y:S01]  /*15b00*/  MOV R9, R212 ;  /* 0x000000d400097202 */ /* 0x002fe20000000f00 */
[----:B------:R-:W-:Y:S01]  /*15b10*/  IMAD.MOV.U32 R8, RZ, RZ, R11 ;  /* 0x000000ffff087224 */ /* 0x000fe200078e000b */
[----:B------:R-:W2:Y:S04]  /*15b20*/  LDL.LU R212, [R1+0x320] ;  /* 0x0003200001d47983 */ /* 0x000ea80000300800 */
[----:B------:R-:W2:Y:S04]  /*15b30*/  LDL.LU R11, [R1+0x324] ;  /* 0x00032400010b7983 */ /* 0x000ea80000300800 */
        /* <DEDUP_REMOVED lines=8> */
[----:B---3--:R-:W-:Y:S01]  /*15bc0*/  IMAD.X R213, R213, 0x1, R0, P3 ;  /* 0x00000001d5d57824 */ /* 0x008fe200018e0600 */
[----:B------:R-:W-:Y:S01]  /*15bd0*/  MOV R8, R14 ;  /* 0x0000000e00087202 */ /* 0x000fe20000000f00 */
[----:B------:R-:W-:Y:S02]  /*15be0*/  STL [R1+0x314], R14 ;  /* 0x0003140e01007387 */ /* 0x000fe40000100800 */
[----:B------:R-:W-:Y:S02]  /*15bf0*/  IMAD.MOV.U32 R9, RZ, RZ, R213 ;  /* 0x000000ffff097224 */ /* 0x000fe400078e00d5 */
[----:B------:R1:W-:Y:S04]  /*15c00*/  STL [R1+0x310], R213 ;  /* 0x000310d501007387 */ /* 0x0003e80000100800 */
[----:B------:R3:W-:Y:S01]  /*15c10*/  LDGSTS.E [R6+0xc000], desc[UR16][R8.64], P2 ;  /* 0x0c00000008067fae */ /* 0x0007e20009121850 */
[----:B--2---:R-:W-:-:S05]  /*15c20*/  IADD3 R10, P4, R10, R2, RZ ;  /* 0x000000020a0a7210 */ /* 0x004fca0007f9e0ff */
[----:B------:R-:W-:Y:S01]  /*15c30*/  IMAD.X R12, R12, 0x1, R0, P4 ;  /* 0x000000010c0c7824 */ /* 0x000fe200020e0600 */
[----:B------:R-:W-:Y:S04]  /*15c40*/  STL [R1+0x31c], R10 ;  /* 0x00031c0a01007387 */ /* 0x000fe80000100800 */
[----:B------:R2:W-:Y:S01]  /*15c50*/  STL [R1+0x318], R12 ;  /* 0x0003180c01007387 */ /* 0x0005e20000100800 */
[----:B---3--:R-:W-:-:S03]  /*15c60*/  MOV R9, R12 ;  /* 0x0000000c00097202 */ /* 0x008fc60000000f00 */
[----:B-1----:R-:W3:Y:S04]  /*15c70*/  LDL.LU R213, [R1+0x330] ;  /* 0x0003300001d57983 */ /* 0x002ee80000300800 */
[----:B--2---:R-:W2:Y:S01]  /*15c80*/  LDL.LU R12, [R1+0x334] ;  /* 0x00033400010c7983 */ /* 0x004ea20000300800 */
[----:B------:R-:W-:Y:S01]  /*15c90*/  IMAD.MOV.U32 R8, RZ, RZ, R10 ;  /* 0x000000ffff087224 */ /* 0x000fe200078e000a */
[----:B------:R-:W-:Y:S02]  /*15ca0*/  ISETP.GT.AND P2, PT, R5, 0x2e, PT ;  /* 0x0000002e0500780c */ /* 0x000fe40003f44270 */
[----:B------:R-:W4:Y:S04]  /*15cb0*/  LDL.LU R14, [R1+0x33c] ;  /* 0x00033c00010e7983 */ /* 0x000f280000300800 */
[----:B------:R1:W-:Y:S04]  /*15cc0*/  LDGSTS.E [R6+0x8004], desc[UR16][R8.64], P1 ;  /* 0x0800400008067fae */ /* 0x0003e80008921850 */
[----:B------:R-:W4:Y:S01]  /*15cd0*/  LDL.LU R10, [R1+0x344] ;  /* 0x00034400010a7983 */ /* 0x000f220000300800 */
[----:B-1----:R-:W-:-:S04]  /*15ce0*/  SEL R8, RZ, 0x4, !P2 ;  /* 0x00000004ff087807 */ /* 0x002fc80005000000 */
[----:B------:R-:W-:Y:S02]  /*15cf0*/  SEL R8, R8, RZ, !P0 ;  /* 0x000000ff08087207 */ /* 0x000fe40004000000 */
[----:B------:R-:W-:-:S05]  /*15d00*/  IADD3 R11, P3, R11, R2, RZ ;  /* 0x000000020b0b7210 */ /* 0x000fca0007f7e0ff */
[----:B------:R-:W-:Y:S01]  /*15d10*/  IMAD.X R212, R212, 0x1, R0, P3 ;  /* 0x00000001d4d47824 */ /* 0x000fe200018e0600 */
[----:B------:R-:W-:Y:S01]  /*15d20*/  IADD3 R214, P4, R214, R2, RZ ;  /* 0x00000002d6d67210 */ /* 0x000fe20007f9e0ff */
[----:B------:R-:W-:Y:S02]  /*15d30*/  STL [R1+0x324], R11 ;  /* 0x0003240b01007387 */ /* 0x000fe40000100800 */
[----:B------:R-:W-:Y:S02]  /*15d40*/  IMAD.MOV.U32 R9, RZ, RZ, R212 ;  /* 0x000000ffff097224 */ /* 0x000fe400078e00d4 */
[----:B------:R-:W-:Y:S01]  /*15d50*/  IMAD.X R215, R215, 0x1, R0, P4 ;  /* 0x00000001d7d77824 */ /* 0x000fe200020e0600 */
[----:B------:R1:W-:Y:S01]  /*15d60*/  STL [R1+0x320], R212 ;  /* 0x000320d401007387 */ /* 0x0003e20000100800 */
[----:B------:R-:W-:-:S03]  /*15d70*/  ISETP.NE.U32.AND P2, PT, R8, RZ, PT ;  /* 0x000000ff0800720c */ /* 0x000fc60003f45070 */
[----:B------:R-:W-:Y:S01]  /*15d80*/  STL [R1+0x32c], R214 ;  /* 0x00032cd601007387 */ /* 0x000fe20000100800 */
[----:B------:R-:W-:-:S03]  /*15d90*/  MOV R8, R11 ;  /* 0x0000000b00087202 */ /* 0x000fc60000000f00 */
[----:B-1----:R-:W4:Y:S04]  /*15da0*/  LDL.LU R212, [R1+0x338] ;  /* 0x0003380001d47983 */ /* 0x002f280000300800 */
[----:B------:R-:W-:Y:S04]  /*15db0*/  STL [R1+0x328], R215 ;  /* 0x000328d701007387 */ /* 0x000fe80000100800 */
[----:B------:R-:W4:Y:S04]  /*15dc0*/  LDL.LU R11, [R1+0x340] ;  /* 0x00034000010b7983 */ /* 0x000f280000300800 */
[----:B------:R1:W-:Y:S01]  /*15dd0*/  LDGSTS.E [R6+0xc004], desc[UR16][R8.64], P1 ;  /* 0x0c00400008067fae */ /* 0x0003e20008921850 */
[----:B------:R-:W-:Y:S01]  /*15de0*/  ISETP.GT.AND P1, PT, R5, 0x2f, PT ;  /* 0x0000002f0500780c */ /* 0x000fe20003f24270 */
[----:B-1----:R-:W-:Y:S01]  /*15df0*/  IMAD.MOV.U32 R8, RZ, RZ, R214 ;  /* 0x000000ffff087224 */ /* 0x002fe200078e00d6 */
[----:B------:R-:W-:-:S05]  /*15e00*/  MOV R9, R215 ;  /* 0x000000d700097202 */ /* 0x000fca0000000f00 */
[----:B------:R1:W-:Y:S02]  /*15e10*/  LDGSTS.E [R6+0x8008], desc[UR16][R8.64], P2 ;  /* 0x0800800008067fae */ /* 0x0003e40009121850 */
[----:B-1----:R-:W-:-:S04]  /*15e20*/  SEL R8, RZ, 0x4, !P1 ;  /* 0x00000004ff087807 */ /* 0x002fc80004800000 */
[----:B------:R-:W-:-:S04]  /*15e30*/  SEL R8, R8, RZ, !P0 ;  /* 0x000000ff08087207 */ /* 0x000fc80004000000 */
[----:B------:R-:W-:Y:S02]  /*15e40*/  ISETP.NE.U32.AND P1, PT, R8, RZ, PT ;  /* 0x000000ff0800720c */ /* 0x000fe40003f25070 */
[----:B--2---:R-:W-:-:S05]  /*15e50*/  IADD3 R12, P3, R12, R2, RZ ;  /* 0x000000020c0c7210 */ /* 0x004fca0007f7e0ff */
[----:B---3--:R-:W-:Y:S01]  /*15e60*/  IMAD.X R213, R213, 0x1, R0, P3 ;  /* 0x00000001d5d57824 */ /* 0x008fe200018e0600 */
[----:B------:R-:W-:Y:S01]  /*15e70*/  STL [R1+0x334], R12 ;  /* 0x0003340c01007387 */ /* 0x000fe20000100800 */
[----:B------:R-:W-:-:S03]  /*15e80*/  IMAD.MOV.U32 R8, RZ, RZ, R12 ;  /* 0x000000ffff087224 */ /* 0x000fc600078e000c */
[----:B------:R1:W-:Y:S01]  /*15e90*/  STL [R1+0x330], R213 ;  /* 0x000330d501007387 */ /* 0x0003e20000100800 */
[----:B------:R-:W-:Y:S02]  /*15ea0*/  MOV R9, R213 ;  /* 0x000000d500097202 */ /* 0x000fe40000000f00 */
[----:B----4-:R-:W-:-:S03]  /*15eb0*/  IADD3 R10, P3, R10, R2, RZ ;  /* 0x000000020a0a7210 */ /* 0x010fc60007f7e0ff */
[----:B------:R2:W-:Y:S04]  /*15ec0*/  LDGSTS.E [R6+0xc008], desc[UR16][R8.64], P2 ;  /* 0x0c00800008067fae */ /* 0x0005e80009121850 */
[----:B-1----:R-:W3:Y:S04]  /*15ed0*/  LDL.LU R213, [R1+0x148] ;  /* 0x0001480001d57983 */ /* 0x002ee80000300800 */
[----:B------:R-:W4:Y:S01]  /*15ee0*/  LDL.LU R12, [R1+0x14c] ;  /* 0x00014c00010c7983 */ /* 0x000f220000300800 */
[----:B------:R-:W-:-:S04]  /*15ef0*/  IADD3 R14, P2, R14, R2, RZ ;  /* 0x000000020e0e7210 */ /* 0x000fc80007f5e0ff */
[----:B--2---:R-:W-:Y:S01]  /*15f00*/  MOV R8, R14 ;  /* 0x0000000e00087202 */ /* 0x004fe20000000f00 */
[----:B------:R-:W-:Y:S01]  /*15f10*/  STL [R1+0x33c], R14 ;  /* 0x00033c0e01007387 */ /* 0x000fe20000100800 */
[----:B------:R-:W-:-:S04]  /*15f20*/  IMAD.X R212, R212, 0x1, R0, P2 ;  /* 0x00000001d4d47824 */ /* 0x000fc800010e0600 */
[----:B------:R-:W-:Y:S01]  /*15f30*/  IMAD.MOV.U32 R9, RZ, RZ, R212 ;  /* 0x000000ffff097224 */ /* 0x000fe200078e00d4 */
[----:B------:R1:W-:Y:S01]  /*15f40*/  STL [R1+0x338], R212 ;  /* 0x000338d401007387 */ /* 0x0003e20000100800 */
[----:B------:R-:W-:-:S03]  /*15f50*/  IMAD.X R11, R11, 0x1, R0, P3 ;  /* 0x000000010b0b7824 */ /* 0x000fc600018e0600 */
[----:B------:R-:W-:Y:S04]  /*15f60*/  STL [R1+0x344], R10 ;  /* 0x0003440a01007387 */ /* 0x000fe80000100800 */
[----:B------:R2:W-:Y:S04]  /*15f70*/  STL [R1+0x340], R11 ;  /* 0x0003400b01007387 */ /* 0x0005e80000100800 */
[----:B-1----:R-:W3:Y:S04]  /*15f80*/  LDL.LU R212, [R1+0x150] ;  /* 0x0001500001d47983 */ /* 0x002ee80000300800 */
[----:B------:R1:W-:Y:S04]  /*15f90*/  LDGSTS.E [R6+0x800c], desc[UR16][R8.64], P1 ;  /* 0x0800c00008067fae */ /* 0x0003e80008921850 */
[----:B------:R-:W3:Y:S01]  /*15fa0*/  LDL.LU R14, [R1+0x154] ;  /* 0x00015400010e7983 */ /* 0x000ee20000300800 */
[----:B-1----:R-:W-:Y:S01]  /*15fb0*/  MOV R9, R11 ;  /* 0x0000000b00097202 */ /* 0x002fe20000000f00 */
[----:B------:R-:W-:-:S02]  /*15fc0*/  IMAD.MOV.U32 R8, RZ, RZ, R10 ;  /* 0x000000ffff087224 */ /* 0x000fc400078e000a */
[----:B--2---:R-:W2:Y:S04]  /*15fd0*/  LDL.LU R11, [R1+0x158] ;  /* 0x00015800010b7983 */ /* 0x004ea80000300800 */
[----:B------:R-:W2:Y:S04]  /*15fe0*/  LDL.LU R10, [R1+0x15c] ;  /* 0x00015c00010a7983 */ /* 0x000ea80000300800 */
[----:B------:R1:W-:Y:S01]  /*15ff0*/  LDGSTS.E [R6+0xc00c], desc[UR16][R8.64], P1 ;  /* 0x0c00c00008067fae */ /* 0x0003e20008921850 */
[----:B------:R-:W-:-:S04]  /*16000*/  ISETP.GT.AND P1, PT, R5, 0x10, PT ;  /* 0x000000100500780c */ /* 0x000fc80003f24270 */
[----:B-1----:R-:W-:-:S04]  /*16010*/  SEL R6, RZ, 0x4, !P1 ;  /* 0x00000004ff067807 */ /* 0x002fc80004800000 */
[----:B------:R-:W-:-:S04]  /*16020*/  SEL R6, R6, RZ, !P0 ;  /* 0x000000ff06067207 */ /* 0x000fc80004000000 */
[----:B------:R-:W-:Y:S02]  /*16030*/  ISETP.NE.U32.AND P2, PT, R6, RZ, PT ;  /* 0x000000ff0600720c */ /* 0x000fe40003f45070 */
[----:B------:R-:W-:-:S05]  /*16040*/  LOP3.LUT R6, R7, 0x40, RZ, 0x3c, !PT ;  /* 0x0000004007067812 */ /* 0x000fca00078e3cff */
[----:B------:R-:W-:Y:S01]  /*16050*/  VIADD R6, R6, UR4 ;  /* 0x0000000406067c36 */ /* 0x000fe20008000000 */
[----:B----4-:R-:W-:-:S05]  /*16060*/  IADD3 R12, P1, R12, R2, RZ ;  /* 0x000000020c0c7210 */ /* 0x010fca0007f3e0ff */
[----:B---3--:R-:W-:Y:S01]  /*16070*/  IMAD.X R213, R213, 0x1, R0, P1 ;  /* 0x00000001d5d57824 */ /* 0x008fe200008e0600 */
[----:B------:R-:W-:Y:S04]  /*16080*/  STL [R1+0x14c], R12 ;  /* 0x00014c0c01007387 */ /* 0x000fe80000100800 */
[----:B------:R1:W-:Y:S01]  /*16090*/  STL [R1+0x148], R213 ;  /* 0x000148d501007387 */ /* 0x0003e20000100800 */
[----:B------:R-:W-:-:S03]  /*160a0*/  IMAD.MOV.U32 R9, RZ, RZ, R213 ;  /* 0x000000ffff097224 */ /* 0x000fc600078e00d5 */
[----:B------:R-:W3:Y:S01]  /*160b0*/  LDL.LU R215, [R1+0x160] ;  /* 0x0001600001d77983 */ /* 0x000ee20000300800 */
[----:B------:R-:W-:-:S03]  /*160c0*/  MOV R8, R12 ;  /* 0x0000000c00087202 */ /* 0x000fc60000000f00 */
[----:B------:R-:W4:Y:S01]  /*160d0*/  LDL.LU R214, [R1+0x164] ;  /* 0x0001640001d67983 */ /* 0x000f220000300800 */
[----:B------:R-:W-:-:S03]  /*160e0*/  ISETP.GT.AND P1, PT, R5, 0x11, PT ;  /* 0x000000110500780c */ /* 0x000fc60003f24270 */
[----:B-1----:R-:W3:Y:S04]  /*160f0*/  LDL.LU R213, [R1+0x168] ;  /* 0x0001680001d57983 */ /* 0x002ee80000300800 */
[----:B------:R-:W3:Y:S04]  /*16100*/  LDL.LU R12, [R1+0x16c] ;  /* 0x00016c00010c7983 */ /* 0x000ee80000300800 */
[----:B------:R1:W-:Y:S02]  /*16110*/  LDGSTS.E [R6], desc[UR16][R8.64], P2 ;  /* 0x0000000008067fae */ /* 0x0003e40009121850 */
[----:B-1----:R-:W-:-:S04]  /*16120*/  SEL R8, RZ, 0x4, !P1 ;  /* 0x00000004ff087807 */ /* 0x002fc80004800000 */
[----:B------:R-:W-:-:S04]  /*16130*/  SEL R8, R8, RZ, !P0 ;  /* 0x000000ff08087207 */ /* 0x000fc80004000000 */
[----:B------:R-:W-:Y:S02]  /*16140*/  ISETP.NE.U32.AND P1, PT, R8, RZ, PT ;  /* 0x000000ff0800720c */ /* 0x000fe40003f25070 */
[----:B------:R-:W-:-:S05]  /*16150*/  IADD3 R14, P3, R14, R2, RZ ;  /* 0x000000020e0e7210 */ /* 0x000fca0007f7e0ff */
[----:B------:R-:W-:Y:S01]  /*16160*/  IMAD.X R212, R212, 0x1, R0, P3 ;  /* 0x00000001d4d47824 */ /* 0x000fe200018e0600 */
[----:B------:R-:W-:Y:S01]  /*16170*/  STL [R1+0x154], R14 ;  /* 0x0001540e01007387 */ /* 0x000fe20000100800 */
[----:B------:R-:W-:Y:S01]  /*16180*/  IMAD.MOV.U32 R8, RZ, RZ, R14 ;  /* 0x000000ffff087224 */ /* 0x000fe200078e000e */
[----:B--2---:R-:W-:Y:S01]  /*16190*/  IADD3 R10, P4, R10, R2, RZ ;  /* 0x000000020a0a7210 */ /* 0x004fe20007f9e0ff */
[----:B------:R-:W-:-:S03]  /*161a0*/  IMAD.MOV.U32 R9, RZ, RZ, R212 ;  /* 0x000000ffff097224 */ /* 0x000fc600078e00d4 */
[----:B------:R-:W-:Y:S01]  /*161b0*/  IADD3.X R11, R11, R0, RZ, P4, !PT ;  /* 0x000000000b0b7210 */ /* 0x000fe200027fe4ff */
[----:B------:R1:W-:Y:S04]  /*161c0*/  STL [R1+0x150], R212 ;  /* 0x000150d401007387 */ /* 0x0003e80000100800 */
[----:B------:R-:W-:Y:S04]  /*161d0*/  STL [R1+0x15c], R10 ;  /* 0x00015c0a01007387 */ /* 0x000fe80000100800 */
[----:B------:R2:W-:Y:S04]  /*161e0*/  STL [R1+0x158], R11 ;  /* 0x0001580b01007387 */ /* 0x0005e80000100800 */
[----:B-1----:R-:W3:Y:S04]  /*161f0*/  LDL.LU R212, [R1+0x170] ;  /* 0x0001700001d47983 */ /* 0x002ee80000300800 */
[----:B------:R1:W-:Y:S04]  /*16200*/  LDGSTS.E [R6+0x4000], desc[UR16][R8.64], P2 ;  /* 0x0400000008067fae */ /* 0x0003e80009121850 */
[----:B------:R-:W3:Y:S01]  /*16210*/  LDL.LU R14, [R1+0x174] ;  /* 0x00017400010e7983 */ /* 0x000ee20000300800 */
[----:B-1----:R-:W-:Y:S01]  /*16220*/  IMAD.MOV.U32 R9, RZ, RZ, R11 ;  /* 0x000000ffff097224 */ /* 0x002fe200078e000b */
[----:B------:R-:W-:-:S02]  /*16230*/  MOV R8, R10 ;  /* 0x0000000a00087202 */ /* 0x000fc40000000f00 */
[----:B--2---:R-:W2:Y:S04]  /*16240*/  LDL.LU R11, [R1+0x178] ;  /* 0x00017800010b7983 */ /* 0x004ea80000300800 */
        /* <DEDUP_REMOVED lines=8> */
[----:B------:R-:W-:Y:S01]  /*162d0*/  IADD3 R12, P4, R12, R2, RZ ;  /* 0x000000020c0c7210 */ /* 0x000fe20007f9e0ff */
[----:B------:R-:W-:Y:S03]  /*162e0*/  STL [R1+0x164], R214 ;  /* 0x000164d601007387 */ /* 0x000fe60000100800 */
[----:B------:R-:W-:Y:S01]  /*162f0*/  IADD3.X R213, R213, R0, RZ, P4, !PT ;  /* 0x00000000d5d57210 */ /* 0x000fe200027fe4ff */
[----:B------:R1:W-:Y:S01]  /*16300*/  STL [R1+0x160], R215 ;  /* 0x000160d701007387 */ /* 0x0003e20000100800 */
[----:B------:R-:W-:Y:S02]  /*16310*/  IMAD.MOV.U32 R8, RZ, RZ, R214 ;  /* 0x000000ffff087224 */ /* 0x000fe400078e00d6 */
[----:B------:R-:W-:Y:S01]  /*16320*/  IMAD.MOV.U32 R9, RZ, RZ, R215 ;  /* 0x000000ffff097224 */ /* 0x000fe200078e00d7 */
[----:B------:R-:W-:Y:S04]  /*16330*/  STL [R1+0x16c], R12 ;  /* 0x00016c0c01007387 */ /* 0x000fe80000100800 */
[----:B------:R3:W-:Y:S04]  /*16340*/  STL [R1+0x168], R213 ;  /* 0x000168d501007387 */ /* 0x0007e80000100800 */
[----:B-1----:R-:W4:Y:S04]  /*16350*/  LDL.LU R215, [R1+0x180] ;  /* 0x0001800001d77983 */ /* 0x002f280000300800 */
[----:B------:R-:W4:Y:S04]  /*16360*/  LDL.LU R214, [R1+0x184] ;  /* 0x0001840001d67983 */ /* 0x000f280000300800 */
[----:B------:R1:W-:Y:S01]  /*16370*/  LDGSTS.E [R6+0x4004], desc[UR16][R8.64], P1 ;  /* 0x0400400008067fae */ /* 0x0003e20008921850 */
[----:B------:R-:W-:-:S02]  /*16380*/  ISETP.GT.AND P1, PT, R5, 0x13, PT ;  /* 0x000000130500780c */ /* 0x000fc40003f24270 */
[----:B-1----:R-:W-:Y:S01]  /*16390*/  MOV R8, R12 ;  /* 0x0000000c00087202 */ /* 0x002fe20000000f00 */
[----:B------:R-:W-:Y:S02]  /*163a0*/  IMAD.MOV.U32 R9, RZ, RZ, R213 ;  /* 0x000000ffff097224 */ /* 0x000fe400078e00d5 */
[----:B---3--:R-:W3:Y:S04]  /*163b0*/  LDL.LU R213, [R1+0x348] ;  /* 0x0003480001d57983 */ /* 0x008ee80000300800 */
[----:B------:R-:W3:Y:S04]  /*163c0*/  LDL.LU R12, [R1+0x34c] ;  /* 0x00034c00010c7983 */ /* 0x000ee80000300800 */
[----:B------:R1:W-:Y:S02]  /*163d0*/  LDGSTS.E [R6+0x8], desc[UR16][R8.64], P2 ;  /* 0x0000800008067fae */ /* 0x0003e40009121850 */
[----:B-1----:R-:W-:-:S04]  /*163e0*/  SEL R8, RZ, 0x4, !P1 ;  /* 0x00000004ff087807 */ /* 0x002fc80004800000 */
[----:B------:R-:W-:Y:S02]  /*163f0*/  SEL R8, R8, RZ, !P0 ;  /* 0x000000ff08087207 */ /* 0x000fe40004000000 */
[----:B------:R-:W-:-:S05]  /*16400*/  IADD3 R14, P3, R14, R2, RZ ;  /* 0x000000020e0e7210 */ /* 0x000fca0007f7e0ff */
[----:B------:R-:W-:Y:S01]  /*16410*/  IMAD.X R212, R212, 0x1, R0, P3 ;  /* 0x00000001d4d47824 */ /* 0x000fe200018e0600 */
[----:B------:R-:W-:Y:S01]  /*16420*/  STL [R1+0x174], R14 ;  /* 0x0001740e01007387 */ /* 0x000fe20000100800 */
[----:B------:R-:W-:Y:S02]  /*16430*/  ISETP.NE.U32.AND P1, PT, R8, RZ, PT ;  /* 0x000000ff0800720c */ /* 0x000fe40003f25070 */
[----:B--2---:R-:W-:Y:S01]  /*16440*/  IADD3 R10, P4, R10, R2, RZ ;  /* 0x000000020a0a7210 */ /* 0x004fe20007f9e0ff */
[----:B------:R1:W-:Y:S03]  /*16450*/  STL [R1+0x170], R212 ;  /* 0x000170d401007387 */ /* 0x0003e60000100800 */
[----:B------:R-:W-:Y:S01]  /*16460*/  IADD3.X R11, R11, R0, RZ, P4, !PT ;  /* 0x000000000b0b7210 */ /* 0x000fe200027fe4ff */
[----:B------:R-:W-:Y:S01]  /*16470*/  IMAD.MOV.U32 R8, RZ, RZ, R14 ;  /* 0x000000ffff087224 */ /* 0x000fe200078e000e */
[----:B------:R-:W-:Y:S01]  /*16480*/  STL [R1+0x17c], R10 ;  /* 0x00017c0a01007387 */ /* 0x000fe20000100800 */
[----:B------:R-:W-:-:S03]  /*16490*/  IMAD.MOV.U32 R9, RZ, RZ, R212 ;  /* 0x000000ffff097224 */ /* 0x000fc600078e00d4 */
[----:B------:R2:W-:Y:S04]  /*164a0*/  STL [R1+0x178], R11 ;  /* 0x0001780b01007387 */ /* 0x0005e80000100800 */
[----:B-1----:R-:W3:Y:S04]  /*164b0*/  LDL.LU R212, [R1+0x350] ;  /* 0x0003500001d47983 */ /* 0x002ee80000300800 */
[----:B------:R-:W3:Y:S04]  /*164c0*/  LDL.LU R14, [R1+0x354] ;  /* 0x00035400010e7983 */ /* 0x000ee80000300800 */
[----:B------:R1:W-:Y:S02]  /*164d0*/  LDGSTS.E [R6+0x4008], desc[UR16][R8.64], P2 ;  /* 0x0400800008067fae */ /* 0x0003e40009121850 */
[----:B-1----:R-:W-:Y:S01]  /*164e0*/  IMAD.MOV.U32 R9, RZ, RZ, R11 ;  /* 0x000000ffff097224 */ /* 0x002fe200078e000b */
[----:B------:R-:W-:Y:S01]  /*164f0*/  MOV R8, R10 ;  /* 0x0000000a00087202 */ /* 0x000fe20000000f00 */
        /* <DEDUP_REMOVED lines=8> */
[----:B------:R-:W-:Y:S02]  /*16580*/  IMAD.X R215, R215, 0x1, R0, P3 ;  /* 0x00000001d7d77824 */ /* 0x000fe400018e0600 */
[----:B------:R-:W-:Y:S02]  /*16590*/  IMAD.MOV.U32 R8, RZ, RZ, R214 ;  /* 0x000000ffff087224 */ /* 0x000fe400078e00d6 */
[----:B------:R-:W-:Y:S01]  /*165a0*/  IMAD.MOV.U32 R9, RZ, RZ, R215 ;  /* 0x000000ffff097224 */ /* 0x000fe200078e00d7 */
[----:B------:R-:W-:Y:S04]  /*165b0*/  STL [R1+0x184], R214 ;  /* 0x000184d601007387 */ /* 0x000fe80000100800 */
[----:B------:R-:W-:Y:S04]  /*165c0*/  STL [R1+0x180], R215 ;  /* 0x000180d701007387 */ /* 0x000fe80000100800 */
[----:B------:R1:W-:Y:S01]  /*165d0*/  LDGSTS.E [R6+0x400c], desc[UR16][R8.64], P1 ;  /* 0x0400c00008067fae */ /* 0x0003e20008921850 */
[----:B---3--:R-:W-:-:S04]  /*165e0*/  IADD3 R12, P4, R12, R2, RZ ;  /* 0x000000020c0c7210 */ /* 0x008fc80007f9e0ff */
[----:B------:R-:W-:Y:S01]  /*165f0*/  IADD3.X R213, R213, R0, RZ, P4, !PT ;  /* 0x00000000d5d57210 */ /* 0x000fe200027fe4ff */
[----:B------:R-:W-:Y:S01]  /*16600*/  STL [R1+0x34c], R12 ;  /* 0x00034c0c01007387 */ /* 0x000fe20000100800 */
[----:B-1----:R-:W-:-:S03]  /*16610*/  MOV R8, R12 ;  /* 0x0000000c00087202 */ /* 0x002fc60000000f00 */
[----:B------:R1:W-:Y:S01]  /*16620*/  STL [R1+0x348], R213 ;  /* 0x000348d501007387 */ /* 0x0003e20000100800 */
[----:B------:R-:W-:Y:S01]  /*16630*/  IMAD.MOV.U32 R9, RZ, RZ, R213 ;  /* 0x000000ffff097224 */ /* 0x000fe200078e00d5 */
[----:B------:R-:W-:-:S04]  /*16640*/  ISETP.GT.AND P1, PT, R5, 0x31, PT ;  /* 0x000000310500780c */ /* 0x000fc80003f24270 */
[----:B------:R3:W-:Y:S04]  /*16650*/  LDGSTS.E [R6+0x8000], desc[UR16][R8.64], P2 ;  /* 0x0800000008067fae */ /* 0x0007e80009121850 */
[----:B-1----:R-:W4:Y:S04]  /*16660*/  LDL.LU R213, [R1+0x360] ;  /* 0x0003600001d57983 */ /* 0x002f280000300800 */
[----:B------:R-:W4:Y:S04]  /*16670*/  LDL.LU R12, [R1+0x364] ;  /* 0x00036400010c7983 */ /* 0x000f280000300800 */
[----:B------:R-:W4:Y:S01]  /*16680*/  LDL.LU R215, [R1+0x368] ;  /* 0x0003680001d77983 */ /* 0x000f220000300800 */
[----:B---3--:R-:W-:-:S03]  /*16690*/  SEL R8, RZ, 0x4, !P1 ;  /* 0x00000004ff087807 */ /* 0x008fc60004800000 */
[----:B------:R-:W3:Y:S01]  /*166a0*/  LDL.LU R214, [R1+0x36c] ;  /* 0x00036c0001d67983 */ /* 0x000ee20000300800 */
[----:B------:R-:W-:-:S04]  /*166b0*/  SEL R8, R8, RZ, !P0 ;  /* 0x000000ff08087207 */ /* 0x000fc80004000000 */
[----:B------:R-:W-:Y:S02]  /*166c0*/  ISETP.NE.U32.AND P1, PT, R8, RZ, PT ;  /* 0x000000ff0800720c */ /* 0x000fe40003f25070 */
[----:B------:R-:W-:-:S05]  /*166d0*/  IADD3 R14, P3, R14, R2, RZ ;  /* 0x000000020e0e7210 */ /* 0x000fca0007f7e0ff */
[----:B------:R-:W-:Y:S02]  /*166e0*/  IMAD.X R212, R212, 0x1, R0, P3 ;  /* 0x00000001d4d47824 */ /* 0x000fe400018e0600 */
[----:B------:R-:W-:Y:S02]  /*166f0*/  IMAD.MOV.U32 R8, RZ, RZ, R14 ;  /* 0x000000ffff087224 */ /* 0x000fe400078e000e */
[----:B------:R-:W-:Y:S01]  /*16700*/  IMAD.MOV.U32 R9, RZ, RZ, R212 ;  /* 0x000000ffff097224 */ /* 0x000fe200078e00d4 */
[----:B------:R-:W-:Y:S04]  /*16710*/  STL [R1+0x354], R14 ;  /* 0x0003540e01007387 */ /* 0x000fe80000100800 */
[----:B------:R1:W-:Y:S04]  /*16720*/  STL [R1+0x350], R212 ;  /* 0x000350d401007387 */ /* 0x0003e80000100800 */
[----:B------:R1:W-:Y:S01]  /*16730*/  LDGSTS.E [R6+0xc000], desc[UR16][R8.64], P2 ;  /* 0x0c00000008067fae */ /* 0x0003e20009121850 */
[----:B--2---:R-:W-:-:S04]  /*16740*/  IADD3 R10, P4, R10, R2, RZ ;  /* 0x000000020a0a7210 */ /* 0x004fc80007f9e0ff */
[----:B------:R-:W-:Y:S01]  /*16750*/  IADD3.X R11, R11, R0, RZ, P4, !PT ;  /* 0x000000000b0b7210 */ /* 0x000fe200027fe4ff */
[----:B------:R-:W-:Y:S04]  /*16760*/  STL [R1+0x35c], R10 ;  /* 0x00035c0a01007387 */ /* 0x000fe80000100800 */
[----:B------:R2:W-:Y:S01]  /*16770*/  STL [R1+0x358], R11 ;  /* 0x0003580b01007387 */ /* 0x0005e20000100800 */
[----:B-1----:R-:W-:-:S03]  /*16780*/  IMAD.MOV.U32 R9, RZ, RZ, R11 ;  /* 0x000000ffff097224 */ /* 0x002fc600078e000b */
[----:B------:R-:W3:Y:S04]  /*16790*/  LDL.LU R212, [R1+0x370] ;  /* 0x0003700001d47983 */ /* 0x000ee80000300800 */
[----:B--2---:R-:W2:Y:S01]  /*167a0*/  LDL.LU R11, [R1+0x374] ;  /* 0x00037400010b7983 */ /* 0x004ea20000300800 */
[----:B------:R-:W-:Y:S02]  /*167b0*/  MOV R8, R10 ;  /* 0x0000000a00087202 */ /* 0x000fe40000000f00 */
[----:B------:R-:W-:Y:S01]  /*167c0*/  ISETP.GT.AND P2, PT, R5, 0x32, PT ;  /* 0x000000320500780c */ /* 0x000fe20003f44270 */
[----:B------:R-:W2:Y:S04]  /*167d0*/  LDL.LU R14, [R1+0x37c] ;  /* 0x00037c00010e7983 */ /* 0x000ea80000300800 */
[----:B------:R1:W-:Y:S04]  /*167e0*/  LDGSTS.E [R6+0x8004], desc[UR16][R8.64], P1 ;  /* 0x0800400008067fae */ /* 0x0003e80008921850 */
[----:B------:R-:W2:Y:S01]  /*167f0*/  LDL.LU R10, [R1+0x384] ;  /* 0x00038400010a7983 */ /* 0x000ea20000300800 */
[----:B-1----:R-:W-:-:S04]  /*16800*/  SEL R8, RZ, 0x4, !P2 ;  /* 0x00000004ff087807 */ /* 0x002fc80005000000 */
[----:B------:R-:W-:-:S04]  /*16810*/  SEL R8, R8, RZ, !P0 ;  /* 0x000000ff08087207 */ /* 0x000fc80004000000 */
[----:B------:R-:W-:Y:S02]  /*16820*/  ISETP.NE.U32.AND P2, PT, R8, RZ, PT ;  /* 0x000000ff0800720c */ /* 0x000fe40003f45070 */
[----:B----4-:R-:W-:-:S05]  /*16830*/  IADD3 R12, P3, R12, R2, RZ ;  /* 0x000000020c0c7210 */ /* 0x010fca0007f7e0ff */
[----:B------:R-:W-:Y:S01]  /*16840*/  IMAD.X R213, R213, 0x1, R0, P3 ;  /* 0x00000001d5d57824 */ /* 0x000fe200018e0600 */
[----:B---3--:R-:W-:Y:S01]  /*16850*/  IADD3 R214, P4, R214, R2, RZ ;  /* 0x00000002d6d67210 */ /* 0x008fe20007f9e0ff */
[----:B------:R-:W-:Y:S01]  /*16860*/  STL [R1+0x364], R12 ;  /* 0x0003640c01007387 */ /* 0x000fe20000100800 */
[----:B------:R-:W-:Y:S02]  /*16870*/  IMAD.MOV.U32 R8, RZ, RZ, R12 ;  /* 0x000000ffff087224 */ /* 0x000fe400078e000c */
[----:B------:R-:W-:Y:S01]  /*16880*/  IADD3.X R215, R215, R0, RZ, P4, !PT ;  /* 0x00000000d7d77210 */ /* 0x000fe200027fe4ff */
[----:B------:R1:W-:Y:S01]  /*16890*/  STL [R1+0x360], R213 ;  /* 0x000360d501007387 */ /* 0x0003e20000100800 */
[----:B------:R-:W-:-:S03]  /*168a0*/  IMAD.MOV.U32 R9, RZ, RZ, R213 ;  /* 0x000000ffff097224 */ /* 0x000fc600078e00d5 */
[----:B------:R-:W-:Y:S04]  /*168b0*/  STL [R1+0x36c], R214 ;  /* 0x00036cd601007387 */ /* 0x000fe80000100800 */
[----:B------:R3:W-:Y:S04]  /*168c0*/  LDGSTS.E [R6+0xc004], desc[UR16][R8.64], P1 ;  /* 0x0c00400008067fae */ /* 0x0007e80008921850 */
[----:B-1----:R-:W4:Y:S04]  /*168d0*/  LDL.LU R213, [R1+0x378] ;  /* 0x0003780001d57983 */ /* 0x002f280000300800 */
[----:B------:R-:W-:Y:S01]  /*168e0*/  STL [R1+0x368], R215 ;  /* 0x000368d701007387 */ /* 0x000fe20000100800 */
[----:B------:R-:W-:-:S03]  /*168f0*/  ISETP.GT.AND P1, PT, R5, 0x33, PT ;  /* 0x000000330500780c */ /* 0x000fc60003f24270 */
[----:B------:R-:W4:Y:S01]  /*16900*/  LDL.LU R12, [R1+0x380] ;  /* 0x00038000010c7983 */ /* 0x000f220000300800 */
[----:B---3--:R-:W-:Y:S01]  /*16910*/  MOV R8, R214 ;  /* 0x000000d600087202 */ /* 0x008fe20000000f00 */
[----:B------:R-:W-:-:S05]  /*16920*/  IMAD.MOV.U32 R9, RZ, RZ, R215 ;  /* 0x000000ffff097224 */ /* 0x000fca00078e00d7 */
[----:B------:R1:W-:Y:S02]  /*16930*/  LDGSTS.E [R6+0x8008], desc[UR16][R8.64], P2 ;  /* 0x0800800008067fae */ /* 0x0003e40009121850 */
[----:B-1----:R-:W-:-:S04]  /*16940*/  SEL R8, RZ, 0x4, !P1 ;  /* 0x00000004ff087807 */ /* 0x002fc80004800000 */
[----:B------:R-:W-:-:S04]  /*16950*/  SEL R8, R8, RZ, !P0 ;  /* 0x000000ff08087207 */ /* 0x000fc80004000000 */
[----:B------:R-:W-:Y:S02]  /*16960*/  ISETP.NE.U32.AND P1, PT, R8, RZ, PT ;  /* 0x000000ff0800720c */ /* 0x000fe40003f25070 */
[----:B--2---:R-:W-:-:S05]  /*16970*/  IADD3 R11, P3, R11, R2, RZ ;  /* 0x000000020b0b7210 */ /* 0x004fca0007f7e0ff */
[----:B------:R-:W-:Y:S01]  /*16980*/  IMAD.X R212, R212, 0x1, R0, P3 ;  /* 0x00000001d4d47824 */ /* 0x000fe200018e0600 */
[----:B------:R-:W-:Y:S01]  /*16990*/  STL [R1+0x374], R11 ;  /* 0x0003740b01007387 */ /* 0x000fe20000100800 */
[----:B------:R-:W-:Y:S02]  /*169a0*/  MOV R8, R11 ;  /* 0x0000000b00087202 */ /* 0x000fe40000000f00 */
[----:B------:R-:W-:Y:S01]  /*169b0*/  IMAD.MOV.U32 R9, RZ, RZ, R212 ;  /* 0x000000ffff097224 */ /* 0x000fe200078e00d4 */
[----:B------:R1:W-:Y:S04]  /*169c0*/  STL [R1+0x370], R212 ;  /* 0x000370d401007387 */ /* 0x0003e80000100800 */
[----:B------:R2:W-:Y:S04]  /*169d0*/  LDGSTS.E [R6+0xc008], desc[UR16][R8.64], P2 ;  /* 0x0c00800008067fae */ /* 0x0005e80009121850 */
[----:B-1----:R-:W3:Y:S04]  /*169e0*/  LDL.LU R212, [R1+0x188] ;  /* 0x0001880001d47983 */ /* 0x002ee80000300800 */
[----:B------:R-:W3:Y:S01]  /*169f0*/  LDL.LU R11, [R1+0x18c] ;  /* 0x00018c00010b7983 */ /* 0x000ee20000300800 */
[----:B------:R-:W-:-:S02]  /*16a00*/  IADD3 R14, P2, R14, R2, RZ ;  /* 0x000000020e0e7210 */ /* 0x000fc40007f5e0ff */
[----:B------:R-:W-:-:S03]  /*16a10*/  IADD3 R10, P3, R10, R2, RZ ;  /* 0x000000020a0a7210 */ /* 0x000fc60007f7e0ff */
[----:B--2---:R-:W-:Y:S01]  /*16a20*/  IMAD.MOV.U32 R8, RZ, RZ, R14 ;  /* 0x000000ffff087224 */ /* 0x004fe200078e000e */
[----:B------:R-:W-:Y:S01]  /*16a30*/  STL [R1+0x37c], R14 ;  /* 0x00037c0e01007387 */ /* 0x000fe20000100800 */
[----:B----4-:R-:W-:-:S04]  /*16a40*/  IMAD.X R213, R213, 0x1, R0, P2 ;  /* 0x00000001d5d57824 */ /* 0x010fc800010e0600 */
[----:B------:R-:W-:Y:S01]  /*16a50*/  IMAD.MOV.U32 R9, RZ, RZ, R213 ;  /* 0x000000ffff097224 */ /* 0x000fe200078e00d5 */
[----:B------:R1:W-:Y:S01]  /*16a60*/  STL [R1+0x378], R213 ;  /* 0x000378d501007387 */ /* 0x0003e20000100800 */
[----:B------:R-:W-:-:S03]  /*16a70*/  IADD3.X R12, R12, R0, RZ, P3, !PT ;  /* 0x000000000c0c7210 */ /* 0x000fc60001ffe4ff */
[----:B------:R-:W-:Y:S04]  /*16a80*/  STL [R1+0x384], R10 ;  /* 0x0003840a01007387 */ /* 0x000fe80000100800 */
[----:B------:R2:W-:Y:S04]  /*16a90*/  LDGSTS.E [R6+0x800c], desc[UR16][R8.64], P1 ;  /* 0x0800c00008067fae */ /* 0x0005e80008921850 */
[----:B------:R4:W-:Y:S04]  /*16aa0*/  STL [R1+0x380], R12 ;  /* 0x0003800c01007387 */ /* 0x0009e80000100800 */
[----:B-1----:R-:W3:Y:S01]  /*16ab0*/  LDL.LU R213, [R1+0x190] ;  /* 0x0001900001d57983 */ /* 0x002ee20000300800 */
[----:B--2---:R-:W-:Y:S01]  /*16ac0*/  MOV R8, R10 ;  /* 0x0000000a00087202 */ /* 0x004fe20000000f00 */
[----:B------:R-:W-:-:S02]  /*16ad0*/  IMAD.MOV.U32 R9, RZ, RZ, R12 ;  /* 0x000000ffff097224 */ /* 0x000fc400078e000c */
[----:B------:R-:W2:Y:S04]  /*16ae0*/  LDL.LU R14, [R1+0x194] ;  /* 0x00019400010e7983 */ /* 0x000ea80000300800 */
[----:B----4-:R-:W4:Y:S04]  /*16af0*/  LDL.LU R12, [R1+0x198] ;  /* 0x00019800010c7983 */ /* 0x010f280000300800 */
[----:B------:R-:W4:Y:S04]  /*16b00*/  LDL.LU R10, [R1+0x19c] ;  /* 0x00019c00010a7983 */ /* 0x000f280000300800 */
[----:B------:R1:W-:Y:S01]  /*16b10*/  LDGSTS.E [R6+0xc00c], desc[UR16][R8.64], P1 ;  /* 0x0c00c00008067fae */ /* 0x0003e20008921850 */
[----:B------:R-:W-:-:S04]  /*16b20*/  ISETP.GT.AND P1, PT, R5, 0x14, PT ;  /* 0x000000140500780c */ /* 0x000fc80003f24270 */
[----:B-1----:R-:W-:Y:S02]  /*16b30*/  SEL R6, RZ, 0x4, !P1 ;  /* 0x00000004ff067807 */ /* 0x002fe40004800000 */
[----:B---3--:R-:W-:-:S05]  /*16b40*/  IADD3 R11, P1, R11, R2, RZ ;  /* 0x000000020b0b7210 */ /* 0x008fca0007f3e0ff */
[----:B------:R-:W-:Y:S01]  /*16b50*/  IMAD.X R212, R212, 0x1, R0, P1 ;  /* 0x00000001d4d47824 */ /* 0x000fe200008e0600 */
[----:B------:R-:W-:Y:S01]  /*16b60*/  STL [R1+0x18c], R11 ;  /* 0x00018c0b01007387 */ /* 0x000fe20000100800 */
[----:B------:R-:W-:-:S03]  /*16b70*/  IMAD.MOV.U32 R8, RZ, RZ, R11 ;  /* 0x000000ffff087224 */ /* 0x000fc600078e000b */
[----:B------:R1:W-:Y:S01]  /*16b80*/  STL [R1+0x188], R212 ;  /* 0x000188d401007387 */ /* 0x0003e20000100800 */
[----:B------:R-:W-:-:S03]  /*16b90*/  IMAD.MOV.U32 R9, RZ, RZ, R212 ;  /* 0x000000ffff097224 */ /* 0x000fc600078e00d4 */
[----:B------:R-:W3:Y:S04]  /*16ba0*/  LDL.LU R215, [R1+0x1a0] ;  /* 0x0001a00001d77983 */ /* 0x000ee80000300800 */
[----:B------:R-:W3:Y:S04]  /*16bb0*/  LDL.LU R214, [R1+0x1a4] ;  /* 0x0001a40001d67983 */ /* 0x000ee80000300800 */
[----:B-1----:R-:W3:Y:S04]  /*16bc0*/  LDL.LU R212, [R1+0x1a8] ;  /* 0x0001a80001d47983 */ /* 0x002ee80000300800 */
[----:B------:R-:W3:Y:S01]  /*16bd0*/  LDL.LU R11, [R1+0x1ac] ;  /* 0x0001ac00010b7983 */ /* 0x000ee20000300800 */
[----:B------:R-:W-:-:S04]  /*16be0*/  SEL R6, R6, RZ, !P0 ;  /* 0x000000ff06067207 */ /* 0x000fc80004000000 */
[----:B------:R-:W-:Y:S02]  /*16bf0*/  ISETP.NE.U32.AND P2, PT, R6, RZ, PT ;  /* 0x000000ff0600720c */ /* 0x000fe40003f45070 */
[----:B------:R-:W-:Y:S02]  /*16c00*/  LOP3.LUT R6, R7, 0x50, RZ, 0x3c, !PT ;  /* 0x0000005007067812 */ /* 0x000fe400078e3cff */
[----:B------:R-:W-:Y:S02]  /*16c10*/  ISETP.GT.AND P1, PT, R5, 0x15, PT ;  /* 0x000000150500780c */ /* 0x000fe40003f24270 */
[----:B------:R-:W-:-:S07]  /*16c20*/  IADD3 R6, R6, UR4, RZ ;  /* 0x0000000406067c10 */ /* 0x000fce000fffe0ff */
[----:B------:R1:W-:Y:S02]  /*16c30*/  LDGSTS.E [R6], desc[UR16][R8.64], P2 ;  /* 0x0000000008067fae */ /* 0x0003e40009121850 */
        /* <DEDUP_REMOVED lines=9> */
[----:B------:R-:W-:Y:S02]  /*16cd0*/  IMAD.X R12, R12, 0x1, R0, P4 ;  /* 0x000000010c0c7824 */ /* 0x000fe400020e0600 */
[----:B------:R1:W-:Y:S04]  /*16ce0*/  STL [R1+0x190], R213 ;  /* 0x000190d501007387 */ /* 0x0003e80000100800 */
[----:B------:R-:W-:Y:S04]  /*16cf0*/  STL [R1+0x19c], R10 ;  /* 0x00019c0a01007387 */ /* 0x000fe80000100800 */
[----:B------:R2:W-:Y:S04]  /*16d00*/  STL [R1+0x198], R12 ;  /* 0x0001980c01007387 */ /* 0x0005e80000100800 */
[----:B------:R4:W-:Y:S04]  /*16d10*/  LDGSTS.E [R6+0x4000], desc[UR16][R8.64], P2 ;  /* 0x0400000008067fae */ /* 0x0009e80009121850 */
[----:B-1----:R-:W3:Y:S04]  /*16d20*/  LDL.LU R213, [R1+0x1b0] ;  /* 0x0001b00001d57983 */ /* 0x002ee80000300800 */
[----:B------:R-:W3:Y:S01]  /*16d30*/  LDL.LU R14, [R1+0x1b4] ;  /* 0x0001b400010e7983 */ /* 0x000ee20000300800 */
[----:B----4-:R-:W-:-:S02]  /*16d40*/  IMAD.MOV.U32 R9, RZ, RZ, R12 ;  /* 0x000000ffff097224 */ /* 0x010fc400078e000c */
[----:B------:R-:W-:Y:S01]  /*16d50*/  IMAD.MOV.U32 R8, RZ, RZ, R10 ;  /* 0x000000ffff087224 */ /* 0x000fe200078e000a */
[----:B--2---:R-:W2:Y:S01]  /*16d60*/  LDL.LU R12, [R1+0x1b8] ;  /* 0x0001b800010c7983 */ /* 0x004ea20000300800 */
[----:B------:R-:W-:-:S03]  /*16d70*/  ISETP.GT.AND P2, PT, R5, 0x16, PT ;  /* 0x000000160500780c */ /* 0x000fc60003f44270 */
[----:B------:R-:W4:Y:S04]  /*16d80*/  LDL.LU R10, [R1+0x1bc] ;  /* 0x0001bc00010a7983 */ /* 0x000f280000300800 */
[----:B------:R1:W-:Y:S02]  /*16d90*/  LDGSTS.E [R6+0x4], desc[UR16][R8.64], P1 ;  /* 0x0000400008067fae */ /* 0x0003e40008921850 */
[----:B-1----:R-:W-:-:S04]  /*16da0*/  SEL R8, RZ, 0x4, !P2 ;  /* 0x00000004ff087807 */ /* 0x002fc80005000000 */
[----:B------:R-:W-:Y:S02]  /*16db0*/  SEL R8, R8, RZ, !P0 ;  /* 0x000000ff08087207 */ /* 0x000fe40004000000 */
[----:B---3--:R-:W-:-:S04]  /*16dc0*/  IADD3 R214, P3, R214, R2, RZ ;  /* 0x00000002d6d67210 */ /* 0x008fc80007f7e0ff */
[----:B------:R-:W-:Y:S02]  /*16dd0*/  IADD3.X R215, R215, R0, RZ, P3, !PT ;  /* 0x00000000d7d77210 */ /* 0x000fe40001ffe4ff */
[----:B------:R-:W-:Y:S01]  /*16de0*/  IADD3 R11, P4, R11, R2, RZ ;  /* 0x000000020b0b7210 */ /* 0x000fe20007f9e0ff */
[----:B------:R-:W-:Y:S01]  /*16df0*/  STL [R1+0x1a4], R214 ;  /* 0x0001a4d601007387 */ /* 0x000fe20000100800 */
[----:B------:R-:W-:-:S03]  /*16e00*/  ISETP.NE.U32.AND P2, PT, R8, RZ, PT ;  /* 0x000000ff0800720c */ /* 0x000fc60003f45070 */
[----:B------:R-:W-:Y:S01]  /*16e10*/  IMAD.X R212, R212, 0x1, R0, P4 ;  /* 0x00000001d4d47824 */ /* 0x000fe200020e0600 */
[----:B------:R1:W-:Y:S01]  /*16e20*/  STL [R1+0x1a0], R215 ;  /* 0x0001a0d701007387 */ /* 0x0003e20000100800 */
[----:B------:R-:W-:Y:S01]  /*16e30*/  IMAD.MOV.U32 R8, RZ, RZ, R214 ;  /* 0x000000ffff087224 */ /* 0x000fe200078e00d6 */
[----:B------:R-:W-:Y:S02]  /*16e40*/  MOV R9, R215 ;  /* 0x000000d700097202 */ /* 0x000fe40000000f00 */
[----:B------:R-:W-:Y:S04]  /*16e50*/  STL [R1+0x1ac], R11 ;  /* 0x0001ac0b01007387 */ /* 0x000fe80000100800 */
[----:B------:R3:W-:Y:S04]  /*16e60*/  STL [R1+0x1a8], R212 ;  /* 0x0001a8d401007387 */ /* 0x0007e80000100800 */
[----:B-1----:R-:W2:Y:S04]  /*16e70*/  LDL.LU R215, [R1+0x1c0] ;  /* 0x0001c00001d77983 */ /* 0x002ea80000300800 */
[----:B------:R-:W2:Y:S04]  /*16e80*/  LDL.LU R214, [R1+0x1c4] ;  /* 0x0001c40001d67983 */ /* 0x000ea80000300800 */
[----:B------:R1:W-:Y:S02]  /*16e90*/  LDGSTS.E [R6+0x4004], desc[UR16][R8.64], P1 ;  /* 0x0400400008067fae */ /* 0x0003e40008921850 */
[----:B-1----:R-:W-:-:S02]  /*16ea0*/  IMAD.MOV.U32 R9, RZ, RZ, R212 ;  /* 0x000000ffff097224 */ /* 0x002fc400078e00d4 */
[----:B------:R-:W-:Y:S01]  /*16eb0*/  IMAD.MOV.U32 R8, RZ, RZ, R11 ;  /* 0x000000ffff087224 */ /* 0x000fe200078e000b */
[----:B---3--:R-:W3:Y:S04]  /*16ec0*/  LDL.LU R212, [R1+0x388] ;  /* 0x0003880001d47983 */ /* 0x008ee80000300800 */
[----:B------:R-:W3:Y:S01]  /*16ed0*/  LDL.LU R11, [R1+0x38c] ;  /* 0x00038c00010b7983 */ /* 0x000ee20000300800 */
[----:B------:R-:W-:-:S03]  /*16ee0*/  ISETP.GT.AND P1, PT, R5, 0x17, PT ;  /* 0x000000170500780c */ /* 0x000fc60003f24270 */
[----:B------:R1:W-:Y:S02]  /*16ef0*/  LDGSTS.E [R6+0x8], desc[UR16][R8.64], P2 ;  /* 0x0000800008067fae */ /* 0x0003e40009121850 */
[----:B-1----:R-:W-:-:S04]  /*16f00*/  SEL R8, RZ, 0x4, !P1 ;  /* 0x00000004ff087807 */ /* 0x002fc80004800000 */
[----:B------:R-:W-:-:S04]  /*16f10*/  SEL R8, R8, RZ, !P0 ;  /* 0x000000ff08087207 */ /* 0x000fc80004000000 */
[----:B------:R-:W-:Y:S02]  /*16f20*/  ISETP.NE.U32.AND P1, PT, R8, RZ, PT ;  /* 0x000000ff0800720c */ /* 0x000fe40003f25070 */
[----:B------:R-:W-:-:S04]  /*16f30*/  IADD3 R14, P3, R14, R2, RZ ;  /* 0x000000020e0e7210 */ /* 0x000fc80007f7e0ff */
[----:B------:R-:W-:Y:S02]  /*16f40*/  IADD3.X R213, R213, R0, RZ, P3, !PT ;  /* 0x00000000d5d57210 */ /* 0x000fe40001ffe4ff */
[----:B----4-:R-:W-:Y:S01]  /*16f50*/  IADD3 R10, P4, R10, R2, RZ ;  /* 0x000000020a0a7210 */ /* 0x010fe20007f9e0ff */
[----:B------:R-:W-:Y:S01]  /*16f60*/  STL [R1+0x1b4], R14 ;  /* 0x0001b40e01007387 */ /* 0x000fe20000100800 */
[----:B------:R-:W-:Y:S01]  /*16f70*/  IMAD.MOV.U32 R8, RZ, RZ, R14 ;  /* 0x000000ffff087224 */ /* 0x000fe200078e000e */
[----:B------:R-:W-:Y:S02]  /*16f80*/  MOV R9, R213 ;  /* 0x000000d500097202 */ /* 0x000fe40000000f00 */
[----:B--2---:R-:W-:Y:S01]  /*16f90*/  IMAD.X R12, R12, 0x1, R0, P4 ;  /* 0x000000010c0c7824 */ /* 0x004fe200020e0600 */
[----:B------:R1:W-:Y:S04]  /*16fa0*/  STL [R1+0x1b0], R213 ;  /* 0x0001b0d501007387 */ /* 0x0003e80000100800 */
[----:B------:R-:W-:Y:S04]  /*16fb0*/  STL [R1+0x1bc], R10 ;  /* 0x0001bc0a01007387 */ /* 0x000fe80000100800 */
[----:B------:R2:W-:Y:S04]  /*16fc0*/  STL [R1+0x1b8], R12 ;  /* 0x0001b80c01007387 */ /* 0x0005e80000100800 */
[----:B-1----:R-:W4:Y:S04]  /*16fd0*/  LDL.LU R213, [R1+0x390] ;  /* 0x0003900001d57983 */ /* 0x002f280000300800 */
[----:B------:R1:W-:Y:S01]  /*16fe0*/  LDGSTS.E [R6+0x4008], desc[UR16][R8.64], P2 ;  /* 0x0400800008067fae */ /* 0x0003e20009121850 */
[----:B------:R-:W-:-:S03]  /*16ff0*/  ISETP.GT.AND P2, PT, R5, 0x34, PT ;  /* 0x000000340500780c */ /* 0x000fc60003f44270 */
[----:B------:R-:W4:Y:S01]  /*17000*/  LDL.LU R14, [R1+0x394] ;  /* 0x00039400010e7983 */ /* 0x000f220000300800 */
[----:B-1----:R-:W-:Y:S02]  /*17010*/  IMAD.MOV.U32 R8, RZ, RZ, R10 ;  /* 0x000000ffff087224 */ /* 0x002fe400078e000a */
[----:B------:R-:W-:Y:S02]  /*17020*/  IMAD.MOV.U32 R9, RZ, RZ, R12 ;  /* 0x000000ffff097224 */ /* 0x000fe400078e000c */
[----:B--2---:R-:W2:Y:S04]  /*17030*/  LDL.LU R12, [R1+0x398] ;  /* 0x00039800010c7983 */ /* 0x004ea80000300800 */
[----:B------:R-:W2:Y:S04]  /*17040*/  LDL.LU R10, [R1+0x39c] ;  /* 0x00039c00010a7983 */ /* 0x000ea80000300800 */
[----:B------:R1:W-:Y:S01]  /*17050*/  LDGSTS.E [R6+0xc], desc[UR16][R8.64], P1 ;  /* 0x0000c00008067fae */ /* 0x0003e20008921850 */
[----:B------:R-:W-:-:S02]  /*17060*/  IADD3 R214, P3, R214, R2, RZ ;  /* 0x00000002d6d67210 */ /* 0x000fc40007f7e0ff */
[----:B-1----:R-:W-:Y:S02]  /*17070*/  SEL R8, RZ, 0x4, !P2 ;  /* 0x00000004ff087807 */ /* 0x002fe40005000000 */
[----:B------:R-:W-:Y:S02]  /*17080*/  IADD3.X R215, R215, R0, RZ, P3, !PT ;  /* 0x00000000d7d77210 */ /* 0x000fe40001ffe4ff */
[----:B------:R-:W-:Y:S02]  /*17090*/  SEL R8, R8, RZ, !P0 ;  /* 0x000000ff08087207 */ /* 0x000fe40004000000 */
[----:B------:R-:W-:Y:S02]  /*170a0*/  MOV R9, R215 ;  /* 0x000000d700097202 */ /* 0x000fe40000000f00 */
[----:B------:R-:W-:Y:S01]  /*170b0*/  ISETP.NE.U32.AND P2, PT, R8, RZ, PT ;  /* 0x000000ff0800720c */ /* 0x000fe20003f45070 */
[----:B------:R-:W-:Y:S01]  /*170c0*/  IMAD.MOV.U32 R8, RZ, RZ, R214 ;  /* 0x000000ffff087224 */ /* 0x000fe200078e00d6 */
[----:B------:R-:W-:Y:S01]  /*170d0*/  STL [R1+0x1c4], R214 ;  /* 0x0001c4d601007387 */ /* 0x000fe20000100800 */
[----:B---3--:R-:W-:-:S03]  /*170e0*/  IADD3 R11, P4, R11, R2, RZ ;  /* 0x000000020b0b7210 */ /* 0x008fc60007f9e0ff */
[----:B------:R-:W-:Y:S02]  /*170f0*/  STL [R1+0x1c0], R215 ;  /* 0x0001c0d701007387 */ /* 0x000fe40000100800 */
[----:B------:R-:W-:Y:S02]  /*17100*/  IMAD.X R212, R212, 0x1, R0, P4 ;  /* 0x00000001d4d47824 */ /* 0x000fe400020e0600 */
[----:B------:R-:W-:Y:S04]  /*17110*/  STL [R1+0x38c], R11 ;  /* 0x00038c0b01007387 */ /* 0x000fe80000100800 */
[----:B------:R1:W-:Y:S04]  /*17120*/  LDGSTS.E [R6+0x400c], desc[UR16][R8.64], P1 ;  /* 0x0400c00008067fae */ /* 0x0003e80008921850 */
[----:B------:R3:W-:Y:S01]  /*17130*/  STL [R1+0x388], R212 ;  /* 0x000388d401007387 */ /* 0x0007e20000100800 */
[----:B-1----:R-:W-:-:S02]  /*17140*/  IMAD.MOV.U32 R9, RZ, RZ, R212 ;  /* 0x000000ffff097224 */ /* 0x002fc400078e00d4 */
[----:B------:R-:W-:Y:S01]  /*17150*/  IMAD.MOV.U32 R8, RZ, RZ, R11 ;  /* 0x000000ffff087224 */ /* 0x000fe200078e000b */
[----:B---3--:R-:W3:Y:S04]  /*17160*/  LDL.LU R212, [R1+0x3a0] ;  /* 0x0003a00001d47983 */ /* 0x008ee80000300800 */
[----:B------:R-:W3:Y:S04]  /*17170*/  LDL.LU R11, [R1+0x3a4] ;  /* 0x0003a400010b7983 */ /* 0x000ee80000300800 */
[----:B------:R-:W3:Y:S04]  /*17180*/  LDL.LU R215, [R1+0x3a8] ;  /* 0x0003a80001d77983 */ /* 0x000ee80000300800 */
[----:B------:R-:W3:Y:S01]  /*17190*/  LDL.LU R214, [R1+0x3ac] ;  /* 0x0003ac0001d67983 */ /* 0x000ee20000300800 */
[----:B------:R-:W-:-:S03]  /*171a0*/  ISETP.GT.AND P1, PT, R5, 0x35, PT ;  /* 0x000000350500780c */ /* 0x000fc60003f24270 */
[----:B------:R1:W-:Y:S02]  /*171b0*/  LDGSTS.E [R6+0x8000], desc[UR16][R8.64], P2 ;  /* 0x0800000008067fae */ /* 0x0003e40009121850 */
[----:B-1----:R-:W-:-:S04]  /*171c0*/  SEL R8, RZ, 0x4, !P1 ;  /* 0x00000004ff087807 */ /* 0x002fc80004800000 */
[----:B------:R-:W-:-:S04]  /*171d0*/  SEL R8, R8, RZ, !P0 ;  /* 0x000000ff08087207 */ /* 0x000fc80004000000 */
[----:B------:R-:W-:Y:S02]  /*171e0*/  ISETP.NE.U32.AND P1, PT, R8, RZ, PT ;  /* 0x000000ff0800720c */ /* 0x000fe40003f25070 */
[----:B----4-:R-:W-:-:S04]  /*171f0*/  IADD3 R14, P3, R14, R2, RZ ;  /* 0x000000020e0e7210 */ /* 0x010fc80007f7e0ff */
[----:B------:R-:W-:Y:S01]  /*17200*/  IADD3.X R213, R213, R0, RZ, P3, !PT ;  /* 0x00000000d5d57210 */ /* 0x000fe20001ffe4ff */
[----:B------:R-:W-:Y:S01]  /*17210*/  IMAD.MOV.U32 R8, RZ, RZ, R14 ;  /* 0x000000ffff087224 */ /* 0x000fe200078e000e */
[----:B------:R-:W-:Y:S02]  /*17220*/  STL [R1+0x394], R14 ;  /* 0x0003940e01007387 */ /* 0x000fe40000100800 */
[----:B------:R-:W-:Y:S02]  /*17230*/  MOV R9, R213 ;  /* 0x000000d500097202 */ /* 0x000fe40000000f00 */
[----:B--2---:R-:W-:Y:S01]  /*17240*/  IADD3 R10, P4, R10, R2, RZ ;  /* 0x000000020a0a7210 */ /* 0x004fe20007f9e0ff */
[----:B------:R1:W-:Y:S04]  /*17250*/  STL [R1+0x390], R213 ;  /* 0x000390d501007387 */ /* 0x0003e80000100800 */
[----:B------:R-:W-:Y:S01]  /*17260*/  IMAD.X R12, R12, 0x1, R0, P4 ;  /* 0x000000010c0c7824 */ /* 0x000fe200020e0600 */
[----:B------:R-:W-:Y:S04]  /*17270*/  STL [R1+0x39c], R10 ;  /* 0x00039c0a01007387 */ /* 0x000fe80000100800 */
[----:B------:R2:W-:Y:S04]  /*17280*/  LDGSTS.E [R6+0xc000], desc[UR16][R8.64], P2 ;  /* 0x0c00000008067fae */ /* 0x0005e80009121850 */
[----:B------:R4:W-:Y:S04]  /*17290*/  STL [R1+0x398], R12 ;  /* 0x0003980c01007387 */ /* 0x0009e80000100800 */
[----:B-1----:R-:W3:Y:S01]  /*172a0*/  LDL.LU R213, [R1+0x3b0] ;  /* 0x0003b00001d57983 */ /* 0x002ee20000300800 */
[----:B--2---:R-:W-:-:S03]  /*172b0*/  IMAD.MOV.U32 R9, RZ, RZ, R12 ;  /* 0x000000ffff097224 */ /* 0x004fc600078e000c */
[----:B----4-:R-:W2:Y:S01]  /*172c0*/  LDL.LU R12, [R1+0x3b4] ;  /* 0x0003b400010c7983 */ /* 0x010ea20000300800 */
        /* <DEDUP_REMOVED lines=9> */
[----:B------:R-:W-:Y:S02]  /*17360*/  IADD3.X R212, R212, R0, RZ, P3, !PT ;  /* 0x00000000d4d47210 */ /* 0x000fe40001ffe4ff */
[----:B------:R-:W-:Y:S01]  /*17370*/  IADD3 R214, P4, R214, R2, RZ ;  /* 0x00000002d6d67210 */ /* 0x000fe20007f9e0ff */
[----:B------:R-:W-:Y:S01]  /*17380*/  STL [R1+0x3a4], R11 ;  /* 0x0003a40b01007387 */ /* 0x000fe20000100800 */
[----:B------:R-:W-:-:S03]  /*17390*/  MOV R9, R212 ;  /* 0x000000d400097202 */ /* 0x000fc60000000f00 */
[----:B------:R-:W-:Y:S01]  /*173a0*/  IMAD.X R215, R215, 0x1, R0, P4 ;  /* 0x00000001d7d77824 */ /* 0x000fe200020e0600 */
[----:B------:R1:W-:Y:S01]  /*173b0*/  STL [R1+0x3a0], R212 ;  /* 0x0003a0d401007387 */ /* 0x0003e20000100800 */
[----:B------:R-:W-:-:S03]  /*173c0*/  IMAD.MOV.U32 R8, RZ, RZ, R11 ;  /* 0x000000ffff087224 */ /* 0x000fc600078e000b */
[----:B------:R-:W-:Y:S04]  /*173d0*/  STL [R1+0x3ac], R214 ;  /* 0x0003acd601007387 */ /* 0x000fe80000100800 */
[----:B------:R3:W-:Y:S04]  /*173e0*/  LDGSTS.E [R6+0xc004], desc[UR16][R8.64], P1 ;  /* 0x0c00400008067fae */ /* 0x0007e80008921850 */
[----:B-1----:R-:W4:Y:S04]  /*173f0*/  LDL.LU R212, [R1+0x3b8] ;  /* 0x0003b80001d47983 */ /* 0x002f280000300800 */
[----:B------:R-:W-:Y:S04]  /*17400*/  STL [R1+0x3a8], R215 ;  /* 0x0003a8d701007387 */ /* 0x000fe80000100800 */
[----:B------:R-:W4:Y:S01]  /*17410*/  LDL.LU R11, [R1+0x3c0] ;  /* 0x0003c000010b7983 */ /* 0x000f220000300800 */
[----:B---3--:R-:W-:-:S02]  /*17420*/  IMAD.MOV.U32 R8, RZ, RZ, R214 ;  /* 0x000000ffff087224 */ /* 0x008fc400078e00d6 */
[----:B------:R-:W-:Y:S01]  /*17430*/  IMAD.MOV.U32 R9, RZ, RZ, R215 ;  /* 0x000000ffff097224 */ /* 0x000fe200078e00d7 */
[----:B------:R-:W-:-:S04]  /*17440*/  ISETP.GT.AND P1, PT, R5, 0x37, PT ;  /* 0x000000370500780c */ /* 0x000fc80003f24270 */
[----:B------:R1:W-:Y:S02]  /*17450*/  LDGSTS.E [R6+0x8008], desc[UR16][R8.64], P2 ;  /* 0x0800800008067fae */ /* 0x0003e40009121850 */
[----:B-1----:R-:W-:-:S04]  /*17460*/  SEL R8, RZ, 0x4, !P1 ;  /* 0x00000004ff087807 */ /* 0x002fc80004800000 */
[----:B------:R-:W-:-:S04]  /*17470*/  SEL R8, R8, RZ, !P0 ;  /* 0x000000ff08087207 */ /* 0x000fc80004000000 */
[----:B------:R-:W-:Y:S02]  /*17480*/  ISETP.NE.U32.AND P1, PT, R8, RZ, PT ;  /* 0x000000ff0800720c */ /* 0x000fe40003f25070 */
[----:B--2---:R-:W-:-:S04]  /*17490*/  IADD3 R12, P3, R12, R2, RZ ;  /* 0x000000020c0c7210 */ /* 0x004fc80007f7e0ff */
[----:B------:R-:W-:Y:S01]  /*174a0*/  IADD3.X R213, R213, R0, RZ, P3, !PT ;  /* 0x00000000d5d57210 */ /* 0x000fe20001ffe4ff */
[----:B------:R-:W-:Y:S01]  /*174b0*/  STL [R1+0x3b4], R12 ;  /* 0x0003b40c01007387 */ /* 0x000fe20000100800 */
[----:B------:R-:W-:-:S03]  /*174c0*/  IMAD.MOV.U32 R8, RZ, RZ, R12 ;  /* 0x000000ffff087224 */ /* 0x000fc600078e000c */
[----:B------:R1:W-:Y:S01]  /*174d0*/  STL [R1+0x3b0], R213 ;  /* 0x0003b0d501007387 */ /* 0x0003e20000100800 */
[----:B------:R-:W-:Y:S01]  /*174e0*/  IMAD.MOV.U32 R9, RZ, RZ, R213 ;  /* 0x000000ffff097224 */ /* 0x000fe200078e00d5 */
[----:B----4-:R-:W-:-:S04]  /*174f0*/  IADD3 R10, P3, R10, R2, RZ ;  /* 0x000000020a0a7210 */ /* 0x010fc80007f7e0ff */
[----:B------:R2:W-:Y:S04]  /*17500*/  LDGSTS.E [R6+0xc008], desc[UR16][R8.64], P2 ;  /* 0x0c00800008067fae */ /* 0x0005e80009121850 */
[----:B-1----:R-:W3:Y:S04]  /*17510*/  LDL.LU R213, [R1+0x1c8] ;  /* 0x0001c80001d57983 */ /* 0x002ee80000300800 */
[----:B------:R-:W4:Y:S01]  /*17520*/  LDL.LU R12, [R1+0x1cc] ;  /* 0x0001cc00010c7983 */ /* 0x000f220000300800 */
[----:B------:R-:W-:-:S05]  /*17530*/  IADD3 R14, P2, R14, R2, RZ ;  /* 0x000000020e0e7210 */ /* 0x000fca0007f5e0ff */
[----:B------:R-:W-:Y:S01]  /*17540*/  STL [R1+0x3bc], R14 ;  /* 0x0003bc0e01007387 */ /* 0x000fe20000100800 */
[----:B--2---:R-:W-:Y:S01]  /*17550*/  IMAD.MOV.U32 R8, RZ, RZ, R14 ;  /* 0x000000ffff087224 */ /* 0x004fe200078e000e */
[----:B------:R-:W-:-:S04]  /*17560*/  IADD3.X R212, R212, R0, RZ, P2, !PT ;  /* 0x00000000d4d47210 */ /* 0x000fc800017fe4ff */
[----:B------:R-:W-:Y:S01]  /*17570*/  MOV R9, R212 ;  /* 0x000000d400097202 */ /* 0x000fe20000000f00 */
[----:B------:R1:W-:Y:S01]  /*17580*/  STL [R1+0x3b8], R212 ;  /* 0x0003b8d401007387 */ /* 0x0003e20000100800 */
[----:B------:R-:W-:-:S03]  /*17590*/  IMAD.X R11, R11, 0x1, R0, P3 ;  /* 0x000000010b0b7824 */ /* 0x000fc600018e0600 */
[----:B------:R-:W-:Y:S04]  /*175a0*/  STL [R1+0x3c4], R10 ;  /* 0x0003c40a01007387 */ /* 0x000fe80000100800 */
[----:B------:R2:W-:Y:S04]  /*175b0*/  STL [R1+0x3c0], R11 ;  /* 0x0003c00b01007387 */ /* 0x0005e80000100800 */
[----:B-1----:R-:W3:Y:S04]  /*175c0*/  LDL.LU R212, [R1+0x1d0] ;  /* 0x0001d00001d47983 */ /* 0x002ee80000300800 */
[----:B------:R1:W-:Y:S04]  /*175d0*/  LDGSTS.E [R6+0x800c], desc[UR16][R8.64], P1 ;  /* 0x0800c00008067fae */ /* 0x0003e80008921850 */
[----:B------:R-:W3:Y:S01]  /*175e0*/  LDL.LU R14, [R1+0x1d4] ;  /* 0x0001d400010e7983 */ /* 0x000ee20000300800 */
[----:B-1----:R-:W-:-:S02]  /*175f0*/  IMAD.MOV.U32 R9, RZ, RZ, R11 ;  /* 0x000000ffff097224 */ /* 0x002fc400078e000b */
[----:B------:R-:W-:Y:S01]  /*17600*/  IMAD.MOV.U32 R8, RZ, RZ, R10 ;  /* 0x000000ffff087224 */ /* 0x000fe200078e000a */
        /* <DEDUP_REMOVED lines=9> */
[----:B----4-:R-:W-:-:S04]  /*176a0*/  IADD3 R12, P1, R12, R2, RZ ;  /* 0x000000020c0c7210 */ /* 0x010fc80007f3e0ff */
[----:B---3--:R-:W-:Y:S01]  /*176b0*/  IADD3.X R213, R213, R0, RZ, P1, !PT ;  /* 0x00000000d5d57210 */ /* 0x008fe20000ffe4ff */
[----:B------:R-:W-:Y:S01]  /*176c0*/  STL [R1+0x1cc], R12 ;  /* 0x0001cc0c01007387 */ /* 0x000fe20000100800 */
[----:B------:R-:W-:-:S03]  /*176d0*/  IMAD.MOV.U32 R8, RZ, RZ, R12 ;  /* 0x000000ffff087224 */ /* 0x000fc600078e000c */
[----:B------:R1:W-:Y:S01]  /*176e0*/  STL [R1+0x1c8], R213 ;  /* 0x0001c8d501007387 */ /* 0x0003e20000100800 */
[----:B------:R-:W-:-:S03]  /*176f0*/  MOV R9, R213 ;  /* 0x000000d500097202 */ /* 0x000fc60000000f00 */
[----:B------:R-:W3:Y:S01]  /*17700*/  LDL.LU R215, [R1+0x1e0] ;  /* 0x0001e00001d77983 */ /* 0x000ee20000300800 */
[----:B------:R-:W-:-:S03]  /*17710*/  ISETP.GT.AND P1, PT, R5, 0x19, PT ;  /* 0x000000190500780c */ /* 0x000fc60003f24270 */
[----:B------:R-:W4:Y:S04]  /*17720*/  LDL.LU R214, [R1+0x1e4] ;  /* 0x0001e40001d67983 */ /* 0x000f280000300800 */
        /* <DEDUP_REMOVED lines=17> */
[----:B-1----:R-:W3:Y:S04]  /*17840*/  LDL.LU R212, [R1+0x1f0] ;  /* 0x0001f00001d47983 */ /* 0x002ee80000300800 */
[----:B------:R-:W3:Y:S01]  /*17850*/  LDL.LU R14, [R1+0x1f4] ;  /* 0x0001f400010e7983 */ /* 0x000ee20000300800 */
[----:B--2---:R-:W-:Y:S01]  /*17860*/  MOV R9, R11 ;  /* 0x0000000b00097202 */ /* 0x004fe20000000f00 */
[----:B------:R-:W-:-:S02]  /*17870*/  IMAD.MOV.U32 R8, RZ, RZ, R10 ;  /* 0x000000ffff087224 */ /* 0x000fc400078e000a */
        /* <DEDUP_REMOVED lines=8> */
[--C-:B---3--:R-:W-:Y:S01]  /*17900*/  IMAD.X R215, R215, 0x1, R0.reuse, P3 ;  /* 0x00000001d7d77824 */ /* 0x108fe200018e0600 */
[----:B------:R-:W-:Y:S01]  /*17910*/  IADD3 R12, P4, R12, R2, RZ ;  /* 0x000000020c0c7210 */ /* 0x000fe20007f9e0ff */
[----:B------:R-:W-:Y:S04]  /*17920*/  STL [R1+0x1e4], R214 ;  /* 0x0001e4d601007387 */ /* 0x000fe80000100800 */
[----:B------:R-:W-:Y:S01]  /*17930*/  IMAD.X R213, R213, 0x1, R0, P4 ;  /* 0x00000001d5d57824 */ /* 0x000fe200020e0600 */
[----:B------:R1:W-:Y:S01]  /*17940*/  STL [R1+0x1e0], R215 ;  /* 0x0001e0d701007387 */ /* 0x0003e20000100800 */
[----:B------:R-:W-:Y:S01]  /*17950*/  MOV R8, R214 ;  /* 0x000000d600087202 */ /* 0x000fe20000000f00 */
[----:B------:R-:W-:Y:S02]  /*17960*/  IMAD.MOV.U32 R9, RZ, RZ, R215 ;  /* 0x000000ffff097224 */ /* 0x000fe400078e00d7 */
[----:B------:R-:W-:Y:S04]  /*17970*/  STL [R1+0x1ec], R12 ;  /* 0x0001ec0c01007387 */ /* 0x000fe80000100800 */
[----:B------:R3:W-:Y:S04]  /*17980*/  STL [R1+0x1e8], R213 ;  /* 0x0001e8d501007387 */ /* 0x0007e80000100800 */
[----:B-1----:R-:W4:Y:S04]  /*17990*/  LDL.LU R215, [R1+0x200] ;  /* 0x0002000001d77983 */ /* 0x002f280000300800 */
[----:B------:R-:W4:Y:S04]  /*179a0*/  LDL.LU R214, [R1+0x204] ;  /* 0x0002040001d67983 */ /* 0x000f280000300800 */
[----:B------:R1:W-:Y:S01]  /*179b0*/  LDGSTS.E [R6+0x4004], desc[UR16][R8.64], P1 ;  /* 0x0400400008067fae */ /* 0x0003e20008921850 */
[----:B------:R-:W-:Y:S01]  /*179c0*/  ISETP.GT.AND P1, PT, R5, 0x1b, PT ;  /* 0x0000001b0500780c */ /* 0x000fe20003f24270 */
[----:B-1----:R-:W-:Y:S01]  /*179d0*/  IMAD.MOV.U32 R8, RZ, RZ, R12 ;  /* 0x000000ffff087224 */ /* 0x002fe200078e000c */
[----:B------:R-:W-:-:S02]  /*179e0*/  MOV R9, R213 ;  /* 0x000000d500097202 */ /* 0x000fc40000000f00 */
[----:B---3--:R-:W3:Y:S04]  /*179f0*/  LDL.LU R213, [R1+0x3c8] ;  /* 0x0003c80001d57983 */ /* 0x008ee80000300800 */
[----:B------:R-:W3:Y:S04]  /*17a00*/  LDL.LU R12, [R1+0x3cc] ;  /* 0x0003cc00010c7983 */ /* 0x000ee80000300800 */
[----:B------:R1:W-:Y:S02]  /*17a10*/  LDGSTS.E [R6+0x8], desc[UR16][R8.64], P2 ;  /* 0x0000800008067fae */ /* 0x0003e40009121850 */
[----:B-1----:R-:W-:-:S04]  /*17a20*/  SEL R8, RZ, 0x4, !P1 ;  /* 0x00000004ff087807 */ /* 0x002fc80004800000 */
[----:B------:R-:W-:-:S04]  /*17a30*/  SEL R8, R8, RZ, !P0 ;  /* 0x000000ff08087207 */ /* 0x000fc80004000000 */
[----:B------:R-:W-:Y:S02]  /*17a40*/  ISETP.NE.U32.AND P1, PT, R8, RZ, PT ;  /* 0x000000ff0800720c */ /* 0x000fe40003f25070 */
[----:B------:R-:W-:-:S05]  /*17a50*/  IADD3 R14, P3, R14, R2, RZ ;  /* 0x000000020e0e7210 */ /* 0x000fca0007f7e0ff */
[----:B------:R-:W-:Y:S01]  /*17a60*/  IMAD.X R212, R212, 0x1, R0, P3 ;  /* 0x00000001d4d47824 */ /* 0x000fe200018e0600 */
[----:B--2---:R-:W-:Y:S01]  /*17a70*/  IADD3 R10, P4, R10, R2, RZ ;  /* 0x000000020a0a7210 */ /* 0x004fe20007f9e0ff */
[----:B------:R-:W-:Y:S01]  /*17a80*/  STL [R1+0x1f4], R14 ;  /* 0x0001f40e01007387 */ /* 0x000fe20000100800 */
[----:B------:R-:W-:-:S03]  /*17a90*/  MOV R8, R14 ;  /* 0x0000000e00087202 */ /* 0x000fc60000000f00 */
[----:B------:R-:W-:Y:S01]  /*17aa0*/  IMAD.X R11, R11, 0x1, R0, P4 ;  /* 0x000000010b0b7824 */ /* 0x000fe200020e0600 */
[----:B------:R1:W-:Y:S01]  /*17ab0*/  STL [R1+0x1f0], R212 ;  /* 0x0001f0d401007387 */ /* 0x0003e20000100800 */
[----:B------:R-:W-:-:S03]  /*17ac0*/  IMAD.MOV.U32 R9, RZ, RZ, R212 ;  /* 0x000000ffff097224 */ /* 0x000fc600078e00d4 */
[----:B------:R-:W-:Y:S04]  /*17ad0*/  STL [R1+0x1fc], R10 ;  /* 0x0001fc0a01007387 */ /* 0x000fe80000100800 */
[----:B------:R2:W-:Y:S04]  /*17ae0*/  STL [R1+0x1f8], R11 ;  /* 0x0001f80b01007387 */ /* 0x0005e80000100800 */
[----:B-1----:R-:W3:Y:S04]  /*17af0*/  LDL.LU R212, [R1+0x3d0] ;  /* 0x0003d00001d47983 */ /* 0x002ee80000300800 */
[----:B------:R-:W3:Y:S04]  /*17b00*/  LDL.LU R14, [R1+0x3d4] ;  /* 0x0003d400010e7983 */ /* 0x000ee80000300800 */
[----:B------:R1:W-:Y:S02]  /*17b10*/  LDGSTS.E [R6+0x4008], desc[UR16][R8.64], P2 ;  /* 0x0400800008067fae */ /* 0x0003e40009121850 */
[----:B-1----:R-:W-:Y:S01]  /*17b20*/  MOV R9, R11 ;  /* 0x0000000b00097202 */ /* 0x002fe20000000f00 */
[----:B------:R-:W-:Y:S01]  /*17b30*/  IMAD.MOV.U32 R8, RZ, RZ, R10 ;  /* 0x000000ffff087224 */ /* 0x000fe200078e000a */
        /* <DEDUP_REMOVED lines=9> */
[----:B------:R-:W-:-:S03]  /*17bd0*/  MOV R8, R214 ;  /* 0x000000d600087202 */ /* 0x000fc60000000f00 */
[----:B------:R-:W-:Y:S01]  /*17be0*/  IMAD.MOV.U32 R9, RZ, RZ, R215 ;  /* 0x000000ffff097224 */ /* 0x000fe200078e00d7 */
[----:B------:R-:W-:Y:S04]  /*17bf0*/  STL [R1+0x204], R214 ;  /* 0x000204d601007387 */ /* 0x000fe80000100800 */
[----:B------:R-:W-:Y:S04]  /*17c00*/  STL [R1+0x200], R215 ;  /* 0x000200d701007387 */ /* 0x000fe80000100800 */
[----:B------:R1:W-:Y:S01]  /*17c10*/  LDGSTS.E [R6+0x400c], desc[UR16][R8.64], P1 ;  /* 0x0400c00008067fae */ /* 0x0003e20008921850 */
[----:B---3--:R-:W-:-:S05]  /*17c20*/  IADD3 R12, P4, R12, R2, RZ ;  /* 0x000000020c0c7210 */ /* 0x008fca0007f9e0ff */
[----:B------:R-:W-:Y:S01]  /*17c30*/  IMAD.X R213, R213, 0x1, R0, P4 ;  /* 0x00000001d5d57824 */ /* 0x000fe200020e0600 */
[----:B------:R-:W-:Y:S01]  /*17c40*/  STL [R1+0x3cc], R12 ;  /* 0x0003cc0c01007387 */ /* 0x000fe20000100800 */
[----:B-1----:R-:W-:-:S03]  /*17c50*/  IMAD.MOV.U32 R8, RZ, RZ, R12 ;  /* 0x000000ffff087224 */ /* 0x002fc600078e000c */
[----:B------:R1:W-:Y:S01]  /*17c60*/  STL [R1+0x3c8], R213 ;  /* 0x0003c8d501007387 */ /* 0x0003e20000100800 */
[----:B------:R-:W-:Y:S02]  /*17c70*/  MOV R9, R213 ;  /* 0x000000d500097202 */ /* 0x000fe40000000f00 */
[----:B------:R-:W-:-:S03]  /*17c80*/  ISETP.GT.AND P1, PT, R5, 0x39, PT ;  /* 0x000000390500780c */ /* 0x000fc60003f24270 */
        /* <DEDUP_REMOVED lines=9> */
[----:B------:R-:W-:Y:S01]  /*17d20*/  IMAD.X R212, R212, 0x1, R0, P3 ;  /* 0x00000001d4d47824 */ /* 0x000fe200018e0600 */
[----:B------:R-:W-:Y:S01]  /*17d30*/  MOV R8, R14 ;  /* 0x0000000e00087202 */ /* 0x000fe20000000f00 */
[----:B------:R1:W-:Y:S02]  /*17d40*/  STL [R1+0x3d4], R14 ;  /* 0x0003d40e01007387 */ /* 0x0003e40000100800 */
[----:B------:R-:W-:Y:S02]  /*17d50*/  IMAD.MOV.U32 R9, RZ, RZ, R212 ;  /* 0x000000ffff097224 */ /* 0x000fe400078e00d4 */
[----:B------:R-:W-:Y:S04]  /*17d60*/  STL [R1+0x3d0], R212 ;  /* 0x0003d0d401007387 */ /* 0x000fe80000100800 */
[----:B------:R1:W-:Y:S01]  /*17d70*/  LDGSTS.E [R6+0xc000], desc[UR16][R8.64], P2 ;  /* 0x0c00000008067fae */ /* 0x0003e20009121850 */
[----:B--2---:R-:W-:-:S05]  /*17d80*/  IADD3 R10, P4, R10, R2, RZ ;  /* 0x000000020a0a7210 */ /* 0x004fca0007f9e0ff */
[----:B------:R-:W-:Y:S01]  /*17d90*/  IMAD.X R11, R11, 0x1, R0, P4 ;  /* 0x000000010b0b7824 */ /* 0x000fe200020e0600 */
[----:B------:R-:W-:Y:S04]  /*17da0*/  STL [R1+0x3dc], R10 ;  /* 0x0003dc0a01007387 */ /* 0x000fe80000100800 */
[----:B------:R2:W-:Y:S01]  /*17db0*/  STL [R1+0x3d8], R11 ;  /* 0x0003d80b01007387 */ /* 0x0005e20000100800 */
[----:B-1----:R-:W-:-:S03]  /*17dc0*/  MOV R9, R11 ;  /* 0x0000000b00097202 */ /* 0x002fc60000000f00 */
[----:B------:R-:W3:Y:S04]  /*17dd0*/  LDL.LU R14, [R1+0x3f0] ;  /* 0x0003f000010e7983 */ /* 0x000ee80000300800 */
[----:B--2---:R-:W2:Y:S01]  /*17de0*/  LDL.LU R11, [R1+0x3f4] ;  /* 0x0003f400010b7983 */ /* 0x004ea20000300800 */
[----:B------:R-:W-:Y:S01]  /*17df0*/  IMAD.MOV.U32 R8, RZ, RZ, R10 ;  /* 0x000000ffff087224 */ /* 0x000fe200078e000a */
[----:B------:R-:W-:Y:S02]  /*17e00*/  ISETP.GT.AND P2, PT, R5, 0x3a, PT ;  /* 0x0000003a0500780c */ /* 0x000fe40003f44270 */
[----:B------:R-:W2:Y:S04]  /*17e10*/  LDL.LU R212, [R1+0x3fc] ;  /* 0x0003fc0001d47983 */ /* 0x000ea80000300800 */
[----:B------:R1:W-:Y:S04]  /*17e20*/  LDGSTS.E [R6+0x8004], desc[UR16][R8.64], P1 ;  /* 0x0800400008067fae */ /* 0x0003e80008921850 */
[----:B------:R-:W2:Y:S01]  /*17e30*/  LDL.LU R10, [R1+0x404] ;  /* 0x00040400010a7983 */ /* 0x000ea20000300800 */
[----:B-1----:R-:W-:-:S04]  /*17e40*/  SEL R8, RZ, 0x4, !P2 ;  /* 0x00000004ff087807 */ /* 0x002fc80005000000 */
[----:B------:R-:W-:-:S04]  /*17e50*/  SEL R8, R8, RZ, !P0 ;  /* 0x000000ff08087207 */ /* 0x000fc80004000000 */
[----:B------:R-:W-:Y:S02]  /*17e60*/  ISETP.NE.U32.AND P2, PT, R8, RZ, PT ;  /* 0x000000ff0800720c */ /* 0x000fe40003f45070 */
[----:B----4-:R-:W-:-:S05]  /*17e70*/  IADD3 R12, P3, R12, R2, RZ ;  /* 0x000000020c0c7210 */ /* 0x010fca0007f7e0ff */
[--C-:B------:R-:W-:Y:S01]  /*17e80*/  IMAD.X R213, R213, 0x1, R0.reuse, P3 ;  /* 0x00000001d5d57824 */ /* 0x100fe200018e0600 */
[----:B---3--:R-:W-:Y:S01]  /*17e90*/  IADD3 R214, P4, R214, R2, RZ ;  /* 0x00000002d6d67210 */ /* 0x008fe20007f9e0ff */
[----:B------:R-:W-:Y:S01]  /*17ea0*/  STL [R1+0x3e4], R12 ;  /* 0x0003e40c01007387 */ /* 0x000fe20000100800 */
[----:B------:R-:W-:Y:S01]  /*17eb0*/  MOV R8, R12 ;  /* 0x0000000c00087202 */ /* 0x000fe20000000f00 */
[----:B------:R-:W-:Y:S02]  /*17ec0*/  IMAD.MOV.U32 R9, RZ, RZ, R213 ;  /* 0x000000ffff097224 */ /* 0x000fe400078e00d5 */
[----:B------:R1:W-:Y:S01]  /*17ed0*/  STL [R1+0x3e0], R213 ;  /* 0x0003e0d501007387 */ /* 0x0003e20000100800 */
[----:B------:R-:W-:-:S03]  /*17ee0*/  IMAD.X R215, R215, 0x1, R0, P4 ;  /* 0x00000001d7d77824 */ /* 0x000fc600020e0600 */
[----:B------:R-:W-:Y:S04]  /*17ef0*/  STL [R1+0x3ec], R214 ;  /* 0x0003ecd601007387 */ /* 0x000fe80000100800 */
[----:B------:R3:W-:Y:S04]  /*17f00*/  LDGSTS.E [R6+0xc004], desc[UR16][R8.64], P1 ;  /* 0x0c00400008067fae */ /* 0x0007e80008921850 */
[----:B-1----:R-:W4:Y:S01]  /*17f10*/  LDL.LU R213, [R1+0x3f8] ;  /* 0x0003f80001d57983 */ /* 0x002f220000300800 */
[----:B------:R-:W-:-:S03]  /*17f20*/  ISETP.GT.AND P1, PT, R5, 0x3b, PT ;  /* 0x0000003b0500780c */ /* 0x000fc60003f24270 */
[----:B------:R-:W-:Y:S04]  /*17f30*/  STL [R1+0x3e8], R215 ;  /* 0x0003e8d701007387 */ /* 0x000fe80000100800 */
[----:B------:R-:W4:Y:S01]  /*17f40*/  LDL.LU R12, [R1+0x400] ;  /* 0x00040000010c7983 */ /* 0x000f220000300800 */
[----:B---3--:R-:W-:Y:S01]  /*17f50*/  IMAD.MOV.U32 R8, RZ, RZ, R214 ;  /* 0x000000ffff087224 */ /* 0x008fe200078e00d6 */
[----:B------:R-:W-:-:S05]  /*17f60*/  MOV R9, R215 ;  /* 0x000000d700097202 */ /* 0x000fca0000000f00 */
[----:B------:R1:W-:Y:S02]  /*17f70*/  LDGSTS.E [R6+0x8008], desc[UR16][R8.64], P2 ;  /* 0x0800800008067fae */ /* 0x0003e40009121850 */
[----:B-1----:R-:W-:-:S04]  /*17f80*/  SEL R8, RZ, 0x4, !P1 ;  /* 0x00000004ff087807 */ /* 0x002fc80004800000 */
[----:B------:R-:W-:-:S04]  /*17f90*/  SEL R8, R8, RZ, !P0 ;  /* 0x000000ff08087207 */ /* 0x000fc80004000000 */
[----:B------:R-:W-:Y:S02]  /*17fa0*/  ISETP.NE.U32.AND P1, PT, R8, RZ, PT ;  /* 0x000000ff0800720c */ /* 0x000fe40003f25070 */
[----:B--2---:R-:W-:-:S05]  /*17fb0*/  IADD3 R11, P3, R11, R2, RZ ;  /* 0x000000020b0b7210 */ /* 0x004fca0007f7e0ff */
[----:B------:R-:W-:Y:S01]  /*17fc0*/  IMAD.X R14, R14, 0x1, R0, P3 ;  /* 0x000000010e0e7824 */ /* 0x000fe200018e0600 */
[----:B------:R-:W-:Y:S01]  /*17fd0*/  STL [R1+0x3f4], R11 ;  /* 0x0003f40b01007387 */ /* 0x000fe20000100800 */
[----:B------:R-:W-:-:S03]  /*17fe0*/  IMAD.MOV.U32 R8, RZ, RZ, R11 ;  /* 0x000000ffff087224 */ /* 0x000fc600078e000b */
[----:B------:R1:W-:Y:S01]  /*17ff0*/  STL [R1+0x3f0], R14 ;  /* 0x0003f00e01007387 */ /* 0x0003e20000100800 */
[----:B------:R-:W-:-:S05]  /*18000*/  MOV R9, R14 ;  /* 0x0000000e00097202 */ /* 0x000fca0000000f00 */
[----:B------:R2:W-:Y:S04]  /*18010*/  LDGSTS.E [R6+0xc008], desc[UR16][R8.64], P2 ;  /* 0x0c00800008067fae */ /* 0x0005e80009121850 */
[----:B-1----:R-:W3:Y:S04]  /*18020*/  LDL.LU R14, [R1+0x208] ;  /* 0x00020800010e7983 */ /* 0x002ee80000300800 */
[----:B------:R-:W3:Y:S01]  /*18030*/  LDL.LU R11, [R1+0x20c] ;  /* 0x00020c00010b7983 */ /* 0x000ee20000300800 */
[-C--:B------:R-:W-:Y:S02]  /*18040*/  IADD3 R212, P2, R212, R2.reuse, RZ ;  /* 0x00000002d4d47210 */ /* 0x080fe40007f5e0ff */
[----:B------:R-:W-:-:S02]  /*18050*/  IADD3 R10, P3, R10, R2, RZ ;  /* 0x000000020a0a7210 */ /* 0x000fc40007f7e0ff */
[----:B--2---:R-:W-:Y:S01]  /*18060*/  MOV R8, R212 ;  /* 0x000000d400087202 */ /* 0x004fe20000000f00 */
[----:B------:R-:W-:Y:S01]  /*18070*/  STL [R1+0x3fc], R212 ;  /* 0x0003fcd401007387 */ /* 0x000fe20000100800 */
[----:B----4-:R-:W-:-:S04]  /*18080*/  IMAD.X R213, R213, 0x1, R0, P2 ;  /* 0x00000001d5d57824 */ /* 0x010fc800010e0600 */
[----:B------:R-:W-:Y:S01]  /*18090*/  IMAD.MOV.U32 R9, RZ, RZ, R213 ;  /* 0x000000ffff097224 */ /* 0x000fe200078e00d5 */
[----:B------:R1:W-:Y:S01]  /*180a0*/  STL [R1+0x3f8], R213 ;  /* 0x0003f8d501007387 */ /* 0x0003e20000100800 */
[----:B------:R-:W-:-:S03]  /*180b0*/  IMAD.X R12, R12, 0x1, R0, P3 ;  /* 0x000000010c0c7824 */ /* 0x000fc600018e0600 */
[----:B------:R-:W-:Y:S04]  /*180c0*/  STL [R1+0x404], R10 ;  /* 0x0004040a01007387 */ /* 0x000fe80000100800 */
[----:B------:R2:W-:Y:S04]  /*180d0*/  LDGSTS.E [R6+0x800c], desc[UR16][R8.64], P1 ;  /* 0x0800c00008067fae */ /* 0x0005e80008921850 */
[----:B------:R4:W-:Y:S04]  /*180e0*/  STL [R1+0x400], R12 ;  /* 0x0004000c01007387 */ /* 0x0009e80000100800 */
[----:B-1----:R-:W3:Y:S01]  /*180f0*/  LDL.LU R213, [R1+0x210] ;  /* 0x0002100001d57983 */ /* 0x002ee20000300800 */
[----:B--2---:R-:W-:Y:S01]  /*18100*/  IMAD.MOV.U32 R8, RZ, RZ, R10 ;  /* 0x000000ffff087224 */ /* 0x004fe200078e000a */
[----:B------:R-:W-:-:S02]  /*18110*/  MOV R9, R12 ;  /* 0x0000000c00097202 */ /* 0x000fc40000000f00 */
[----:B------:R-:W2:Y:S04]  /*18120*/  LDL.LU R212, [R1+0x214] ;  /* 0x0002140001d47983 */ /* 0x000ea80000300800 */
[----:B----4-:R-:W4:Y:S04]  /*18130*/  LDL.LU R12, [R1+0x218] ;  /* 0x00021800010c7983 */ /* 0x010f280000300800 */
[----:B------:R1:W-:Y:S01]  /*18140*/  LDGSTS.E [R6+0xc00c], desc[UR16][R8.64], P1 ;  /* 0x0c00c00008067fae */ /* 0x0003e20008921850 */
[----:B------:R-:W-:-:S03]  /*18150*/  ISETP.GT.AND P1, PT, R5, 0x1c, PT ;  /* 0x0000001c0500780c */ /* 0x000fc60003f24270 */
[----:B------:R-:W4:Y:S01]  /*18160*/  LDL.LU R10, [R1+0x21c] ;  /* 0x00021c00010a7983 */ /* 0x000f220000300800 */
[----:B-1----:R-:W-:Y:S02]  /*18170*/  SEL R6, RZ, 0x4, !P1 ;  /* 0x00000004ff067807 */ /* 0x002fe40004800000 */
[----:B---3--:R-:W-:-:S05]  /*18180*/  IADD3 R11, P1, R11, R2, RZ ;  /* 0x000000020b0b7210 */ /* 0x008fca0007f3e0ff */
[----:B------:R-:W-:Y:S01]  /*18190*/  IMAD.X R14, R14, 0x1, R0, P1 ;  /* 0x000000010e0e7824 */ /* 0x000fe200008e0600 */
[----:B------:R-:W-:Y:S04]  /*181a0*/  STL [R1+0x20c], R11 ;  /* 0x00020c0b01007387 */ /* 0x000fe80000100800 */
[----:B------:R1:W-:Y:S04]  /*181b0*/  STL [R1+0x208], R14 ;  /* 0x0002080e01007387 */ /* 0x0003e80000100800 */
[----:B------:R-:W3:Y:S01]  /*181c0*/  LDL.LU R215, [R1+0x220] ;  /* 0x0002200001d77983 */ /* 0x000ee20000300800 */
[----:B------:R-:W-:-:S03]  /*181d0*/  IMAD.MOV.U32 R9, RZ, RZ, R14 ;  /* 0x000000ffff097224 */ /* 0x000fc600078e000e */
[----:B------:R-:W3:Y:S01]  /*181e0*/  LDL.LU R214, [R1+0x224] ;  /* 0x0002240001d67983 */ /* 0x000ee20000300800 */
[----:B------:R-:W-:-:S03]  /*181f0*/  MOV R8, R11 ;  /* 0x0000000b00087202 */ /* 0x000fc60000000f00 */
[----:B-1----:R-:W3:Y:S04]  /*18200*/  LDL.LU R14, [R1+0x228] ;  /* 0x00022800010e7983 */ /* 0x002ee80000300800 */
[----:B------:R-:W3:Y:S01]  /*18210*/  LDL.LU R11, [R1+0x22c] ;  /* 0x00022c00010b7983 */ /* 0x000ee20000300800 */
        /* <DEDUP_REMOVED lines=9> */
[----:B--2---:R-:W-:-:S05]  /*182b0*/  IADD3 R212, P3, R212, R2, RZ ;  /* 0x00000002d4d47210 */ /* 0x004fca0007f7e0ff */
[----:B------:R-:W-:Y:S01]  /*182c0*/  IMAD.X R213, R213, 0x1, R0, P3 ;  /* 0x00000001d5d57824 */ /* 0x000fe200018e0600 */
[----:B------:R-:W-:Y:S01]  /*182d0*/  STL [R1+0x214], R212 ;  /* 0x000214d401007387 */ /* 0x000fe20000100800 */
[----:B------:R-:W-:Y:S01]  /*182e0*/  IMAD.MOV.U32 R8, RZ, RZ, R212 ;  /* 0x000000ffff087224 */ /* 0x000fe200078e00d4 */
[----:B----4-:R-:W-:Y:S01]  /*182f0*/  IADD3 R10, P4, R10, R2, RZ ;  /* 0x000000020a0a7210 */ /* 0x010fe20007f9e0ff */
[----:B------:R-:W-:-:S03]  /*18300*/  IMAD.MOV.U32 R9, RZ, RZ, R213 ;  /* 0x000000ffff097224 */ /* 0x000fc600078e00d5 */
[----:B------:R-:W-:Y:S01]  /*18310*/  IADD3.X R12, R12, R0, RZ, P4, !PT ;  /* 0x000000000c0c7210 */ /* 0x000fe200027fe4ff */
[----:B------:R1:W-:Y:S04]  /*18320*/  STL [R1+0x210], R213 ;  /* 0x000210d501007387 */ /* 0x0003e80000100800 */
[----:B------:R-:W-:Y:S04]  /*18330*/  STL [R1+0x21c], R10 ;  /* 0x00021c0a01007387 */ /* 0x000fe80000100800 */
[----:B------:R2:W-:Y:S04]  /*18340*/  STL [R1+0x218], R12 ;  /* 0x0002180c01007387 */ /* 0x0005e80000100800 */
[----:B------:R4:W-:Y:S01]  /*18350*/  LDGSTS.E [R6+0x4000], desc[UR16][R8.64], P2 ;  /* 0x0400000008067fae */ /* 0x0009e20009121850 */
[----:B------:R-:W-:-:S03]  /*18360*/  ISETP.GT.AND P2, PT, R5, 0x1e, PT ;  /* 0x0000001e0500780c */ /* 0x000fc60003f44270 */
[----:B-1----:R-:W3:Y:S04]  /*18370*/  LDL.LU R213, [R1+0x230] ;  /* 0x0002300001d57983 */ /* 0x002ee80000300800 */
[----:B------:R-:W3:Y:S01]  /*18380*/  LDL.LU R212, [R1+0x234] ;  /* 0x0002340001d47983 */ /* 0x000ee20000300800 */
[----:B----4-:R-:W-:Y:S01]  /*18390*/  MOV R8, R10 ;  /* 0x0000000a00087202 */ /* 0x010fe20000000f00 */
[----:B------:R-:W-:Y:S02]  /*183a0*/  IMAD.MOV.U32 R9, RZ, RZ, R12 ;  /* 0x000000ffff097224 */ /* 0x000fe400078e000c */
[----:B--2---:R-:W2:Y:S04]  /*183b0*/  LDL.LU R12, [R1+0x238] ;  /* 0x00023800010c7983 */ /* 0x004ea80000300800 */
[----:B------:R-:W4:Y:S04]  /*183c0*/  LDL.LU R10, [R1+0x23c] ;  /* 0x00023c00010a7983 */ /* 0x000f280000300800 */
[----:B------:R1:W-:Y:S02]  /*183d0*/  LDGSTS.E [R6+0x4], desc[UR16][R8.64], P1 ;  /* 0x0000400008067fae */ /* 0x0003e40008921850 */
[----:B-1----:R-:W-:-:S04]  /*183e0*/  SEL R8, RZ, 0x4, !P2 ;  /* 0x00000004ff087807 */ /* 0x002fc80005000000 */
[----:B------:R-:W-:Y:S02]  /*183f0*/  SEL R8, R8, RZ, !P0 ;  /* 0x000000ff08087207 */ /* 0x000fe40004000000 */
[----:B---3--:R-:W-:Y:S02]  /*18400*/  IADD3 R214, P3, R214, R2, RZ ;  /* 0x00000002d6d67210 */ /* 0x008fe40007f7e0ff */
[----:B------:R-:W-:-:S03]  /*18410*/  ISETP.NE.U32.AND P2, PT, R8, RZ, PT ;  /* 0x000000ff0800720c */ /* 0x000fc60003f45070 */
[----:B------:R-:W-:Y:S01]  /*18420*/  IMAD.X R215, R215, 0x1, R0, P3 ;  /* 0x00000001d7d77824 */ /* 0x000fe200018e0600 */
[----:B------:R-:W-:Y:S01]  /*18430*/  IADD3 R11, P4, R11, R2, RZ ;  /* 0x000000020b0b7210 */ /* 0x000fe20007f9e0ff */
[----:B------:R-:W-:Y:S02]  /*18440*/  IMAD.MOV.U32 R8, RZ, RZ, R214 ;  /* 0x000000ffff087224 */ /* 0x000fe400078e00d6 */
[----:B------:R-:W-:Y:S01]  /*18450*/  IMAD.MOV.U32 R9, RZ, RZ, R215 ;  /* 0x000000ffff097224 */ /* 0x000fe200078e00d7 */
[----:B------:R-:W-:Y:S01]  /*18460*/  IADD3.X R14, R14, R0, RZ, P4, !PT ;  /* 0x000000000e0e7210 */ /* 0x000fe200027fe4ff */
[----:B------:R1:W-:Y:S04]  /*18470*/  STL [R1+0x224], R214 ;  /* 0x000224d601007387 */ /* 0x0003e80000100800 */
[----:B------:R-:W-:Y:S04]  /*18480*/  STL [R1+0x220], R215 ;  /* 0x000220d701007387 */ /* 0x000fe80000100800 */
[----:B------:R3:W-:Y:S04]  /*18490*/  STL [R1+0x22c], R11 ;  /* 0x00022c0b01007387 */ /* 0x0007e80000100800 */
[----:B------:R3:W-:Y:S04]  /*184a0*/  LDGSTS.E [R6+0x4004], desc[UR16][R8.64], P1 ;  /* 0x0400400008067fae */ /* 0x0007e80008921850 */
[----:B------:R3:W-:Y:S04]  /*184b0*/  STL [R1+0x228], R14 ;  /* 0x0002280e01007387 */ /* 0x0007e80000100800 */
[----:B-1----:R-:W2:Y:S01]  /*184c0*/  LDL.LU R214, [R1+0x240] ;  /* 0x0002400001d67983 */ /* 0x002ea20000300800 */
[----:B---3--:R-:W-:-:S03]  /*184d0*/  MOV R8, R11 ;  /* 0x0000000b00087202 */ /* 0x008fc60000000f00 */
[----:B------:R-:W3:Y:S01]  /*184e0*/  LDL.LU R11, [R1+0x244] ;  /* 0x00024400010b7983 */ /* 0x000ee20000300800 */
[----:B------:R-:W-:-:S03]  /*184f0*/  IMAD.MOV.U32 R9, RZ, RZ, R14 ;  /* 0x000000ffff097224 */ /* 0x000fc600078e000e */
[----:B------:R-:W3:Y:S04]  /*18500*/  LDL.LU R14, [R1+0x408] ;  /* 0x00040800010e7983 */ /* 0x000ee80000300800 */
[----:B------:R-:W3:Y:S01]  /*18510*/  LDL.LU R215, [R1+0x40c] ;  /* 0x00040c0001d77983 */ /* 0x000ee20000300800 */
[----:B------:R-:W-:-:S03]  /*18520*/  ISETP.GT.AND P1, PT, R5, 0x1f, PT ;  /* 0x0000001f0500780c */ /* 0x000fc60003f24270 */
[----:B------:R1:W-:Y:S02]  /*18530*/  LDGSTS.E [R6+0x8], desc[UR16][R8.64], P2 ;  /* 0x0000800008067fae */ /* 0x0003e40009121850 */
[----:B-1----:R-:W-:-:S04]  /*18540*/  SEL R8, RZ, 0x4, !P1 ;  /* 0x00000004ff087807 */ /* 0x002fc80004800000 */
[----:B------:R-:W-:-:S04]  /*18550*/  SEL R8, R8, RZ, !P0 ;  /* 0x000000ff08087207 */ /* 0x000fc80004000000 */
[----:B------:R-:W-:Y:S02]  /*18560*/  ISETP.NE.U32.AND P1, PT, R8, RZ, PT ;  /* 0x000000ff0800720c */ /* 0x000fe40003f25070 */
[----:B------:R-:W-:-:S05]  /*18570*/  IADD3 R212, P3, R212, R2, RZ ;  /* 0x00000002d4d47210 */ /* 0x000fca0007f7e0ff */
[----:B------:R-:W-:Y:S01]  /*18580*/  IMAD.X R213, R213, 0x1, R0, P3 ;  /* 0x00000001d5d57824 */ /* 0x000fe200018e0600 */
[----:B----4-:R-:W-:Y:S01]  /*18590*/  IADD3 R10, P4, R10, R2, RZ ;  /* 0x000000020a0a7210 */ /* 0x010fe20007f9e0ff */
[----:B------:R-:W-:Y:S03]  /*185a0*/  STL [R1+0x234], R212 ;  /* 0x000234d401007387 */ /* 0x000fe60000100800 */
[----:B--2---:R-:W-:Y:S01]  /*185b0*/  IADD3.X R12, R12, R0, RZ, P4, !PT ;  /* 0x000000000c0c7210 */ /* 0x004fe200027fe4ff */
[----:B------:R1:W-:Y:S01]  /*185c0*/  STL [R1+0x230], R213 ;  /* 0x000230d501007387 */ /* 0x0003e20000100800 */
[----:B------:R-:W-:-:S03]  /*185d0*/  IMAD.MOV.U32 R9, RZ, RZ, R213 ;  /* 0x000000ffff097224 */ /* 0x000fc600078e00d5 */
[----:B------:R-:W-:Y:S01]  /*185e0*/  STL [R1+0x23c], R10 ;  /* 0x00023c0a01007387 */ /* 0x000fe20000100800 */
[----:B------:R-:W-:-:S03]  /*185f0*/  IMAD.MOV.U32 R8, RZ, RZ, R212 ;  /* 0x000000ffff087224 */ /* 0x000fc600078e00d4 */
[----:B------:R2:W-:Y:S04]  /*18600*/  STL [R1+0x238], R12 ;  /* 0x0002380c01007387 */ /* 0x0005e80000100800 */
[----:B-1----:R-:W4:Y:S04]  /*18610*/  LDL.LU R213, [R1+0x410] ;  /* 0x0004100001d57983 */ /* 0x002f280000300800 */
[----:B------:R-:W4:Y:S04]  /*18620*/  LDL.LU R212, [R1+0x414] ;  /* 0x0004140001d47983 */ /* 0x000f280000300800 */
[----:B------:R1:W-:Y:S01]  /*18630*/  LDGSTS.E [R6+0x4008], desc[UR16][R8.64], P2 ;  /* 0x0400800008067fae */ /* 0x0003e20009121850 */
[----:B------:R-:W-:-:S02]  /*18640*/  ISETP.GT.AND P2, PT, R5, 0x3c, PT ;  /* 0x0000003c0500780c */ /* 0x000fc40003f44270 */
[----:B-1----:R-:W-:Y:S01]  /*18650*/  MOV R8, R10 ;  /* 0x0000000a00087202 */ /* 0x002fe20000000f00 */
[----:B------:R-:W-:Y:S02]  /*18660*/  IMAD.MOV.U32 R9, RZ, RZ, R12 ;  /* 0x000000ffff097224 */ /* 0x000fe400078e000c */
[----:B--2---:R-:W2:Y:S04]  /*18670*/  LDL.LU R12, [R1+0x41c] ;  /* 0x00041c00010c7983 */ /* 0x004ea80000300800 */
[----:B------:R1:W-:Y:S04]  /*18680*/  LDGSTS.E [R6+0xc], desc[UR16][R8.64], P1 ;  /* 0x0000c00008067fae */ /* 0x0003e80008921850 */
[----:B------:R-:W2:Y:S01]  /*18690*/  LDL.LU R10, [R1+0x424] ;  /* 0x00042400010a7983 */ /* 0x000ea20000300800 */
[----:B-1----:R-:W-:-:S02]  /*186a0*/  SEL R8, RZ, 0x4, !P2 ;  /* 0x00000004ff087807 */ /* 0x002fc40005000000 */
[----:B---3--:R-:W-:-:S05]  /*186b0*/  IADD3 R11, P3, R11, R2, RZ ;  /* 0x000000020b0b7210 */ /* 0x008fca0007f7e0ff */
[----:B------:R-:W-:Y:S01]  /*186c0*/  IMAD.X R214, R214, 0x1, R0, P3 ;  /* 0x00000001d6d67824 */ /* 0x000fe200018e0600 */
[----:B------:R-:W-:Y:S01]  /*186d0*/  IADD3 R215, P4, R215, R2, RZ ;  /* 0x00000002d7d77210 */ /* 0x000fe20007f9e0ff */
[----:B------:R-:W-:Y:S01]  /*186e0*/  STL [R1+0x244], R11 ;  /* 0x0002440b01007387 */ /* 0x000fe20000100800 */
[----:B------:R-:W-:Y:S01]  /*186f0*/  SEL R8, R8, RZ, !P0 ;  /* 0x000000ff08087207 */ /* 0x000fe20004000000 */
[----:B------:R-:W-:Y:S01]  /*18700*/  IMAD.MOV.U32 R9, RZ, RZ, R214 ;  /* 0x000000ffff097224 */ /* 0x000fe200078e00d6 */
[----:B------:R-:W-:Y:S01]  /*18710*/  IADD3.X R14, R14, R0, RZ, P4, !PT ;  /* 0x000000000e0e7210 */ /* 0x000fe200027fe4ff */
[----:B------:R1:W-:Y:S01]  /*18720*/  STL [R1+0x240], R214 ;  /* 0x000240d601007387 */ /* 0x0003e20000100800 */
[----:B------:R-:W-:-:S03]  /*18730*/  ISETP.NE.U32.AND P2, PT, R8, RZ, PT ;  /* 0x000000ff0800720c */ /* 0x000fc60003f45070 */
[----:B------:R-:W-:Y:S01]  /*18740*/  STL [R1+0x40c], R215 ;  /* 0x00040cd701007387 */ /* 0x000fe20000100800 */
[----:B------:R-:W-:-:S03]  /*18750*/  IMAD.MOV.U32 R8, RZ, RZ, R11 ;  /* 0x000000ffff087224 */ /* 0x000fc600078e000b */
[----:B-1----:R-:W3:Y:S04]  /*18760*/  LDL.LU R214, [R1+0x418] ;  /* 0x0004180001d67983 */ /* 0x002ee80000300800 */
[----:B------:R1:W-:Y:S04]  /*18770*/  STL [R1+0x408], R14 ;  /* 0x0004080e01007387 */ /* 0x0003e80000100800 */
[----:B------:R-:W3:Y:S04]  /*18780*/  LDL.LU R11, [R1+0x420] ;  /* 0x00042000010b7983 */ /* 0x000ee80000300800 */
[----:B------:R1:W-:Y:S01]  /*18790*/  LDGSTS.E [R6+0x400c], desc[UR16][R8.64], P1 ;  /* 0x0400c00008067fae */ /* 0x0003e20008921850 */
[----:B------:R-:W-:-:S02]  /*187a0*/  ISETP.GT.AND P1, PT, R5, 0x3d, PT ;  /* 0x0000003d0500780c */ /* 0x000fc40003f24270 */
[----:B-1----:R-:W-:Y:S01]  /*187b0*/  MOV R8, R215 ;  /* 0x000000d700087202 */ /* 0x002fe20000000f00 */
[----:B------:R-:W-:Y:S02]  /*187c0*/  IMAD.MOV.U32 R9, RZ, RZ, R14 ;  /* 0x000000ffff097224 */ /* 0x000fe400078e000e */
[----:B------:R-:W3:Y:S04]  /*187d0*/  LDL.LU R14, [R1+0x70c] ;  /* 0x00070c00010e7983 */ /* 0x000ee80000300800 */
[----:B------:R1:W-:Y:S02]  /*187e0*/  LDGSTS.E [R6+0x8000], desc[UR16][R8.64], P2 ;  /* 0x0800000008067fae */ /* 0x0003e40009121850 */
[----:B-1----:R-:W-:-:S04]  /*187f0*/  SEL R8, RZ, 0x4, !P1 ;  /* 0x00000004ff087807 */ /* 0x002fc80004800000 */
[----:B------:R-:W-:-:S04]  /*18800*/  SEL R8, R8, RZ, !P0 ;  /* 0x000000ff08087207 */ /* 0x000fc80004000000 */
[----:B------:R-:W-:Y:S02]  /*18810*/  ISETP.NE.U32.AND P1, PT, R8, RZ, PT ;  /* 0x000000ff0800720c */ /* 0x000fe40003f25070 */
[----:B----4-:R-:W-:-:S05]  /*18820*/  IADD3 R212, P3, R212, R2, RZ ;  /* 0x00000002d4d47210 */ /* 0x010fca0007f7e0ff */
[----:B------:R-:W-:Y:S01]  /*18830*/  IMAD.X R213, R213, 0x1, R0, P3 ;  /* 0x00000001d5d57824 */ /* 0x000fe200018e0600 */
[----:B------:R-:W-:-:S03]  /*18840*/  MOV R8, R212 ;  /* 0x000000d400087202 */ /* 0x000fc60000000f00 */
[----:B------:R-:W-:-:S05]  /*18850*/  IMAD.MOV.U32 R9, RZ, RZ, R213 ;  /* 0x000000ffff097224 */ /* 0x000fca00078e00d5 */
[----:B------:R1:W-:Y:S01]  /*18860*/  LDGSTS.E [R6+0xc000], desc[UR16][R8.64], P2 ;  /* 0x0c00000008067fae */ /* 0x0003e20009121850 */
[----:B--2---:R-:W-:-:S03]  /*18870*/  IADD3 R12, P2, R12, R2, RZ ;  /* 0x000000020c0c7210 */ /* 0x004fc60007f5e0ff */
[----:B------:R-:W-:Y:S04]  /*18880*/  STL [R1+0x414], R212 ;  /* 0x000414d401007387 */ /* 0x000fe80000100800 */
[----:B------:R2:W-:Y:S01]  /*18890*/  STL [R1+0x410], R213 ;  /* 0x000410d501007387 */ /* 0x0005e20000100800 */
[----:B------:R-:W-:Y:S01]  /*188a0*/  IADD3 R10, P3, R10, R2, RZ ;  /* 0x000000020a0a7210 */ /* 0x000fe20007f7e0ff */
[----:B-1----:R-:W-:Y:S02]  /*188b0*/  IMAD.MOV.U32 R8, RZ, RZ, R12 ;  /* 0x000000ffff087224 */ /* 0x002fe400078e000c */
[----:B--2---:R-:W2:Y:S04]  /*188c0*/  LDL.LU R213, [R1+0x428] ;  /* 0x0004280001d57983 */ /* 0x004ea80000300800 */
[----:B------:R-:W4:Y:S04]  /*188d0*/  LDL.LU R212, [R1+0x42c] ;  /* 0x00042c0001d47983 */ /* 0x000f280000300800 */
[----:B------:R1:W-:Y:S01]  /*188e0*/  STL [R1+0x41c], R12 ;  /* 0x00041c0c01007387 */ /* 0x0003e20000100800 */
[----:B---3--:R-:W-:-:S04]  /*188f0*/  IMAD.X R214, R214, 0x1, R0, P2 ;  /* 0x00000001d6d67824 */ /* 0x008fc800010e0600 */
[----:B------:R-:W-:Y:S01]  /*18900*/  IMAD.MOV.U32 R9, RZ, RZ, R214 ;  /* 0x000000ffff097224 */ /* 0x000fe200078e00d6 */
[----:B------:R-:W-:Y:S01]  /*18910*/  STL [R1+0x418], R214 ;  /* 0x000418d601007387 */ /* 0x000fe20000100800 */
[----:B------:R-:W-:-:S03]  /*18920*/  IADD3.X R11, R11, R0, RZ, P3, !PT ;  /* 0x000000000b0b7210 */ /* 0x000fc60001ffe4ff */
[----:B------:R3:W-:Y:S04]  /*18930*/  STL [R1+0x424], R10 ;  /* 0x0004240a01007387 */ /* 0x0007e80000100800 */
[----:B------:R3:W-:Y:S04]  /*18940*/  LDGSTS.E [R6+0x8004], desc[UR16][R8.64], P1 ;  /* 0x0800400008067fae */ /* 0x0007e80008921850 */
[----:B------:R3:W-:Y:S04]  /*18950*/  STL [R1+0x420], R11 ;  /* 0x0004200b01007387 */ /* 0x0007e80000100800 */
[----:B-1----:R-:W2:Y:S01]  /*18960*/  LDL.LU R12, [R1+0x430] ;  /* 0x00043000010c7983 */ /* 0x002ea20000300800 */
[----:B---3--:R-:W-:-:S03]  /*18970*/  MOV R8, R10 ;  /* 0x0000000a00087202 */ /* 0x008fc60000000f00 */
[----:B------:R-:W3:Y:S01]  /*18980*/  LDL.LU R10, [R1+0x434] ;  /* 0x00043400010a7983 */ /* 0x000ee20000300800 */
[----:B------:R-:W-:Y:S02]  /*18990*/  IMAD.MOV.U32 R9, RZ, RZ, R11 ;  /* 0x000000ffff097224 */ /* 0x000fe400078e000b */
[----:B------:R-:W1:Y:S03]  /*189a0*/  S2R R11, SR_TID.X ;  /* 0x00000000000b7919 */ /* 0x000e660000002100 */
[----:B------:R1:W-:Y:S01]  /*189b0*/  LDGSTS.E [R6+0xc004], desc[UR16][R8.64], P1 ;  /* 0x0c00400008067fae */ /* 0x0003e20008921850 */
[C---:B------:R-:W-:Y:S02]  /*189c0*/  ISETP.GT.AND P1, PT, R5.reuse, 0x3e, PT ;  /* 0x0000003e0500780c */ /* 0x040fe40003f24270 */
[----:B------:R-:W-:Y:S01]  /*189d0*/  ISETP.GT.AND P2, PT, R5, 0x3f, PT ;  /* 0x0000003f0500780c */ /* 0x000fe20003f44270 */
[----:B------:R-:W3:Y:S01]  /*189e0*/  LDL.LU R214, [R1+0x43c] ;  /* 0x00043c0001d67983 */ /* 0x000ee20000300800 */
[----:B-1----:R-:W-:-:S04]  /*189f0*/  SEL R8, RZ, 0x4, !P1 ;  /* 0x00000004ff087807 */ /* 0x002fc80004800000 */
[----:B------:R-:W-:-:S04]  /*18a00*/  SEL R8, R8, RZ, !P0 ;  /* 0x000000ff08087207 */ /* 0x000fc80004000000 */
[----:B------:R-:W-:Y:S02]  /*18a10*/  ISETP.NE.U32.AND P3, PT, R8, RZ, PT ;  /* 0x000000ff0800720c */ /* 0x000fe40003f65070 */
[----:B------:R-:W-:Y:S02]  /*18a20*/  LOP3.LUT R8, R11, 0x3f, RZ, 0xc0, !PT ;  /* 0x0000003f0b087812 */ /* 0x000fe400078ec0ff */
[----:B----4-:R-:W-:-:S05]  /*18a30*/  IADD3 R212, P1, R212, R2, RZ ;  /* 0x00000002d4d47210 */ /* 0x010fca0007f3e0ff */
[----:B--2---:R-:W-:Y:S01]  /*18a40*/  IMAD.X R213, R213, 0x1, R0, P1 ;  /* 0x00000001d5d57824 */ /* 0x004fe200008e0600 */
[----:B------:R-:W-:Y:S02]  /*18a50*/  ISETP.GE.AND P1, PT, R8, R5, PT ;  /* 0x000000050800720c */ /* 0x000fe40003f26270 */
[----:B------:R-:W-:Y:S01]  /*18a60*/  SEL R5, RZ, 0x4, !P2 ;  /* 0x00000004ff057807 */ /* 0x000fe20005000000 */
[----:B------:R-:W-:Y:S01]  /*18a70*/  STL [R1+0x42c], R212 ;  /* 0x00042cd401007387 */ /* 0x000fe20000100800 */
[----:B------:R-:W-:Y:S02]  /*18a80*/  IMAD.MOV.U32 R9, RZ, RZ, R213 ;  /* 0x000000ffff097224 */ /* 0x000fe400078e00d5 */
[----:B------:R-:W-:Y:S01]  /*18a90*/  SEL R5, R5, RZ, !P0 ;  /* 0x000000ff05057207 */ /* 0x000fe20004000000 */
[----:B------:R1:W-:Y:S04]  /*18aa0*/  STL [R1+0x428], R213 ;  /* 0x000428d501007387 */ /* 0x0003e80000100800 */
[----:B------:R-:W2:Y:S01]  /*18ab0*/  LDL.LU R11, [R1+0x444] ;  /* 0x00044400010b7983 */ /* 0x000ea20000300800 */
[----:B------:R-:W-:-:S03]  /*18ac0*/  ISETP.NE.U32.AND P2, PT, R5, RZ, PT ;  /* 0x000000ff0500720c */ /* 0x000fc60003f45070 */
[----:B-1----:R-:W4:Y:S01]  /*18ad0*/  LDL.LU R213, [R1+0x440] ;  /* 0x0004400001d57983 */ /* 0x002f220000300800 */
[----:B---3--:R-:W-:-:S05]  /*18ae0*/  IADD3 R10, P4, R10, R2, RZ ;  /* 0x000000020a0a7210 */ /* 0x008fca0007f9e0ff */
[----:B------:R-:W-:Y:S01]  /*18af0*/  IMAD.X R12, R12, 0x1, R0, P4 ;  /* 0x000000010c0c7824 */ /* 0x000fe200020e0600 */
[----:B------:R1:W-:Y:S04]  /*18b00*/  STL [R1+0x434], R10 ;  /* 0x0004340a01007387 */ /* 0x0003e80000100800 */
[----:B------:R3:W-:Y:S04]  /*18b10*/  STL [R1+0x430], R12 ;  /* 0x0004300c01007387 */ /* 0x0007e80000100800 */
[----:B------:R-:W4:Y:S01]  /*18b20*/  LDL.LU R5, [R1+0x438] ;  /* 0x0004380001057983 */ /* 0x000f220000300800 */
[----:B------:R-:W-:-:S03]  /*18b30*/  MOV R8, R212 ;  /* 0x000000d400087202 */ /* 0x000fc60000000f00 */
[----:B------:R-:W4:Y:S04]  /*18b40*/  LDL.LU R212, [R1+0x448] ;  /* 0x0004480001d47983 */ /* 0x000f280000300800 */
[----:B------:R1:W-:Y:S02]  /*18b50*/  LDGSTS.E [R6+0x8008], desc[UR16][R8.64], P3 ;  /* 0x0800800008067fae */ /* 0x0003e40009921850 */
[----:B-1----:R-:W-:Y:S01]  /*18b60*/  MOV R8, R10 ;  /* 0x0000000a00087202 */ /* 0x002fe20000000f00 */
[----:B------:R-:W-:Y:S01]  /*18b70*/  IMAD.MOV.U32 R9, RZ, RZ, R12 ;  /* 0x000000ffff097224 */ /* 0x000fe200078e000c */
[----:B------:R-:W4:Y:S04]  /*18b80*/  LDL.LU R10, [R1+0x44c] ;  /* 0x00044c00010a7983 */ /* 0x000f280000300800 */
[----:B------:R1:W-:Y:S01]  /*18b90*/  LDGSTS.E [R6+0xc008], desc[UR16][R8.64], P3 ;  /* 0x0c00800008067fae */ /* 0x0003e20009921850 */
[----:B------:R-:W-:-:S03]  /*18ba0*/  IADD3 R214, P3, R214, R2, RZ ;  /* 0x00000002d6d67210 */ /* 0x000fc60007f7e0ff */
[----:B------:R-:W4:Y:S04]  /*18bb0*/  LDL.LU R215, [R1+0x468] ;  /* 0x0004680001d77983 */ /* 0x000f280000300800 */
[----:B---3--:R-:W3:Y:S01]  /*18bc0*/  LDL.LU R12, [R1+0x46c] ;  /* 0x00046c00010c7983 */ /* 0x008ee20000300800 */
[----:B-1----:R-:W-:-:S03]  /*18bd0*/  IMAD.MOV.U32 R8, RZ, RZ, R214 ;  /* 0x000000ffff087224 */ /* 0x002fc600078e00d6 */
[----:B------:R-:W-:Y:S01]  /*18be0*/  STL [R1+0x43c], R214 ;  /* 0x00043cd601007387 */ /* 0x000fe20000100800 */
[----:B--2---:R-:W-:-:S04]  /*18bf0*/  IADD3 R11, P4, R11, R2, RZ ;  /* 0x000000020b0b7210 */ /* 0x004fc80007f9e0ff */
[----:B----4-:R-:W-:Y:S01]  /*18c00*/  IADD3.X R213, R213, R0, RZ, P4, !PT ;  /* 0x00000000d5d57210 */ /* 0x010fe200027fe4ff */
[----:B------:R-:W-:-:S04]  /*18c10*/  IMAD.X R5, R5, 0x1, R0, P3 ;  /* 0x0000000105057824 */ /* 0x000fc800018e0600 */
[----:B------:R-:W-:Y:S01]  /*18c20*/  IMAD.MOV.U32 R9, RZ, RZ, R5 ;  /* 0x000000ffff097224 */ /* 0x000fe200078e0005 */
[----:B------:R-:W-:Y:S04]  /*18c30*/  STL [R1+0x438], R5 ;  /* 0x0004380501007387 */ /* 0x000fe80000100800 */
[----:B------:R1:W-:Y:S04]  /*18c40*/  LDGSTS.E [R6+0x800c], desc[UR16][R8.64], P2 ;  /* 0x0800c00008067fae */ /* 0x0003e80009121850 */
[----:B------:R-:W-:Y:S04]  /*18c50*/  STL [R1+0x444], R11 ;  /* 0x0004440b01007387 */ /* 0x000fe80000100800 */
[----:B------:R2:W-:Y:S01]  /*18c60*/  STL [R1+0x440], R213 ;  /* 0x000440d501007387 */ /* 0x0005e20000100800 */
[----:B-1----:R-:W-:Y:S01]  /*18c70*/  MOV R8, R11 ;  /* 0x0000000b00087202 */ /* 0x002fe20000000f00 */
[----:B------:R-:W-:-:S02]  /*18c80*/  IMAD.MOV.U32 R9, RZ, RZ, R213 ;  /* 0x000000ffff097224 */ /* 0x000fc400078e00d5 */
[----:B--2---:R-:W2:Y:S04]  /*18c90*/  LDL.LU R213, [R1+0x48c] ;  /* 0x00048c0001d57983 */ /* 0x004ea80000300800 */
[----:B------:R-:W4:Y:S04]  /*18ca0*/  LDL.LU R214, [R1+0x4a8] ;  /* 0x0004a80001d67983 */ /* 0x000f280000300800 */
[----:B------:R-:W4:Y:S04]  /*18cb0*/  LDL.LU R11, [R1+0x4ac] ;  /* 0x0004ac00010b7983 */ /* 0x000f280000300800 */
[----:B------:R1:W-:Y:S04]  /*18cc0*/  LDGSTS.E [R6+0xc00c], desc[UR16][R8.64], P2 ;  /* 0x0c00c00008067fae */ /* 0x0003e80009121850 */
[----:B------:R-:W4:Y:S01]  /*18cd0*/  LDL.LU R6, [R1+0x488] ;  /* 0x0004880001067983 */ /* 0x000f220000300800 */
[----:B------:R-:W-:-:S02]  /*18ce0*/  SEL R5, RZ, 0x4, P1 ;  /* 0x00000004ff057807 */ /* 0x000fc40000800000 */
[-C--:B------:R-:W-:Y:S01]  /*18cf0*/  IADD3 R10, P1, R10, R4.reuse, RZ ;  /* 0x000000040a0a7210 */ /* 0x080fe20007f3e0ff */
[----:B------:R-:W-:Y:S01]  /*18d00*/  ULEA UR4, UR14, UR12, 0xf ;  /* 0x0000000c0e047291 */ /* 0x000fe2000f8e783f */
[----:B------:R-:W-:Y:S01]  /*18d10*/  SEL R5, R5, RZ, !P0 ;  /* 0x000000ff05057207 */ /* 0x000fe20004000000 */
[----:B------:R-:W0:Y:S01]  /*18d20*/  LDGDEPBAR ;  /* 0x00000000000079af */ /* 0x000e220000000000 */
[----:B---3--:R-:W-:Y:S02]  /*18d30*/  IADD3 R12, P2, R12, R4, RZ ;  /* 0x000000040c0c7210 */ /* 0x008fe40007f5e0ff */
[----:B------:R-:W-:Y:S01]  /*18d40*/  ISETP.NE.U32.AND P0, PT, R5, RZ, PT ;  /* 0x000000ff0500720c */ /* 0x000fe20003f05070 */
[----:B------:R-:W-:Y:S01]  /*18d50*/  IMAD.X R212, R212, 0x1, R3, P1 ;  /* 0x00000001d4d47824 */ /* 0x000fe200008e0603 */
[----:B------:R-:W-:Y:S01]  /*18d60*/  IADD3.X R215, R215, R3, RZ, P2, !PT ;  /* 0x00000003d7d77210 */ /* 0x000fe200017fe4ff */
[----:B------:R3:W-:Y:S01]  /*18d70*/  STL [R1+0x44c], R10 ;  /* 0x00044c0a01007387 */ /* 0x0007e20000100800 */
[----:B------:R-:W-:-:S02]  /*18d80*/  VIADD R5, R14, UR4 ;  /* 0x000000040e057c36 */ /* 0x000fc40008000000 */
[----:B-1----:R-:W-:Y:S01]  /*18d90*/  IMAD.MOV.U32 R8, RZ, RZ, R10 ;  /* 0x000000ffff087224 */ /* 0x002fe200078e000a */
[----:B------:R1:W-:Y:S01]  /*18da0*/  STL [R1+0x448], R212 ;  /* 0x000448d401007387 */ /* 0x0003e20000100800 */
[----:B------:R-:W-:-:S03]  /*18db0*/  MOV R9, R212 ;  /* 0x000000d400097202 */ /* 0x000fc60000000f00 */
[----:B------:R1:W-:Y:S04]  /*18dc0*/  STL [R1+0x46c], R12 ;  /* 0x00046c0c01007387 */ /* 0x0003e80000100800 */
[----:B------:R1:W-:Y:S04]  /*18dd0*/  STL [R1+0x468], R215 ;  /* 0x000468d701007387 */ /* 0x0003e80000100800 */
[----:B---3--:R-:W3:Y:S04]  /*18de0*/  LDL.LU R10, [R1+0x4cc] ;  /* 0x0004cc00010a7983 */ /* 0x008ee80000300800 */
[----:B------:R1:W-:Y:S04]  /*18df0*/  LDGSTS.E [R5+0x40000], desc[UR16][R8.64], P0 ;  /* 0x4000000008057fae */ /* 0x0003e80008121850 */
[----:B-1----:R-:W3:Y:S01]  /*18e00*/  LDL.LU R212, [R1+0x4ec] ;  /* 0x0004ec0001d47983 */ /* 0x002ee20000300800 */
[----:B------:R-:W-:-:S02]  /*18e10*/  IMAD.MOV.U32 R8, RZ, RZ, R12 ;  /* 0x000000ffff087224 */ /* 0x000fc400078e000c */
[----:B------:R-:W-:Y:S01]  /*18e20*/  IMAD.MOV.U32 R9, RZ, RZ, R215 ;  /* 0x000000ffff097224 */ /* 0x000fe200078e00d7 */
[----:B------:R-:W3:Y:S04]  /*18e30*/  LDL.LU R12, [R1+0x4c8] ;  /* 0x0004c800010c7983 */ /* 0x000ee80000300800 */
[----:B------:R-:W3:Y:S04]  /*18e40*/  LDL.LU R215, [R1+0x4e8] ;  /* 0x0004e80001d77983 */ /* 0x000ee80000300800 */
[----:B------:R1:W-:Y:S01]  /*18e50*/  LDGSTS.E [R5+0x40400], desc[UR16][R8.64], P0 ;  /* 0x4040000008057fae */ /* 0x0003e20008121850 */
[----:B--2---:R-:W-:-:S02]  /*18e60*/  IADD3 R213, P1, R213, R4, RZ ;  /* 0x00000004d5d57210 */ /* 0x004fc40007f3e0ff */
[----:B----4-:R-:W-:-:S03]  /*18e70*/  IADD3 R11, P2, R11, R4, RZ ;  /* 0x000000040b0b7210 */ /* 0x010fc60007f5e0ff */
[----:B------:R-:W-:Y:S01]  /*18e80*/  STL [R1+0x48c], R213 ;  /* 0x00048cd501007387 */ /* 0x000fe20000100800 */
[----:B-1----:R-:W-:Y:S02]  /*18e90*/  IMAD.MOV.U32 R8, RZ, RZ, R213 ;  /* 0x000000ffff087224 */ /* 0x002fe400078e00d5 */
[----:B------:R-:W-:Y:S01]  /*18ea0*/  IMAD.X R214, R214, 0x1, R3, P2 ;  /* 0x00000001d6d67824 */ /* 0x000fe200010e0603 */
[----:B------:R-:W-:-:S04]  /*18eb0*/  IADD3.X R6, R6, R3, RZ, P1, !PT ;  /* 0x0000000306067210 */ /* 0x000fc80000ffe4ff */
[----:B------:R-:W-:Y:S01]  /*18ec0*/  MOV R9, R6 ;  /* 0x0000000600097202 */ /* 0x000fe20000000f00 */
[----:B------:R1:W-:Y:S04]  /*18ed0*/  STL [R1+0x488], R6 ;  /* 0x0004880601007387 */ /* 0x0003e80000100800 */
[----:B------:R2:W-:Y:S04]  /*18ee0*/  STL [R1+0x4ac], R11 ;  /* 0x0004ac0b01007387 */ /* 0x0005e80000100800 */
[----:B------:R4:W-:Y:S04]  /*18ef0*/  LDGSTS.E [R5+0x40800], desc[UR16][R8.64], P0 ;  /* 0x4080000008057fae */ /* 0x0009e80008121850 */
[----:B-1----:R-:W3:Y:S04]  /*18f00*/  LDL.LU R6, [R1+0x50c] ;  /* 0x00050c0001067983 */ /* 0x002ee80000300800 */
[----:B------:R1:W-:Y:S04]  /*18f10*/  STL [R1+0x4a8], R214 ;  /* 0x0004a8d601007387 */ /* 0x0003e80000100800 */
[----:B------:R-:W3:Y:S01]  /*18f20*/  LDL.LU R213, [R1+0x52c] ;  /* 0x00052c0001d57983 */ /* 0x000ee20000300800 */
[----:B----4-:R-:W-:-:S03]  /*18f30*/  IMAD.MOV.U32 R8, RZ, RZ, R11 ;  /* 0x000000ffff087224 */ /* 0x010fc600078e000b */
[----:B--2---:R-:W2:Y:S01]  /*18f40*/  LDL.LU R11, [R1+0x508] ;  /* 0x00050800010b7983 */ /* 0x004ea20000300800 */
[----:B------:R-:W-:-:S03]  /*18f50*/  IMAD.MOV.U32 R9, RZ, RZ, R214 ;  /* 0x000000ffff097224 */ /* 0x000fc600078e00d6 */
[----:B-1----:R-:W4:Y:S01]  /*18f60*/  LDL.LU R214, [R1+0x528] ;  /* 0x0005280001d67983 */ /* 0x002f220000300800 */
[-C--:B---3--:R-:W-:Y:S02]  /*18f70*/  IADD3 R10, P1, R10, R4.reuse, RZ ;  /* 0x000000040a0a7210 */ /* 0x088fe40007f3e0ff */
[----:B------:R-:W-:Y:S01]  /*18f80*/  IADD3 R212, P2, R212, R4, RZ ;  /* 0x00000004d4d47210 */ /* 0x000fe20007f5e0ff */
[----:B------:R1:W-:Y:S04]  /*18f90*/  LDGSTS.E [R5+0x40c00], desc[UR16][R8.64], P0 ;  /* 0x40c0000008057fae */ /* 0x0003e80008121850 */
[----:B------:R3:W-:Y:S01]  /*18fa0*/  STL [R1+0x4cc], R10 ;  /* 0x0004cc0a01007387 */ /* 0x0007e20000100800 */
[----:B------:R-:W-:Y:S01]  /*18fb0*/  IADD3.X R12, R12, R3, RZ, P1, !PT ;  /* 0x000000030c0c7210 */ /* 0x000fe20000ffe4ff */
[----:B-1----:R-:W-:-:S02]  /*18fc0*/  IMAD.MOV.U32 R8, RZ, RZ, R10 ;  /* 0x000000ffff087224 */ /* 0x002fc400078e000a */
[----:B------:R-:W-:Y:S01]  /*18fd0*/  IMAD.X R215, R215, 0x1, R3, P2 ;  /* 0x00000001d7d77824 */ /* 0x000fe200010e0603 */
[----:B------:R-:W-:Y:S01]  /*18fe0*/  MOV R9, R12 ;  /* 0x0000000c00097202 */ /* 0x000fe20000000f00 */
[----:B------:R1:W-:Y:S04]  /*18ff0*/  STL [R1+0x4c8], R12 ;  /* 0x0004c80c01007387 */ /* 0x0003e80000100800 */
[----:B------:R1:W-:Y:S04]  /*19000*/  STL [R1+0x4ec], R212 ;  /* 0x0004ecd401007387 */ /* 0x0003e80000100800 */
[----:B---3--:R-:W3:Y:S04]  /*19010*/  LDL.LU R10, [R1+0x54c] ;  /* 0x00054c00010a7983 */ /* 0x008ee80000300800 */
[----:B------:R1:W-:Y:S04]  /*19020*/  STL [R1+0x4e8], R215 ;  /* 0x0004e8d701007387 */ /* 0x0003e80000100800 */
[----:B------:R1:W-:Y:S04]  /*19030*/  LDGSTS.E [R5+0x41000], desc[UR16][R8.64], P0 ;  /* 0x4100000008057fae */ /* 0x0003e80008121850 */
[----:B-1----:R-:W3:Y:S01]  /*19040*/  LDL.LU R12, [R1+0x56c] ;  /* 0x00056c00010c7983 */ /* 0x002ee20000300800 */
[----:B------:R-:W-:-:S02]  /*19050*/  IMAD.MOV.U32 R8, RZ, RZ, R212 ;  /* 0x000000ffff087224 */ /* 0x000fc400078e00d4 */
[----:B------:R-:W-:Y:S01]  /*19060*/  IMAD.MOV.U32 R9, RZ, RZ, R215 ;  /* 0x000000ffff097224 */ /* 0x000fe200078e00d7 */
[----:B------:R-:W3:Y:S04]  /*19070*/  LDL.LU R212, [R1+0x548] ;  /* 0x0005480001d47983 */ /* 0x000ee80000300800 */
[----:B------:R-:W3:Y:S04]  /*19080*/  LDL.LU R215, [R1+0x568] ;  /* 0x0005680001d77983 */ /* 0x000ee80000300800 */
[----:B------:R1:W-:Y:S01]  /*19090*/  LDGSTS.E [R5+0x41400], desc[UR16][R8.64], P0 ;  /* 0x4140000008057fae */ /* 0x0003e20008121850 */
[----:B------:R-:W-:-:S02]  /*190a0*/  IADD3 R6, P1, R6, R4, RZ ;  /* 0x0000000406067210 */ /* 0x000fc40007f3e0ff */
[----:B------:R-:W-:Y:S02]  /*190b0*/  IADD3 R213, P2, R213, R4, RZ ;  /* 0x00000004d5d57210 */ /* 0x000fe40007f5e0ff */
[----:B--2---:R-:W-:Y:S01]  /*190c0*/  IADD3.X R11, R11, R3, RZ, P1, !PT ;  /* 0x000000030b0b7210 */ /* 0x004fe20000ffe4ff */
[----:B------:R2:W-:Y:S01]  /*190d0*/  STL [R1+0x50c], R6 ;  /* 0x00050c0601007387 */ /* 0x0005e20000100800 */
[----:B-1----:R-:W-:Y:S02]  /*190e0*/  IMAD.MOV.U32 R8, RZ, RZ, R6 ;  /* 0x000000ffff087224 */ /* 0x002fe400078e0006 */
[----:B----4-:R-:W-:Y:S01]  /*190f0*/  IMAD.X R214, R214, 0x1, R3, P2 ;  /* 0x00000001d6d67824 */ /* 0x010fe200010e0603 */
[----:B------:R-:W-:Y:S01]  /*19100*/  MOV R9, R11 ;  /* 0x0000000b00097202 */ /* 0x000fe20000000f00 */
[----:B------:R1:W-:Y:S04]  /*19110*/  STL [R1+0x508], R11 ;  /* 0x0005080b01007387 */ /* 0x0003e80000100800 */
[----:B------:R4:W-:Y:S04]  /*19120*/  STL [R1+0x52c], R213 ;  /* 0x00052cd501007387 */ /* 0x0009e80000100800 */
[----:B--2---:R-:W2:Y:S04]  /*19130*/  LDL.LU R6, [R1+0x58c] ;  /* 0x00058c0001067983 */ /* 0x004ea80000300800 */
[----:B------:R4:W-:Y:S04]  /*19140*/  STL [R1+0x528], R214 ;  /* 0x000528d601007387 */ /* 0x0009e80000100800 */
[----:B------:R4:W-:Y:S04]  /*19150*/  LDGSTS.E [R5+0x41800], desc[UR16][R8.64], P0 ;  /* 0x4180000008057fae */ /* 0x0009e80008121850 */
[----:B-1----:R-:W2:Y:S01]  /*19160*/  LDL.LU R11, [R1+0x5ac] ;  /* 0x0005ac00010b7983 */ /* 0x002ea20000300800 */
[----:B----4-:R-:W-:-:S03]  /*19170*/  IMAD.MOV.U32 R8, RZ, RZ, R213 ;  /* 0x000000ffff087224 */ /* 0x010fc600078e00d5 */
[----:B------:R-:W4:Y:S01]  /*19180*/  LDL.LU R213, [R1+0x588] ;  /* 0x0005880001d57983 */ /* 0x000f220000300800 */
[----:B------:R-:W-:-:S03]  /*19190*/  IMAD.MOV.U32 R9, RZ, RZ, R214 ;  /* 0x000000ffff097224 */ /* 0x000fc600078e00d6 */
[----:B------:R-:W4:Y:S01]  /*191a0*/  LDL.LU R214, [R1+0x5a8] ;  /* 0x0005a80001d67983 */ /* 0x000f220000300800 */
        /* <DEDUP_REMOVED lines=19> */
[----:B--2---:R-:W-:-:S05]  /*192e0*/  IADD3 R6, P1, R6, R4, RZ ;  /* 0x0000000406067210 */ /* 0x004fca0007f3e0ff */
[----:B------:R-:W-:Y:S01]  /*192f0*/  STL [R1+0x58c], R6 ;  /* 0x00058c0601007387 */ /* 0x000fe20000100800 */
[----:B-1----:R-:W-:Y:S01]  /*19300*/  IMAD.MOV.U32 R8, RZ, RZ, R6 ;  /* 0x000000ffff087224 */ /* 0x002fe200078e0006 */
[----:B------:R-:W-:Y:S02]  /*19310*/  IADD3 R11, P2, R11, R4, RZ ;  /* 0x000000040b0b7210 */ /* 0x000fe40007f5e0ff */
[----:B----4-:R-:W-:-:S03]  /*19320*/  IADD3.X R213, R213, R3, RZ, P1, !PT ;  /* 0x00000003d5d57210 */ /* 0x010fc60000ffe4ff */
[----:B------:R-:W-:Y:S01]  /*19330*/  IMAD.X R214, R214, 0x1, R3, P2 ;  /* 0x00000001d6d67824 */ /* 0x000fe200010e0603 */
[----:B------:R-:W-:Y:S01]  /*19340*/  MOV R9, R213 ;  /* 0x000000d500097202 */ /* 0x000fe20000000f00 */
[----:B------:R1:W-:Y:S04]  /*19350*/  STL [R1+0x588], R213 ;  /* 0x000588d501007387 */ /* 0x0003e80000100800 */
[----:B------:R-:W-:Y:S04]  /*19360*/  STL [R1+0x5ac], R11 ;  /* 0x0005ac0b01007387 */ /* 0x000fe80000100800 */
[----:B------:R2:W-:Y:S04]  /*19370*/  LDGSTS.E [R5+0x42800], desc[UR16][R8.64], P0 ;  /* 0x4280000008057fae */ /* 0x0005e80008121850 */
[----:B-1----:R-:W4:Y:S04]  /*19380*/  LDL.LU R213, [R1+0x60c] ;  /* 0x00060c0001d57983 */ /* 0x002f280000300800 */
[----:B------:R1:W-:Y:S04]  /*19390*/  STL [R1+0x5a8], R214 ;  /* 0x0005a8d601007387 */ /* 0x0003e80000100800 */
[----:B------:R-:W4:Y:S01]  /*193a0*/  LDL.LU R6, [R1+0x62c] ;  /* 0x00062c0001067983 */ /* 0x000f220000300800 */
[----:B--2---:R-:W-:-:S02]  /*193b0*/  IMAD.MOV.U32 R9, RZ, RZ, R214 ;  /* 0x000000ffff097224 */ /* 0x004fc400078e00d6 */
[----:B------:R-:W-:Y:S01]  /*193c0*/  IMAD.MOV.U32 R8, RZ, RZ, R11 ;  /* 0x000000ffff087224 */ /* 0x000fe200078e000b */
[----:B-1----:R-:W2:Y:S04]  /*193d0*/  LDL.LU R214, [R1+0x608] ;  /* 0x0006080001d67983 */ /* 0x002ea80000300800 */
[----:B------:R-:W2:Y:S01]  /*193e0*/  LDL.LU R11, [R1+0x628] ;  /* 0x00062800010b7983 */ /* 0x000ea20000300800 */
[----:B---3--:R-:W-:-:S03]  /*193f0*/  IADD3 R10, P1, R10, R4, RZ ;  /* 0x000000040a0a7210 */ /* 0x008fc60007f3e0ff */
[----:B------:R1:W-:Y:S01]  /*19400*/  LDGSTS.E [R5+0x42c00], desc[UR16][R8.64], P0 ;  /* 0x42c0000008057fae */ /* 0x0003e20008121850 */
[----:B------:R-:W-:-:S03]  /*19410*/  IADD3 R212, P2, R212, R4, RZ ;  /* 0x00000004d4d47210 */ /* 0x000fc60007f5e0ff */
[----:B------:R3:W-:Y:S01]  /*19420*/  STL [R1+0x5cc], R10 ;  /* 0x0005cc0a01007387 */ /* 0x0007e20000100800 */
[----:B-1----:R-:W-:Y:S01]  /*19430*/  IMAD.MOV.U32 R8, RZ, RZ, R10 ;  /* 0x000000ffff087224 */ /* 0x002fe200078e000a */
[----:B------:R-:W-:-:S04]  /*19440*/  IADD3.X R12, R12, R3, RZ, P1, !PT ;  /* 0x000000030c0c7210 */ /* 0x000fc80000ffe4ff */
[----:B------:R-:W-:Y:S01]  /*19450*/  MOV R9, R12 ;  /* 0x0000000c00097202 */ /* 0x000fe20000000f00 */
[----:B------:R-:W-:Y:S01]  /*19460*/  IMAD.X R215, R215, 0x1, R3, P2 ;  /* 0x00000001d7d77824 */ /* 0x000fe200010e0603 */
[----:B------:R1:W-:Y:S04]  /*19470*/  STL [R1+0x5c8], R12 ;  /* 0x0005c80c01007387 */ /* 0x0003e80000100800 */
[----:B------:R1:W-:Y:S04]  /*19480*/  LDGSTS.E [R5+0x43000], desc[UR16][R8.64], P0 ;  /* 0x4300000008057fae */ /* 0x0003e80008121850 */
[----:B------:R1:W-:Y:S04]  /*19490*/  STL [R1+0x5ec], R212 ;  /* 0x0005ecd401007387 */ /* 0x0003e80000100800 */
[----:B---3--:R-:W3:Y:S01]  /*194a0*/  LDL.LU R10, [R1+0x454] ;  /* 0x00045400010a7983 */ /* 0x008ee20000300800 */
[----:B-1----:R-:W-:-:S02]  /*194b0*/  IMAD.MOV.U32 R8, RZ, RZ, R212 ;  /* 0x000000ffff087224 */ /* 0x002fc400078e00d4 */
[----:B------:R-:W-:Y:S01]  /*194c0*/  IMAD.MOV.U32 R9, RZ, RZ, R215 ;  /* 0x000000ffff097224 */ /* 0x000fe200078e00d7 */
[----:B------:R1:W-:Y:S04]  /*194d0*/  STL [R1+0x5e8], R215 ;  /* 0x0005e8d701007387 */ /* 0x0003e80000100800 */
[----:B------:R-:W3:Y:S04]  /*194e0*/  LDL.LU R12, [R1+0x474] ;  /* 0x00047400010c7983 */ /* 0x000ee80000300800 */
[----:B------:R4:W-:Y:S04]  /*194f0*/  LDGSTS.E [R5+0x43400], desc[UR16][R8.64], P0 ;  /* 0x4340000008057fae */ /* 0x0009e80008121850 */
[----:B------:R-:W3:Y:S04]  /*19500*/  LDL.LU R212, [R1+0x450] ;  /* 0x0004500001d47983 */ /* 0x000ee80000300800 */
[----:B-1----:R-:W3:Y:S01]  /*19510*/  LDL.LU R215, [R1+0x470] ;  /* 0x0004700001d77983 */ /* 0x002ee20000300800 */
[----:B----4-:R-:W-:-:S02]  /*19520*/  IADD3 R213, P1, R213, R4, RZ ;  /* 0x00000004d5d57210 */ /* 0x010fc40007f3e0ff */
[----:B------:R-:W-:-:S03]  /*19530*/  IADD3 R6, P2, R6, R4, RZ ;  /* 0x0000000406067210 */ /* 0x000fc60007f5e0ff */
[----:B------:R-:W-:Y:S01]  /*19540*/  IMAD.MOV.U32 R8, RZ, RZ, R213 ;  /* 0x000000ffff087224 */ /* 0x000fe200078e00d5 */
[----:B--2---:R-:W-:Y:S01]  /*19550*/  IADD3.X R214, R214, R3, RZ, P1, !PT ;  /* 0x00000003d6d67210 */ /* 0x004fe20000ffe4ff */
[----:B------:R1:W-:Y:S01]  /*19560*/  STL [R1+0x60c], R213 ;  /* 0x00060cd501007387 */ /* 0x0003e20000100800 */
[----:B------:R-:W-:Y:S02]  /*19570*/  IMAD.X R11, R11, 0x1, R3, P2 ;  /* 0x000000010b0b7824 */ /* 0x000fe400010e0603 */
[----:B------:R-:W-:Y:S01]  /*19580*/  MOV R9, R214 ;  /* 0x000000d600097202 */ /* 0x000fe20000000f00 */
[----:B------:R-:W-:Y:S04]  /*19590*/  STL [R1+0x608], R214 ;  /* 0x000608d601007387 */ /* 0x000fe80000100800 */
[----:B------:R2:W-:Y:S04]  /*195a0*/  STL [R1+0x62c], R6 ;  /* 0x00062c0601007387 */ /* 0x0005e80000100800 */
[----:B------:R4:W-:Y:S04]  /*195b0*/  LDGSTS.E [R5+0x43800], desc[UR16][R8.64], P0 ;  /* 0x4380000008057fae */ /* 0x0009e80008121850 */
[----:B------:R2:W-:Y:S04]  /*195c0*/  STL [R1+0x628], R11 ;  /* 0x0006280b01007387 */ /* 0x0005e80000100800 */
[----:B-1----:R-:W3:Y:S01]  /*195d0*/  LDL.LU R213, [R1+0x490] ;  /* 0x0004900001d57983 */ /* 0x002ee20000300800 */
[----:B----4-:R-:W-:-:S03]  /*195e0*/  IMAD.MOV.U32 R8, RZ, RZ, R6 ;  /* 0x000000ffff087224 */ /* 0x010fc600078e0006 */
[----:B--2---:R-:W2:Y:S01]  /*195f0*/  LDL.LU R6, [R1+0x494] ;  /* 0x0004940001067983 */ /* 0x004ea20000300800 */
[----:B------:R-:W-:-:S03]  /*19600*/  IMAD.MOV.U32 R9, RZ, RZ, R11 ;  /* 0x000000ffff097224 */ /* 0x000fc600078e000b */
[----:B------:R-:W4:Y:S04]  /*19610*/  LDL.LU R214, [R1+0x4b0] ;  /* 0x0004b00001d67983 */ /* 0x000f280000300800 */
[----:B------:R-:W4:Y:S04]  /*19620*/  LDL.LU R11, [R1+0x4b4] ;  /* 0x0004b400010b7983 */ /* 0x000f280000300800 */
[----:B------:R1:W-:Y:S01]  /*19630*/  LDGSTS.E [R5+0x43c00], desc[UR16][R8.64], P0 ;  /* 0x43c0000008057fae */ /* 0x0003e20008121850 */
[----:B---3--:R-:W-:-:S05]  /*19640*/  IADD3 R10, P1, R10, R4, RZ ;  /* 0x000000040a0a7210 */ /* 0x008fca0007f3e0ff */
[----:B------:R3:W-:Y:S01]  /*19650*/  STL [R1+0x454], R10 ;  /* 0x0004540a01007387 */ /* 0x0007e20000100800 */
[----:B-1----:R-:W-:Y:S02]  /*19660*/  LOP3.LUT R5, R14, 0x20, RZ, 0x3c, !PT ;  /* 0x000000200e057812 */ /* 0x002fe400078e3cff */
[----:B------:R-:W-:Y:S02]  /*19670*/  IADD3 R12, P2, R12, R4, RZ ;  /* 0x000000040c0c7210 */ /* 0x000fe40007f5e0ff */
[----:B------:R-:W-:Y:S02]  /*19680*/  MOV R8, R10 ;  /* 0x0000000a00087202 */ /* 0x000fe40000000f00 */
[----:B------:R-:W-:Y:S01]  /*19690*/  IADD3.X R212, R212, R3, RZ, P1, !PT ;  /* 0x00000003d4d47210 */ /* 0x000fe20000ffe4ff */
[----:B------:R-:W-:Y:S01]  /*196a0*/  VIADD R5, R5, UR4 ;  /* 0x0000000405057c36 */ /* 0x000fe20008000000 */
[----:B------:R-:W-:Y:S01]  /*196b0*/  STL [R1+0x474], R12 ;  /* 0x0004740c01007387 */ /* 0x000fe20000100800 */
[----:B------:R-:W-:-:S02]  /*196c0*/  IMAD.X R215, R215, 0x1, R3, P2 ;  /* 0x00000001d7d77824 */ /* 0x000fc400010e0603 */
[----:B------:R-:W-:Y:S01]  /*196d0*/  IMAD.MOV.U32 R9, RZ, RZ, R212 ;  /* 0x000000ffff097224 */ /* 0x000fe200078e00d4 */
[----:B------:R1:W-:Y:S04]  /*196e0*/  STL [R1+0x450], R212 ;  /* 0x000450d401007387 */ /* 0x0003e80000100800 */
[----:B---3--:R-:W3:Y:S04]  /*196f0*/  LDL.LU R10, [R1+0x4d4] ;  /* 0x0004d400010a7983 */ /* 0x008ee80000300800 */
[----:B------:R1:W-:Y:S04]  /*19700*/  LDGSTS.E [R5+0x40100], desc[UR16][R8.64], P0 ;  /* 0x4010000008057fae */ /* 0x0003e80008121850 */
[----:B-1----:R-:W3:Y:S04]  /*19710*/  LDL.LU R212, [R1+0x4f4] ;  /* 0x0004f40001d47983 */ /* 0x002ee80000300800 */
[----:B------:R1:W-:Y:S01]  /*19720*/  STL [R1+0x470], R215 ;  /* 0x000470d701007387 */ /* 0x0003e20000100800 */
[----:B------:R-:W-:Y:S01]  /*19730*/  IMAD.MOV.U32 R8, RZ, RZ, R12 ;  /* 0x000000ffff087224 */ /* 0x000fe200078e000c */
[----:B------:R-:W-:-:S02]  /*19740*/  MOV R9, R215 ;  /* 0x000000d700097202 */ /* 0x000fc40000000f00 */
[----:B------:R-:W3:Y:S04]  /*19750*/  LDL.LU R12, [R1+0x4d0] ;  /* 0x0004d000010c7983 */ /* 0x000ee80000300800 */
[----:B-1----:R-:W3:Y:S04]  /*19760*/  LDL.LU R215, [R1+0x4f0] ;  /* 0x0004f00001d77983 */ /* 0x002ee80000300800 */
[----:B------:R1:W-:Y:S01]  /*19770*/  LDGSTS.E [R5+0x40500], desc[UR16][R8.64], P0 ;  /* 0x4050000008057fae */ /* 0x0003e20008121850 */
[----:B--2---:R-:W-:-:S05]  /*19780*/  IADD3 R6, P1, R6, R4, RZ ;  /* 0x0000000406067210 */ /* 0x004fca0007f3e0ff */
[----:B------:R-:W-:Y:S01]  /*19790*/  IMAD.X R213, R213, 0x1, R3, P1 ;  /* 0x00000001d5d57824 */ /* 0x000fe200008e0603 */
[----:B----4-:R-:W-:Y:S01]  /*197a0*/  IADD3 R11, P2, R11, R4, RZ ;  /* 0x000000040b0b7210 */ /* 0x010fe20007f5e0ff */
[----:B------:R2:W-:Y:S01]  /*197b0*/  STL [R1+0x494], R6 ;  /* 0x0004940601007387 */ /* 0x0005e20000100800 */
[----:B-1----:R-:W-:Y:S01]  /*197c0*/  MOV R8, R6 ;  /* 0x0000000600087202 */ /* 0x002fe20000000f00 */
[----:B------:R-:W-:Y:S02]  /*197d0*/  IMAD.MOV.U32 R9, RZ, RZ, R213 ;  /* 0x000000ffff097224 */ /* 0x000fe400078e00d5 */
[----:B------:R-:W-:Y:S01]  /*197e0*/  IMAD.X R214, R214, 0x1, R3, P2 ;  /* 0x00000001d6d67824 */ /* 0x000fe200010e0603 */
        /* <DEDUP_REMOVED lines=8> */
[----:B------:R-:W-:-:S03]  /*19870*/  MOV R9, R214 ;  /* 0x000000d600097202 */ /* 0x000fc60000000f00 */
[----:B------:R-:W4:Y:S01]  /*19880*/  LDL.LU R214, [R1+0x530] ;  /* 0x0005300001d67983 */ /* 0x000f220000300800 */
[-C--:B---3--:R-:W-:Y:S02]  /*19890*/  IADD3 R10, P1, R10, R4.reuse, RZ ;  /* 0x000000040a0a7210 */ /* 0x088fe40007f3e0ff */
[----:B------:R-:W-:Y:S01]  /*198a0*/  IADD3 R212, P2, R212, R4, RZ ;  /* 0x00000004d4d47210 */ /* 0x000fe20007f5e0ff */
[----:B------:R1:W-:Y:S04]  /*198b0*/  LDGSTS.E [R5+0x40d00], desc[UR16][R8.64], P0 ;  /* 0x40d0000008057fae */ /* 0x0003e80008121850 */
[----:B------:R3:W-:Y:S01]  /*198c0*/  STL [R1+0x4d4], R10 ;  /* 0x0004d40a01007387 */ /* 0x0007e20000100800 */
[--C-:B------:R-:W-:Y:S01]  /*198d0*/  IMAD.X R12, R12, 0x1, R3.reuse, P1 ;  /* 0x000000010c0c7824 */ /* 0x100fe200008e0603 */
[----:B-1----:R-:W-:Y:S01]  /*198e0*/  MOV R8, R10 ;  /* 0x0000000a00087202 */ /* 0x002fe20000000f00 */
[----:B------:R-:W-:-:S03]  /*198f0*/  IMAD.X R215, R215, 0x1, R3, P2 ;  /* 0x00000001d7d77824 */ /* 0x000fc600010e0603 */
[----:B------:R1:W-:Y:S01]  /*19900*/  STL [R1+0x4d0], R12 ;  /* 0x0004d00c01007387 */ /* 0x0003e20000100800 */
[----:B------:R-:W-:-:S03]  /*19910*/  IMAD.MOV.U32 R9, RZ, RZ, R12 ;  /* 0x000000ffff097224 */ /* 0x000fc600078e000c */
[----:B------:R1:W-:Y:S04]  /*19920*/  STL [R1+0x4f4], R212 ;  /* 0x0004f4d401007387 */ /* 0x0003e80000100800 */
[----:B---3--:R-:W3:Y:S04]  /*19930*/  LDL.LU R10, [R1+0x554] ;  /* 0x00055400010a7983 */ /* 0x008ee80000300800 */
[----:B------:R1:W-:Y:S04]  /*19940*/  STL [R1+0x4f0], R215 ;  /* 0x0004f0d701007387 */ /* 0x0003e80000100800 */
[----:B------:R1:W-:Y:S04]  /*19950*/  LDGSTS.E [R5+0x41100], desc[UR16][R8.64], P0 ;  /* 0x4110000008057fae */ /* 0x0003e80008121850 */
[----:B-1----:R-:W3:Y:S01]  /*19960*/  LDL.LU R12, [R1+0x574] ;  /* 0x00057400010c7983 */ /* 0x002ee20000300800 */
[----:B------:R-:W-:Y:S01]  /*19970*/  IMAD.MOV.U32 R8, RZ, RZ, R212 ;  /* 0x000000ffff087224 */ /* 0x000fe200078e00d4 */
[----:B------:R-:W-:-:S02]  /*19980*/  MOV R9, R215 ;  /* 0x000000d700097202 */ /* 0x000fc40000000f00 */
[----:B------:R-:W3:Y:S04]  /*19990*/  LDL.LU R212, [R1+0x550] ;  /* 0x0005500001d47983 */ /* 0x000ee80000300800 */
[----:B------:R-:W3:Y:S04]  /*199a0*/  LDL.LU R215, [R1+0x570] ;  /* 0x0005700001d77983 */ /* 0x000ee80000300800 */
[----:B------:R1:W-:Y:S01]  /*199b0*/  LDGSTS.E [R5+0x41500], desc[UR16][R8.64], P0 ;  /* 0x4150000008057fae */ /* 0x0003e20008121850 */
[----:B--2---:R-:W-:-:S04]  /*199c0*/  IADD3 R6, P1, R6, R4, RZ ;  /* 0x0000000406067210 */ /* 0x004fc80007f3e0ff */
[----:B-1----:R-:W-:Y:S01]  /*199d0*/  MOV R8, R6 ;  /* 0x0000000600087202 */ /* 0x002fe20000000f00 */
[----:B------:R1:W-:Y:S01]  /*199e0*/  STL [R1+0x514], R6 ;  /* 0x0005140601007387 */ /* 0x0003e20000100800 */
[----:B------:R-:W-:Y:S01]  /*199f0*/  IADD3 R213, P2, R213, R4, RZ ;  /* 0x00000004d5d57210 */ /* 0x000fe20007f5e0ff */
[----:B----4-:R-:W-:-:S04]  /*19a00*/  IMAD.X R11, R11, 0x1, R3, P1 ;  /* 0x000000010b0b7824 */ /* 0x010fc800008e0603 */
[----:B------:R-:W-:Y:S01]  /*19a10*/  IMAD.X R214, R214, 0x1, R3, P2 ;  /* 0x00000001d6d67824 */ /* 0x000fe200010e0603 */
[----:B------:R2:W-:Y:S01]  /*19a20*/  STL [R1+0x510], R11 ;  /* 0x0005100b01007387 */ /* 0x0005e20000100800 */
[----:B------:R-:W-:-:S03]  /*19a30*/  IMAD.MOV.U32 R9, RZ, RZ, R11 ;  /* 0x000000ffff097224 */ /* 0x000fc600078e000b */
[----:B------:R4:W-:Y:S04]  /*19a40*/  STL [R1+0x534], R213 ;  /* 0x000534d501007387 */ /* 0x0009e80000100800 */
[----:B-1----:R-:W3:Y:S04]  /*19a50*/  LDL.LU R6, [R1+0x594] ;  /* 0x0005940001067983 */ /* 0x002ee80000300800 */
[----:B------:R1:W-:Y:S04]  /*19a60*/  STL [R1+0x530], R214 ;  /* 0x000530d601007387 */ /* 0x0003e80000100800 */
[----:B------:R4:W-:Y:S04]  /*19a70*/  LDGSTS.E [R5+0x41900], desc[UR16][R8.64], P0 ;  /* 0x4190000008057fae */ /* 0x0009e80008121850 */
[----:B--2---:R-:W2:Y:S01]  /*19a80*/  LDL.LU R11, [R1+0x5b4] ;  /* 0x0005b400010b7983 */ /* 0x004ea20000300800 */
[----:B----4-:R-:W-:-:S03]  /*19a90*/  IMAD.MOV.U32 R8, RZ, RZ, R213 ;  /* 0x000000ffff087224 */ /* 0x010fc600078e00d5 */
[----:B------:R-:W4:Y:S01]  /*19aa0*/  LDL.LU R213, [R1+0x590] ;  /* 0x0005900001d57983 */ /* 0x000f220000300800 */
[----:B------:R-:W-:-:S03]  /*19ab0*/  MOV R9, R214 ;  /* 0x000000d600097202 */ /* 0x000fc60000000f00 */
[----:B-1----:R-:W4:Y:S01]  /*19ac0*/  LDL.LU R214, [R1+0x5b0] ;  /* 0x0005b00001d67983 */ /* 0x002f220000300800 */
        /* <DEDUP_REMOVED lines=19> */
[----:B------:R-:W-:-:S04]  /*19c00*/  IADD3 R6, P1, R6, R4, RZ ;  /* 0x0000000406067210 */ /* 0x000fc80007f3e0ff */
[----:B-1----:R-:W-:Y:S01]  /*19c10*/  MOV R8, R6 ;  /* 0x0000000600087202 */ /* 0x002fe20000000f00 */
[----:B------:R-:W-:Y:S01]  /*19c20*/  STL [R1+0x594], R6 ;  /* 0x0005940601007387 */ /* 0x000fe20000100800 */
[----:B--2---:R-:W-:Y:S01]  /*19c30*/  IADD3 R11, P2, R11, R4, RZ ;  /* 0x000000040b0b7210 */ /* 0x004fe20007f5e0ff */
[----:B----4-:R-:W-:-:S04]  /*19c40*/  IMAD.X R213, R213, 0x1, R3, P1 ;  /* 0x00000001d5d57824 */ /* 0x010fc800008e0603 */
[----:B------:R-:W-:Y:S01]  /*19c50*/  IMAD.X R214, R214, 0x1, R3, P2 ;  /* 0x00000001d6d67824 */ /* 0x000fe200010e0603 */
[----:B------:R1:W-:Y:S01]  /*19c60*/  STL [R1+0x590], R213 ;  /* 0x000590d501007387 */ /* 0x0003e20000100800 */
[----:B------:R-:W-:-:S03]  /*19c70*/  IMAD.MOV.U32 R9, RZ, RZ, R213 ;  /* 0x000000ffff097224 */ /* 0x000fc600078e00d5 */
[----:B------:R-:W-:Y:S04]  /*19c80*/  STL [R1+0x5b4], R11 ;  /* 0x0005b40b01007387 */ /* 0x000fe80000100800 */
[----:B------:R2:W-:Y:S04]  /*19c90*/  LDGSTS.E [R5+0x42900], desc[UR16][R8.64], P0 ;  /* 0x4290000008057fae */ /* 0x0005e80008121850 */
[----:B-1----:R-:W4:Y:S04]  /*19ca0*/  LDL.LU R213, [R1+0x614] ;  /* 0x0006140001d57983 */ /* 0x002f280000300800 */
[----:B------:R1:W-:Y:S04]  /*19cb0*/  STL [R1+0x5b0], R214 ;  /* 0x0005b0d601007387 */ /* 0x0003e80000100800 */
[----:B------:R-:W4:Y:S01]  /*19cc0*/  LDL.LU R6, [R1+0x634] ;  /* 0x0006340001067983 */ /* 0x000f220000300800 */
[----:B--2---:R-:W-:Y:S01]  /*19cd0*/  MOV R9, R214 ;  /* 0x000000d600097202 */ /* 0x004fe20000000f00 */
[----:B------:R-:W-:-:S02]  /*19ce0*/  IMAD.MOV.U32 R8, RZ, RZ, R11 ;  /* 0x000000ffff087224 */ /* 0x000fc400078e000b */
[----:B-1----:R-:W2:Y:S04]  /*19cf0*/  LDL.LU R214, [R1+0x610] ;  /* 0x0006100001d67983 */ /* 0x002ea80000300800 */
[----:B------:R-:W2:Y:S01]  /*19d00*/  LDL.LU R11, [R1+0x630] ;  /* 0x00063000010b7983 */ /* 0x000ea20000300800 */
[----:B---3--:R-:W-:-:S03]  /*19d10*/  IADD3 R10, P1, R10, R4, RZ ;  /* 0x000000040a0a7210 */ /* 0x008fc60007f3e0ff */
[----:B------:R1:W-:Y:S01]  /*19d20*/  LDGSTS.E [R5+0x42d00], desc[UR16][R8.64], P0 ;  /* 0x42d0000008057fae */ /* 0x0003e20008121850 */
[----:B------:R-:W-:-:S03]  /*19d30*/  IADD3 R212, P2, R212, R4, RZ ;  /* 0x00000004d4d47210 */ /* 0x000fc60007f5e0ff */
[----:B------:R3:W-:Y:S01]  /*19d40*/  STL [R1+0x5d4], R10 ;  /* 0x0005d40a01007387 */ /* 0x0007e20000100800 */
[----:B------:R-:W-:Y:S01]  /*19d50*/  IMAD.X R12, R12, 0x1, R3, P1 ;  /* 0x000000010c0c7824 */ /* 0x000fe200008e0603 */
[----:B-1----:R-:W-:-:S03]  /*19d60*/  MOV R8, R10 ;  /* 0x0000000a00087202 */ /* 0x002fc60000000f00 */
[----:B------:R-:W-:Y:S02]  /*19d70*/  IMAD.MOV.U32 R9, RZ, RZ, R12 ;  /* 0x000000ffff097224 */ /* 0x000fe400078e000c */
[----:B------:R-:W-:Y:S01]  /*19d80*/  IMAD.X R215, R215, 0x1, R3, P2 ;  /* 0x00000001d7d77824 */ /* 0x000fe200010e0603 */
[----:B------:R1:W-:Y:S04]  /*19d90*/  STL [R1+0x5d0], R12 ;  /* 0x0005d00c01007387 */ /* 0x0003e80000100800 */
[----:B------:R1:W-:Y:S04]  /*19da0*/  LDGSTS.E [R5+0x43100], desc[UR16][R8.64], P0 ;  /* 0x4310000008057fae */ /* 0x0003e80008121850 */
[----:B------:R1:W-:Y:S04]  /*19db0*/  STL [R1+0x5f4], R212 ;  /* 0x0005f4d401007387 */ /* 0x0003e80000100800 */
[----:B---3--:R-:W3:Y:S01]  /*19dc0*/  LDL.LU R10, [R1+0x45c] ;  /* 0x00045c00010a7983 */ /* 0x008ee20000300800 */
[----:B-1----:R-:W-:Y:S01]  /*19dd0*/  IMAD.MOV.U32 R8, RZ, RZ, R212 ;  /* 0x000000ffff087224 */ /* 0x002fe200078e00d4 */
[----:B------:R-:W-:-:S02]  /*19de0*/  MOV R9, R215 ;  /* 0x000000d700097202 */ /* 0x000fc40000000f00 */
[----:B------:R1:W-:Y:S04]  /*19df0*/  STL [R1+0x5f0], R215 ;  /* 0x0005f0d701007387 */ /* 0x0003e80000100800 */
[----:B------:R-:W3:Y:S04]  /*19e00*/  LDL.LU R12, [R1+0x47c] ;  /* 0x00047c00010c7983 */ /* 0x000ee80000300800 */
[----:B------:R4:W-:Y:S04]  /*19e10*/  LDGSTS.E [R5+0x43500], desc[UR16][R8.64], P0 ;  /* 0x4350000008057fae */ /* 0x0009e80008121850 */
[----:B------:R-:W3:Y:S04]  /*19e20*/  LDL.LU R212, [R1+0x458] ;  /* 0x0004580001d47983 */ /* 0x000ee80000300800 */
[----:B-1----:R-:W3:Y:S01]  /*19e30*/  LDL.LU R215, [R1+0x478] ;  /* 0x0004780001d77983 */ /* 0x002ee20000300800 */
[----:B----4-:R-:W-:-:S02]  /*19e40*/  IADD3 R213, P1, R213, R4, RZ ;  /* 0x00000004d5d57210 */ /* 0x010fc40007f3e0ff */
[----:B------:R-:W-:Y:S02]  /*19e50*/  IADD3 R6, P2, R6, R4, RZ ;  /* 0x0000000406067210 */ /* 0x000fe40007f5e0ff */
[----:B------:R-:W-:Y:S01]  /*19e60*/  MOV R8, R213 ;  /* 0x000000d500087202 */ /* 0x000fe20000000f00 */
[--C-:B--2---:R-:W-:Y:S01]  /*19e70*/  IMAD.X R214, R214, 0x1, R3.reuse, P1 ;  /* 0x00000001d6d67824 */ /* 0x104fe200008e0603 */
[----:B------:R1:W-:Y:S01]  /*19e80*/  STL [R1+0x614], R213 ;  /* 0x000614d501007387 */ /* 0x0003e20000100800 */
[----:B------:R-:W-:Y:S02]  /*19e90*/  IMAD.X R11, R11, 0x1, R3, P2 ;  /* 0x000000010b0b7824 */ /* 0x000fe400010e0603 */
[----:B------:R-:W-:Y:S01]  /*19ea0*/  IMAD.MOV.U32 R9, RZ, RZ, R214 ;  /* 0x000000ffff097224 */ /* 0x000fe200078e00d6 */
[----:B------:R-:W-:Y:S04]  /*19eb0*/  STL [R1+0x610], R214 ;  /* 0x000610d601007387 */ /* 0x000fe80000100800 */
[----:B------:R2:W-:Y:S04]  /*19ec0*/  STL [R1+0x634], R6 ;  /* 0x0006340601007387 */ /* 0x0005e80000100800 */
[----:B------:R4:W-:Y:S04]  /*19ed0*/  LDGSTS.E [R5+0x43900], desc[UR16][R8.64], P0 ;  /* 0x4390000008057fae */ /* 0x0009e80008121850 */
[----:B------:R2:W-:Y:S04]  /*19ee0*/  STL [R1+0x630], R11 ;  /* 0x0006300b01007387 */ /* 0x0005e80000100800 */
[----:B-1----:R-:W3:Y:S01]  /*19ef0*/  LDL.LU R213, [R1+0x498] ;  /* 0x0004980001d57983 */ /* 0x002ee20000300800 */
[----:B----4-:R-:W-:-:S03]  /*19f00*/  IMAD.MOV.U32 R8, RZ, RZ, R6 ;  /* 0x000000ffff087224 */ /* 0x010fc600078e0006 */
[----:B--2---:R-:W2:Y:S01]  /*19f10*/  LDL.LU R6, [R1+0x49c] ;  /* 0x00049c0001067983 */ /* 0x004ea20000300800 */
[----:B------:R-:W-:-:S03]  /*19f20*/  MOV R9, R11 ;  /* 0x0000000b00097202 */ /* 0x000fc60000000f00 */
[----:B------:R-:W4:Y:S04]  /*19f30*/  LDL.LU R214, [R1+0x4b8] ;  /* 0x0004b80001d67983 */ /* 0x000f280000300800 */
[----:B------:R-:W4:Y:S01]  /*19f40*/  LDL.LU R11, [R1+0x4bc] ;  /* 0x0004bc00010b7983 */ /* 0x000f220000300800 */
[----:B---3--:R-:W-:-:S03]  /*19f50*/  IADD3 R10, P1, R10, R4, RZ ;  /* 0x000000040a0a7210 */ /* 0x008fc60007f3e0ff */
[----:B------:R1:W-:Y:S04]  /*19f60*/  LDGSTS.E [R5+0x43d00], desc[UR16][R8.64], P0 ;  /* 0x43d0000008057fae */ /* 0x0003e80008121850 */
[----:B------:R3:W-:Y:S01]  /*19f70*/  STL [R1+0x45c], R10 ;  /* 0x00045c0a01007387 */ /* 0x0007e20000100800 */
[----:B------:R-:W-:Y:S02]  /*19f80*/  IADD3 R12, P2, R12, R4, RZ ;  /* 0x000000040c0c7210 */ /* 0x000fe40007f5e0ff */
[----:B-1----:R-:W-:Y:S01]  /*19f90*/  LOP3.LUT R5, R14, 0x40, RZ, 0x3c, !PT ;  /* 0x000000400e057812 */ /* 0x002fe200078e3cff */
[----:B------:R-:W-:Y:S02]  /*19fa0*/  IMAD.MOV.U32 R8, RZ, RZ, R10 ;  /* 0x000000ffff087224 */ /* 0x000fe400078e000a */
[----:B------:R-:W-:Y:S01]  /*19fb0*/  IMAD.X R212, R212, 0x1, R3, P1 ;  /* 0x00000001d4d47824 */ /* 0x000fe200008e0603 */
[----:B------:R-:W-:Y:S01]  /*19fc0*/  STL [R1+0x47c], R12 ;  /* 0x00047c0c01007387 */ /* 0x000fe20000100800 */
[----:B------:R-:W-:-:S02]  /*19fd0*/  VIADD R5, R5, UR4 ;  /* 0x0000000405057c36 */ /* 0x000fc40008000000 */
[----:B------:R-:W-:Y:S01]  /*19fe0*/  IMAD.MOV.U32 R9, RZ, RZ, R212 ;  /* 0x000000ffff097224 */ /* 0x000fe200078e00d4 */
[----:B------:R1:W-:Y:S01]  /*19ff0*/  STL [R1+0x458], R212 ;  /* 0x000458d401007387 */ /* 0x0003e20000100800 */
[----:B------:R-:W-:-:S03]  /*1a000*/  IADD3.X R215, R215, R3, RZ, P2, !PT ;  /* 0x00000003d7d77210 */ /* 0x000fc600017fe4ff */
[----:B---3--:R-:W3:Y:S04]  /*1a010*/  LDL.LU R10, [R1+0x4dc] ;  /* 0x0004dc00010a7983 */ /* 0x008ee80000300800 */
[----:B------:R1:W-:Y:S04]  /*1a020*/  LDGSTS.E [R5+0x40200], desc[UR16][R8.64], P0 ;  /* 0x4020000008057fae */ /* 0x0003e80008121850 */
[----:B-1----:R-:W3:Y:S04]  /*1a030*/  LDL.LU R212, [R1+0x4fc] ;  /* 0x0004fc0001d47983 */ /* 0x002ee80000300800 */
[----:B------:R1:W-:Y:S01]  /*1a040*/  STL [R1+0x478], R215 ;  /* 0x000478d701007387 */ /* 0x0003e20000100800 */
[----:B------:R-:W-:Y:S01]  /*1a050*/  MOV R8, R12 ;  /* 0x0000000c00087202 */ /* 0x000fe20000000f00 */
[----:B------:R-:W-:-:S02]  /*1a060*/  IMAD.MOV.U32 R9, RZ, RZ, R215 ;  /* 0x000000ffff097224 */ /* 0x000fc400078e00d7 */
[----:B------:R-:W3:Y:S04]  /*1a070*/  LDL.LU R12, [R1+0x4d8] ;  /* 0x0004d800010c7983 */ /* 0x000ee80000300800 */
[----:B-1----:R-:W3:Y:S04]  /*1a080*/  LDL.LU R215, [R1+0x4f8] ;  /* 0x0004f80001d77983 */ /* 0x002ee80000300800 */
[----:B------:R1:W-:Y:S01]  /*1a090*/  LDGSTS.E [R5+0x40600], desc[UR16][R8.64], P0 ;  /* 0x4060000008057fae */ /* 0x0003e20008121850 */
[----:B--2---:R-:W-:-:S05]  /*1a0a0*/  IADD3 R6, P1, R6, R4, RZ ;  /* 0x0000000406067210 */ /* 0x004fca0007f3e0ff */
[----:B------:R-:W-:Y:S01]  /*1a0b0*/  IMAD.X R213, R213, 0x1, R3, P1 ;  /* 0x00000001d5d57824 */ /* 0x000fe200008e0603 */
[----:B----4-:R-:W-:Y:S01]  /*1a0c0*/  IADD3 R11, P2, R11, R4, RZ ;  /* 0x000000040b0b7210 */ /* 0x010fe20007f5e0ff */
[----:B------:R2:W-:Y:S01]  /*1a0d0*/  STL [R1+0x49c], R6 ;  /* 0x00049c0601007387 */ /* 0x0005e20000100800 */
[----:B-1----:R-:W-:Y:S02]  /*1a0e0*/  IMAD.MOV.U32 R8, RZ, RZ, R6 ;  /* 0x000000ffff087224 */ /* 0x002fe400078e0006 */
[----:B------:R-:W-:Y:S01]  /*1a0f0*/  IADD3.X R214, R214, R3, RZ, P2, !PT ;  /* 0x00000003d6d67210 */ /* 0x000fe200017fe4ff */
[----:B------:R1:W-:Y:S01]  /*1a100*/  STL [R1+0x498], R213 ;  /* 0x000498d501007387 */ /* 0x0003e20000100800 */
[----:B------:R-:W-:-:S03]  /*1a110*/  IMAD.MOV.U32 R9, RZ, RZ, R213 ;  /* 0x000000ffff097224 */ /* 0x000fc600078e00d5 */
[----:B------:R4:W-:Y:S04]  /*1a120*/  STL [R1+0x4bc], R11 ;  /* 0x0004bc0b01007387 */ /* 0x0009e80000100800 */
[----:B--2---:R-:W2:Y:S04]  /*1a130*/  LDL.LU R6, [R1+0x51c] ;  /* 0x00051c0001067983 */ /* 0x004ea80000300800 */
[----:B------:R4:W-:Y:S04]  /*1a140*/  STL [R1+0x4b8], R214 ;  /* 0x0004b8d601007387 */ /* 0x0009e80000100800 */
[----:B------:R4:W-:Y:S04]  /*1a150*/  LDGSTS.E [R5+0x40a00], desc[UR16][R8.64], P0 ;  /* 0x40a0000008057fae */ /* 0x0009e80008121850 */
[----:B-1----:R-:W2:Y:S01]  /*1a160*/  LDL.LU R213, [R1+0x53c] ;  /* 0x00053c0001d57983 */ /* 0x002ea20000300800 */
[----:B----4-:R-:W-:-:S03]  /*1a170*/  MOV R8, R11 ;  /* 0x0000000b00087202 */ /* 0x010fc60000000f00 */
[----:B------:R-:W4:Y:S01]  /*1a180*/  LDL.LU R11, [R1+0x518] ;  /* 0x00051800010b7983 */ /* 0x000f220000300800 */
[----:B------:R-:W-:-:S03]  /*1a190*/  IMAD.MOV.U32 R9, RZ, RZ, R214 ;  /* 0x000000ffff097224 */ /* 0x000fc600078e00d6 */
[----:B------:R-:W4:Y:S01]  /*1a1a0*/  LDL.LU R214, [R1+0x538] ;  /* 0x0005380001d67983 */ /* 0x000f220000300800 */
[-C--:B---3--:R-:W-:Y:S02]  /*1a1b0*/  IADD3 R10, P1, R10, R4.reuse, RZ ;  /* 0x000000040a0a7210 */ /* 0x088fe40007f3e0ff */
[----:B------:R-:W-:Y:S01]  /*1a1c0*/  IADD3 R212, P2, R212, R4, RZ ;  /* 0x00000004d4d47210 */ /* 0x000fe20007f5e0ff */
[----:B------:R1:W-:Y:S02]  /*1a1d0*/  LDGSTS.E [R5+0x40e00], desc[UR16][R8.64], P0 ;  /* 0x40e0000008057fae */ /* 0x0003e40008121850 */
[----:B------:R-:W-:Y:S02]  /*1a1e0*/  IMAD.X R12, R12, 0x1, R3, P1 ;  /* 0x000000010c0c7824 */ /* 0x000fe400008e0603 */
[----:B------:R3:W-:Y:S01]  /*1a1f0*/  STL [R1+0x4dc], R10 ;  /* 0x0004dc0a01007387 */ /* 0x0007e20000100800 */
[----:B------:R-:W-:-:S03]  /*1a200*/  IADD3.X R215, R215, R3, RZ, P2, !PT ;  /* 0x00000003d7d77210 */ /* 0x000fc600017fe4ff */
[----:B------:R3:W-:Y:S01]  /*1a210*/  STL [R1+0x4d8], R12 ;  /* 0x0004d80c01007387 */ /* 0x0007e20000100800 */
[----:B-1----:R-:W-:Y:S02]  /*1a220*/  IMAD.MOV.U32 R8, RZ, RZ, R10 ;  /* 0x000000ffff087224 */ /* 0x002fe400078e000a */
[----:B------:R-:W-:Y:S01]  /*1a230*/  IMAD.MOV.U32 R9, RZ, RZ, R12 ;  /* 0x000000ffff097224 */ /* 0x000fe200078e000c */
[----:B------:R1:W-:Y:S04]  /*1a240*/  STL [R1+0x4fc], R212 ;  /* 0x0004fcd401007387 */ /* 0x0003e80000100800 */
[----:B---3--:R-:W3:Y:S04]  /*1a250*/  LDL.LU R10, [R1+0x55c] ;  /* 0x00055c00010a7983 */ /* 0x008ee80000300800 */
[----:B------:R1:W-:Y:S04]  /*1a260*/  STL [R1+0x4f8], R215 ;  /* 0x0004f8d701007387 */ /* 0x0003e80000100800 */
[----:B------:R1:W-:Y:S04]  /*1a270*/  LDGSTS.E [R5+0x41200], desc[UR16][R8.64], P0 ;  /* 0x4120000008057fae */ /* 0x0003e80008121850 */
[----:B------:R-:W3:Y:S01]  /*1a280*/  LDL.LU R12, [R1+0x57c] ;  /* 0x00057c00010c7983 */ /* 0x000ee20000300800 */
[----:B-1----:R-:W-:Y:S01]  /*1a290*/  MOV R8, R212 ;  /* 0x000000d400087202 */ /* 0x002fe20000000f00 */
[----:B------:R-:W-:-:S02]  /*1a2a0*/  IMAD.MOV.U32 R9, RZ, RZ, R215 ;  /* 0x000000ffff097224 */ /* 0x000fc400078e00d7 */
[----:B------:R-:W3:Y:S04]  /*1a2b0*/  LDL.LU R212, [R1+0x558] ;  /* 0x0005580001d47983 */ /* 0x000ee80000300800 */
[----:B------:R-:W3:Y:S04]  /*1a2c0*/  LDL.LU R215, [R1+0x578] ;  /* 0x0005780001d77983 */ /* 0x000ee80000300800 */
[----:B------:R1:W-:Y:S01]  /*1a2d0*/  LDGSTS.E [R5+0x41600], desc[UR16][R8.64], P0 ;  /* 0x4160000008057fae */ /* 0x0003e20008121850 */
[----:B--2---:R-:W-:-:S05]  /*1a2e0*/  IADD3 R6, P1, R6, R4, RZ ;  /* 0x0000000406067210 */ /* 0x004fca0007f3e0ff */
[----:B------:R2:W-:Y:S01]  /*1a2f0*/  STL [R1+0x51c], R6 ;  /* 0x00051c0601007387 */ /* 0x0005e20000100800 */
[----:B-1----:R-:W-:Y:S01]  /*1a300*/  IMAD.MOV.U32 R8, RZ, RZ, R6 ;  /* 0x000000ffff087224 */ /* 0x002fe200078e0006 */
[----:B------:R-:W-:Y:S01]  /*1a310*/  IADD3 R213, P2, R213, R4, RZ ;  /* 0x00000004d5d57210 */ /* 0x000fe20007f5e0ff */
[----:B----4-:R-:W-:-:S03]  /*1a320*/  IMAD.X R11, R11, 0x1, R3, P1 ;  /* 0x000000010b0b7824 */ /* 0x010fc600008e0603 */
[----:B------:R-:W-:Y:S02]  /*1a330*/  IADD3.X R214, R214, R3, RZ, P2, !PT ;  /* 0x00000003d6d67210 */ /* 0x000fe400017fe4ff */
        /* <DEDUP_REMOVED lines=31> */
[----:B------:R-:W-:Y:S01]  /*1a530*/  STL [R1+0x59c], R6 ;  /* 0x00059c0601007387 */ /* 0x000fe20000100800 */
[----:B-1----:R-:W-:Y:S01]  /*1a540*/  IMAD.MOV.U32 R8, RZ, RZ, R6 ;  /* 0x000000ffff087224 */ /* 0x002fe200078e0006 */
[----:B------:R-:W-:Y:S01]  /*1a550*/  IADD3 R11, P2, R11, R4, RZ ;  /* 0x000000040b0b7210 */ /* 0x000fe20007f5e0ff */
[----:B----4-:R-:W-:-:S03]  /*1a560*/  IMAD.X R213, R213, 0x1, R3, P1 ;  /* 0x00000001d5d57824 */ /* 0x010fc600008e0603 */
[----:B------:R-:W-:Y:S02]  /*1a570*/  IADD3.X R214, R214, R3, RZ, P2, !PT ;  /* 0x00000003d6d67210 */ /* 0x000fe400017fe4ff */
[----:B------:R1:W-:Y:S01]  /*1a580*/  STL [R1+0x598], R213 ;  /* 0x000598d501007387 */ /* 0x0003e20000100800 */
[----:B------:R-:W-:-:S03]  /*1a590*/  IMAD.MOV.U32 R9, RZ, RZ, R213 ;  /* 0x000000ffff097224 */ /* 0x000fc600078e00d5 */
[----:B------:R-:W-:Y:S04]  /*1a5a0*/  STL [R1+0x5bc], R11 ;  /* 0x0005bc0b01007387 */ /* 0x000fe80000100800 */
[----:B------:R2:W-:Y:S04]  /*1a5b0*/  LDGSTS.E [R5+0x42a00], desc[UR16][R8.64], P0 ;  /* 0x42a0000008057fae */ /* 0x0005e80008121850 */
[----:B-1----:R-:W4:Y:S04]  /*1a5c0*/  LDL.LU R213, [R1+0x61c] ;  /* 0x00061c0001d57983 */ /* 0x002f280000300800 */
[----:B------:R1:W-:Y:S04]  /*1a5d0*/  STL [R1+0x5b8], R214 ;  /* 0x0005b8d601007387 */ /* 0x0003e80000100800 */
[----:B------:R-:W4:Y:S01]  /*1a5e0*/  LDL.LU R6, [R1+0x63c] ;  /* 0x00063c0001067983 */ /* 0x000f220000300800 */
[----:B--2---:R-:W-:Y:S01]  /*1a5f0*/  IMAD.MOV.U32 R9, RZ, RZ, R214 ;  /* 0x000000ffff097224 */ /* 0x004fe200078e00d6 */
[----:B------:R-:W-:-:S02]  /*1a600*/  MOV R8, R11 ;  /* 0x0000000b00087202 */ /* 0x000fc40000000f00 */
[----:B-1----:R-:W2:Y:S04]  /*1a610*/  LDL.LU R214, [R1+0x618] ;  /* 0x0006180001d67983 */ /* 0x002ea80000300800 */
[----:B------:R-:W2:Y:S01]  /*1a620*/  LDL.LU R11, [R1+0x638] ;  /* 0x00063800010b7983 */ /* 0x000ea20000300800 */
[-C--:B---3--:R-:W-:Y:S02]  /*1a630*/  IADD3 R10, P1, R10, R4.reuse, RZ ;  /* 0x000000040a0a7210 */ /* 0x088fe40007f3e0ff */
[----:B------:R-:W-:Y:S01]  /*1a640*/  IADD3 R212, P2, R212, R4, RZ ;  /* 0x00000004d4d47210 */ /* 0x000fe20007f5e0ff */
[----:B------:R1:W-:Y:S02]  /*1a650*/  LDGSTS.E [R5+0x42e00], desc[UR16][R8.64], P0 ;  /* 0x42e0000008057fae */ /* 0x0003e40008121850 */
[----:B------:R-:W-:-:S02]  /*1a660*/  IMAD.X R12, R12, 0x1, R3, P1 ;  /* 0x000000010c0c7824 */ /* 0x000fc400008e0603 */
[----:B------:R3:W-:Y:S01]  /*1a670*/  STL [R1+0x5dc], R10 ;  /* 0x0005dc0a01007387 */ /* 0x0007e20000100800 */
[----:B-1----:R-:W-:Y:S01]  /*1a680*/  IMAD.MOV.U32 R8, RZ, RZ, R10 ;  /* 0x000000ffff087224 */ /* 0x002fe200078e000a */
[----:B------:R-:W-:Y:S01]  /*1a690*/  IADD3.X R215, R215, R3, RZ, P2, !PT ;  /* 0x00000003d7d77210 */ /* 0x000fe200017fe4ff */
[----:B------:R-:W-:Y:S01]  /*1a6a0*/  IMAD.MOV.U32 R9, RZ, RZ, R12 ;  /* 0x000000ffff097224 */ /* 0x000fe200078e000c */
[----:B------:R1:W-:Y:S04]  /*1a6b0*/  STL [R1+0x5d8], R12 ;  /* 0x0005d80c01007387 */ /* 0x0003e80000100800 */
[----:B------:R-:W-:Y:S04]  /*1a6c0*/  STL [R1+0x5fc], R212 ;  /* 0x0005fcd401007387 */ /* 0x000fe80000100800 */
[----:B---3--:R-:W3:Y:S04]  /*1a6d0*/  LDL.LU R10, [R1+0x464] ;  /* 0x00046400010a7983 */ /* 0x008ee80000300800 */
[----:B------:R1:W-:Y:S04]  /*1a6e0*/  LDGSTS.E [R5+0x43200], desc[UR16][R8.64], P0 ;  /* 0x4320000008057fae */ /* 0x0003e80008121850 */
[----:B------:R1:W-:Y:S04]  /*1a6f0*/  STL [R1+0x5f8], R215 ;  /* 0x0005f8d701007387 */ /* 0x0003e80000100800 */
[----:B-1----:R-:W3:Y:S01]  /*1a700*/  LDL.LU R12, [R1+0x484] ;  /* 0x00048400010c7983 */ /* 0x002ee20000300800 */
[----:B------:R-:W-:Y:S01]  /*1a710*/  MOV R8, R212 ;  /* 0x000000d400087202 */ /* 0x000fe20000000f00 */
[----:B------:R-:W-:-:S02]  /*1a720*/  IMAD.MOV.U32 R9, RZ, RZ, R215 ;  /* 0x000000ffff097224 */ /* 0x000fc400078e00d7 */
[----:B------:R-:W3:Y:S04]  /*1a730*/  LDL.LU R215, [R1+0x460] ;  /* 0x0004600001d77983 */ /* 0x000ee80000300800 */
[----:B------:R1:W-:Y:S04]  /*1a740*/  LDGSTS.E [R5+0x43600], desc[UR16][R8.64], P0 ;  /* 0x4360000008057fae */ /* 0x0003e80008121850 */
[----:B------:R-:W3:Y:S01]  /*1a750*/  LDL.LU R212, [R1+0x480] ;  /* 0x0004800001d47983 */ /* 0x000ee20000300800 */
[-C--:B----4-:R-:W-:Y:S02]  /*1a760*/  IADD3 R213, P1, R213, R4.reuse, RZ ;  /* 0x00000004d5d57210 */ /* 0x090fe40007f3e0ff */
[----:B------:R-:W-:-:S03]  /*1a770*/  IADD3 R6, P2, R6, R4, RZ ;  /* 0x0000000406067210 */ /* 0x000fc60007f5e0ff */
[----:B-1----:R-:W-:Y:S02]  /*1a780*/  IMAD.MOV.U32 R8, RZ, RZ, R213 ;  /* 0x000000ffff087224 */ /* 0x002fe400078e00d5 */
[----:B--2---:R-:W-:Y:S01]  /*1a790*/  IMAD.X R214, R214, 0x1, R3, P1 ;  /* 0x00000001d6d67824 */ /* 0x004fe200008e0603 */
[----:B------:R-:W-:Y:S01]  /*1a7a0*/  STL [R1+0x61c], R213 ;  /* 0x00061cd501007387 */ /* 0x000fe20000100800 */
[----:B------:R-:W-:Y:S02]  /*1a7b0*/  IADD3.X R11, R11, R3, RZ, P2, !PT ;  /* 0x000000030b0b7210 */ /* 0x000fe400017fe4ff */
[----:B------:R-:W-:Y:S01]  /*1a7c0*/  IMAD.MOV.U32 R9, RZ, RZ, R214 ;  /* 0x000000ffff097224 */ /* 0x000fe200078e00d6 */
[----:B------:R1:W-:Y:S04]  /*1a7d0*/  STL [R1+0x618], R214 ;  /* 0x000618d601007387 */ /* 0x0003e80000100800 */
[----:B------:R2:W-:Y:S04]  /*1a7e0*/  STL [R1+0x63c], R6 ;  /* 0x00063c0601007387 */ /* 0x0005e80000100800 */
[----:B------:R4:W-:Y:S04]  /*1a7f0*/  LDGSTS.E [R5+0x43a00], desc[UR16][R8.64], P0 ;  /* 0x43a0000008057fae */ /* 0x0009e80008121850 */
[----:B------:R2:W-:Y:S04]  /*1a800*/  STL [R1+0x638], R11 ;  /* 0x0006380b01007387 */ /* 0x0005e80000100800 */
[----:B-1----:R-:W3:Y:S01]  /*1a810*/  LDL.LU R214, [R1+0x4a0] ;  /* 0x0004a00001d67983 */ /* 0x002ee20000300800 */
[----:B----4-:R-:W-:-:S03]  /*1a820*/  MOV R8, R6 ;  /* 0x0000000600087202 */ /* 0x010fc60000000f00 */
[----:B--2---:R-:W2:Y:S01]  /*1a830*/  LDL.LU R6, [R1+0x4a4] ;  /* 0x0004a40001067983 */ /* 0x004ea20000300800 */
[----:B------:R-:W-:-:S03]  /*1a840*/  IMAD.MOV.U32 R9, RZ, RZ, R11 ;  /* 0x000000ffff097224 */ /* 0x000fc600078e000b */
[----:B------:R-:W4:Y:S04]  /*1a850*/  LDL.LU R213, [R1+0x4c0] ;  /* 0x0004c00001d57983 */ /* 0x000f280000300800 */
[----:B------:R-:W4:Y:S01]  /*1a860*/  LDL.LU R11, [R1+0x4c4] ;  /* 0x0004c400010b7983 */ /* 0x000f220000300800 */
[----:B---3--:R-:W-:-:S03]  /*1a870*/  IADD3 R10, P1, R10, R4, RZ ;  /* 0x000000040a0a7210 */ /* 0x008fc60007f3e0ff */
[----:B------:R1:W-:Y:S01]  /*1a880*/  LDGSTS.E [R5+0x43e00], desc[UR16][R8.64], P0 ;  /* 0x43e0000008057fae */ /* 0x0003e20008121850 */
[----:B------:R-:W-:-:S03]  /*1a890*/  IADD3 R12, P2, R12, R4, RZ ;  /* 0x000000040c0c7210 */ /* 0x000fc60007f5e0ff */
[----:B------:R3:W-:Y:S01]  /*1a8a0*/  STL [R1+0x464], R10 ;  /* 0x0004640a01007387 */ /* 0x0007e20000100800 */
[----:B------:R-:W-:Y:S01]  /*1a8b0*/  IMAD.X R215, R215, 0x1, R3, P1 ;  /* 0x00000001d7d77824 */ /* 0x000fe200008e0603 */
[----:B-1----:R-:W-:Y:S01]  /*1a8c0*/  LOP3.LUT R9, R14, 0x60, RZ, 0x3c, !PT ;  /* 0x000000600e097812 */ /* 0x002fe200078e3cff */
[----:B------:R-:W-:-:S03]  /*1a8d0*/  IMAD.MOV.U32 R8, RZ, RZ, R10 ;  /* 0x000000ffff087224 */ /* 0x000fc600078e000a */
[----:B------:R1:W-:Y:S01]  /*1a8e0*/  STL [R1+0x460], R215 ;  /* 0x000460d701007387 */ /* 0x0003e20000100800 */
[----:B------:R-:W-:Y:S01]  /*1a8f0*/  VIADD R5, R9, UR4 ;  /* 0x0000000409057c36 */ /* 0x000fe20008000000 */
[----:B------:R-:W-:Y:S02]  /*1a900*/  IADD3.X R212, R212, R3, RZ, P2, !PT ;  /* 0x00000003d4d47210 */ /* 0x000fe400017fe4ff */
[----:B------:R1:W-:Y:S01]  /*1a910*/  STL [R1+0x484], R12 ;  /* 0x0004840c01007387 */ /* 0x0003e20000100800 */
[----:B------:R-:W-:-:S03]  /*1a920*/  MOV R9, R215 ;  /* 0x000000d700097202 */ /* 0x000fc60000000f00 */
        /* <DEDUP_REMOVED lines=9> */
[----:B--2---:R-:W-:-:S04]  /*1a9c0*/  IADD3 R6, P1, R6, R4, RZ ;  /* 0x0000000406067210 */ /* 0x004fc80007f3e0ff */
[----:B------:R-:W-:Y:S02]  /*1a9d0*/  IADD3.X R214, R214, R3, RZ, P1, !PT ;  /* 0x00000003d6d67210 */ /* 0x000fe40000ffe4ff */
[----:B----4-:R-:W-:Y:S01]  /*1a9e0*/  IADD3 R11, P2, R11, R4, RZ ;  /* 0x000000040b0b7210 */ /* 0x010fe20007f5e0ff */
[----:B------:R2:W-:Y:S01]  /*1a9f0*/  STL [R1+0x4a4], R6 ;  /* 0x0004a40601007387 */ /* 0x0005e20000100800 */
[----:B-1----:R-:W-:Y:S01]  /*1aa00*/  IMAD.MOV.U32 R8, RZ, RZ, R6 ;  /* 0x000000ffff087224 */ /* 0x002fe200078e0006 */
[----:B------:R-:W-:Y:S02]  /*1aa10*/  MOV R9, R214 ;  /* 0x000000d600097202 */ /* 0x000fe40000000f00 */
        /* <DEDUP_REMOVED lines=13> */
[----:B------:R1:W-:Y:S01]  /*1aaf0*/  LDGSTS.E [R5+0x40f00], desc[UR16][R8.64], P0 ;  /* 0x40f0000008057fae */ /* 0x0003e20008121850 */
[----:B------:R-:W-:Y:S01]  /*1ab00*/  IADD3.X R12, R12, R3, RZ, P1, !PT ;  /* 0x000000030c0c7210 */ /* 0x000fe20000ffe4ff */
[----:B-1----:R-:W-:-:S03]  /*1ab10*/  IMAD.MOV.U32 R8, RZ, RZ, R10 ;  /* 0x000000ffff087224 */ /* 0x002fc600078e000a */
[----:B------:R-:W-:Y:S01]  /*1ab20*/  MOV R9, R12 ;  /* 0x0000000c00097202 */ /* 0x000fe20000000f00 */
[----:B------:R-:W-:Y:S01]  /*1ab30*/  IMAD.X R212, R212, 0x1, R3, P2 ;  /* 0x00000001d4d47824 */ /* 0x000fe200010e0603 */
[----:B------:R-:W-:Y:S04]  /*1ab40*/  STL [R1+0x4e4], R10 ;  /* 0x0004e40a01007387 */ /* 0x000fe80000100800 */
[----:B------:R1:W-:Y:S04]  /*1ab50*/  LDGSTS.E [R5+0x41300], desc[UR16][R8.64], P0 ;  /* 0x4130000008057fae */ /* 0x0003e80008121850 */
[----:B------:R3:W-:Y:S04]  /*1ab60*/  STL [R1+0x4e0], R12 ;  /* 0x0004e00c01007387 */ /* 0x0007e80000100800 */
[----:B------:R-:W-:Y:S01]  /*1ab70*/  STL [R1+0x504], R215 ;  /* 0x000504d701007387 */ /* 0x000fe20000100800 */
[----:B-1----:R-:W-:-:S02]  /*1ab80*/  IMAD.MOV.U32 R8, RZ, RZ, R215 ;  /* 0x000000ffff087224 */ /* 0x002fc400078e00d7 */
[----:B------:R-:W-:Y:S01]  /*1ab90*/  IMAD.MOV.U32 R9, RZ, RZ, R212 ;  /* 0x000000ffff097224 */ /* 0x000fe200078e00d4 */
[----:B---3--:R-:W3:Y:S04]  /*1aba0*/  LDL.LU R12, [R1+0x564] ;  /* 0x00056400010c7983 */ /* 0x008ee80000300800 */
[----:B------:R1:W-:Y:S04]  /*1abb0*/  LDGSTS.E [R5+0x41700], desc[UR16][R8.64], P0 ;  /* 0x4170000008057fae */ /* 0x0003e80008121850 */
[----:B------:R1:W-:Y:S04]  /*1abc0*/  STL [R1+0x500], R212 ;  /* 0x000500d401007387 */ /* 0x0003e80000100800 */
[----:B------:R-:W3:Y:S04]  /*1abd0*/  LDL.LU R10, [R1+0x584] ;  /* 0x00058400010a7983 */ /* 0x000ee80000300800 */
[----:B-1----:R-:W5:Y:S04]  /*1abe0*/  LDL.LU R212, [R1+0x708] ;  /* 0x0007080001d47983 */ /* 0x002f680000300800 */
[----:B------:R-:W3:Y:S01]  /*1abf0*/  LDL.LU R215, [R1+0x580] ;  /* 0x0005800001d77983 */ /* 0x000ee20000300800 */
[----:B--2---:R-:W-:-:S05]  /*1ac00*/  IADD3 R6, P1, R6, R4, RZ ;  /* 0x0000000406067210 */ /* 0x004fca0007f3e0ff */
[----:B------:R-:W-:Y:S01]  /*1ac10*/  IMAD.MOV.U32 R8, RZ, RZ, R6 ;  /* 0x000000ffff087224 */ /* 0x000fe200078e0006 */
[----:B------:R-:W-:Y:S01]  /*1ac20*/  IADD3 R214, P2, R214, R4, RZ ;  /* 0x00000004d6d67210 */ /* 0x000fe20007f5e0ff */
[----:B------:R-:W-:Y:S01]  /*1ac30*/  STL [R1+0x524], R6 ;  /* 0x0005240601007387 */ /* 0x000fe20000100800 */
[----:B----4-:R-:W-:-:S04]  /*1ac40*/  IADD3.X R11, R11, R3, RZ, P1, !PT ;  /* 0x000000030b0b7210 */ /* 0x010fc80000ffe4ff */
[----:B------:R-:W-:Y:S01]  /*1ac50*/  MOV R9, R11 ;  /* 0x0000000b00097202 */ /* 0x000fe20000000f00 */
[----:B------:R-:W-:Y:S01]  /*1ac60*/  IMAD.X R213, R213, 0x1, R3, P2 ;  /* 0x00000001d5d57824 */ /* 0x000fe200010e0603 */
[----:B------:R1:W-:Y:S04]  /*1ac70*/  STL [R1+0x520], R11 ;  /* 0x0005200b01007387 */ /* 0x0003e80000100800 */
[----:B------:R2:W-:Y:S04]  /*1ac80*/  LDGSTS.E [R5+0x41b00], desc[UR16][R8.64], P0 ;  /* 0x41b0000008057fae */ /* 0x0005e80008121850 */
[----:B------:R-:W-:Y:S04]  /*1ac90*/  STL [R1+0x544], R214 ;  /* 0x000544d601007387 */ /* 0x000fe80000100800 */
[----:B-1----:R-:W4:Y:S01]  /*1aca0*/  LDL.LU R11, [R1+0x5a4] ;  /* 0x0005a400010b7983 */ /* 0x002f220000300800 */
[----:B--2---:R-:W-:-:S02]  /*1acb0*/  IMAD.MOV.U32 R8, RZ, RZ, R214 ;  /* 0x000000ffff087224 */ /* 0x004fc400078e00d6 */
[----:B------:R-:W-:Y:S01]  /*1acc0*/  IMAD.MOV.U32 R9, RZ, RZ, R213 ;  /* 0x000000ffff097224 */ /* 0x000fe200078e00d5 */
[----:B------:R1:W-:Y:S04]  /*1acd0*/  STL [R1+0x540], R213 ;  /* 0x000540d501007387 */ /* 0x0003e80000100800 */
[----:B------:R-:W2:Y:S04]  /*1ace0*/  LDL.LU R6, [R1+0x5c4] ;  /* 0x0005c40001067983 */ /* 0x000ea80000300800 */
[----:B------:R3:W-:Y:S04]  /*1acf0*/  LDGSTS.E [R5+0x41f00], desc[UR16][R8.64], P0 ;  /* 0x41f0000008057fae */ /* 0x0007e80008121850 */
[----:B-1----:R-:W5:Y:S04]  /*1ad00*/  LDL.LU R213, [R1+0x704] ;  /* 0x0007040001d57983 */ /* 0x002f680000300800 */
[----:B------:R-:W2:Y:S04]  /*1ad10*/  LDL.LU R214, [R1+0x5c0] ;  /* 0x0005c00001d67983 */ /* 0x000ea80000300800 */
[----:B------:R-:W4:Y:S01]  /*1ad20*/  LDL.LU R9, [R1+0x560] ;  /* 0x0005600001097983 */ /* 0x000f220000300800 */
[----:B---3--:R-:W-:-:S05]  /*1ad30*/  IADD3 R12, P1, R12, R4, RZ ;  /* 0x000000040c0c7210 */ /* 0x008fca0007f3e0ff */
[----:B------:R-:W-:Y:S01]  /*1ad40*/  IMAD.MOV.U32 R8, RZ, RZ, R12 ;  /* 0x000000ffff087224 */ /* 0x000fe200078e000c */
[----:B------:R-:W-:Y:S01]  /*1ad50*/  IADD3 R10, P2, R10, R4, RZ ;  /* 0x000000040a0a7210 */ /* 0x000fe20007f5e0ff */
[----:B------:R1:W-:Y:S04]  /*1ad60*/  STL [R1+0x564], R12 ;  /* 0x0005640c01007387 */ /* 0x0003e80000100800 */
[----:B------:R-:W-:Y:S01]  /*1ad70*/  IMAD.X R215, R215, 0x1, R3, P2 ;  /* 0x00000001d7d77824 */ /* 0x000fe200010e0603 */
[----:B----4-:R-:W-:-:S05]  /*1ad80*/  IADD3.X R9, R9, R3, RZ, P1, !PT ;  /* 0x0000000309097210 */ /* 0x010fca0000ffe4ff */
[----:B------:R3:W-:Y:S04]  /*1ad90*/  STL [R1+0x560], R9 ;  /* 0x0005600901007387 */ /* 0x0007e80000100800 */
[----:B------:R4:W-:Y:S04]  /*1ada0*/  LDGSTS.E [R5+0x42300], desc[UR16][R8.64], P0 ;  /* 0x4230000008057fae */ /* 0x0009e80008121850 */
[----:B------:R-:W-:Y:S04]  /*1adb0*/  STL [R1+0x584], R10 ;  /* 0x0005840a01007387 */ /* 0x000fe80000100800 */
[----:B-1----:R-:W2:Y:S01]  /*1adc0*/  LDL.LU R12, [R1+0x604] ;  /* 0x00060400010c7983 */ /* 0x002ea20000300800 */
[----:B----4-:R-:W-:Y:S01]  /*1add0*/  MOV R8, R10 ;  /* 0x0000000a00087202 */ /* 0x010fe20000000f00 */
[----:B---3--:R-:W-:-:S02]  /*1ade0*/  IMAD.MOV.U32 R9, RZ, RZ, R215 ;  /* 0x000000ffff097224 */ /* 0x008fc400078e00d7 */
[----:B------:R1:W-:Y:S04]  /*1adf0*/  STL [R1+0x580], R215 ;  /* 0x000580d701007387 */ /* 0x0003e80000100800 */
[----:B------:R3:W-:Y:S04]  /*1ae00*/  LDGSTS.E [R5+0x42700], desc[UR16][R8.64], P0 ;  /* 0x4270000008057fae */ /* 0x0007e80008121850 */
[----:B-1----:R-:W4:Y:S04]  /*1ae10*/  LDL.LU R215, [R1+0x600] ;  /* 0x0006000001d77983 */ /* 0x002f280000300800 */
[----:B------:R-:W4:Y:S04]  /*1ae20*/  LDL.LU R10, [R1+0x644] ;  /* 0x00064400010a7983 */ /* 0x000f280000300800 */
[----:B------:R-:W4:Y:S01]  /*1ae30*/  LDL.LU R9, [R1+0x5a0] ;  /* 0x0005a00001097983 */ /* 0x000f220000300800 */
[----:B------:R-:W-:-:S02]  /*1ae40*/  IADD3 R11, P1, R11, R4, RZ ;  /* 0x000000040b0b7210 */ /* 0x000fc40007f3e0ff */
[----:B--2---:R-:W-:-:S03]  /*1ae50*/  IADD3 R6, P2, R6, R4, RZ ;  /* 0x0000000406067210 */ /* 0x004fc60007f5e0ff */
[----:B---3--:R-:W-:Y:S01]  /*1ae60*/  IMAD.MOV.U32 R8, RZ, RZ, R11 ;  /* 0x000000ffff087224 */ /* 0x008fe200078e000b */
[----:B------:R-:W-:Y:S01]  /*1ae70*/  IADD3.X R214, R214, R3, RZ, P2, !PT ;  /* 0x00000003d6d67210 */ /* 0x000fe200017fe4ff */
[----:B------:R1:W-:Y:S01]  /*1ae80*/  STL [R1+0x5a4], R11 ;  /* 0x0005a40b01007387 */ /* 0x0003e20000100800 */
[----:B----4-:R-:W-:-:S05]  /*1ae90*/  IMAD.X R9, R9, 0x1, R3, P1 ;  /* 0x0000000109097824 */ /* 0x010fca00008e0603 */
[----:B------:R2:W-:Y:S04]  /*1aea0*/  STL [R1+0x5a0], R9 ;  /* 0x0005a00901007387 */ /* 0x0005e80000100800 */
[----:B------:R3:W-:Y:S04]  /*1aeb0*/  LDGSTS.E [R5+0x42b00], desc[UR16][R8.64], P0 ;  /* 0x42b0000008057fae */ /* 0x0007e80008121850 */
[----:B------:R-:W-:Y:S04]  /*1aec0*/  STL [R1+0x5c4], R6 ;  /* 0x0005c40601007387 */ /* 0x000fe80000100800 */
[----:B-1----:R-:W4:Y:S01]  /*1aed0*/  LDL.LU R11, [R1+0x640] ;  /* 0x00064000010b7983 */ /* 0x002f220000300800 */
[----:B---3--:R-:W-:Y:S01]  /*1aee0*/  IMAD.MOV.U32 R8, RZ, RZ, R6 ;  /* 0x000000ffff087224 */ /* 0x008fe200078e0006 */
[----:B--2---:R-:W-:-:S02]  /*1aef0*/  MOV R9, R214 ;  /* 0x000000d600097202 */ /* 0x004fc40000000f00 */
[----:B------:R1:W-:Y:S04]  /*1af00*/  STL [R1+0x5c0], R214 ;  /* 0x0005c0d601007387 */ /* 0x0003e80000100800 */
[----:B------:R2:W-:Y:S04]  /*1af10*/  LDGSTS.E [R5+0x42f00], desc[UR16][R8.64], P0 ;  /* 0x42f0000008057fae */ /* 0x0005e80008121850 */
[----:B-1----:R-:W5:Y:S04]  /*1af20*/  LDL.LU R214, [R1+0x700] ;  /* 0x0007000001d67983 */ /* 0x002f680000300800 */
[----:B------:R-:W3:Y:S04]  /*1af30*/  LDL R6, [R1+0x648] ;  /* 0x0006480001067983 */ /* 0x000ee80000100800 */
[----:B------:R-:W4:Y:S04]  /*1af40*/  LDL.LU R8, [R1+0x5e0] ;  /* 0x0005e00001087983 */ /* 0x000f280000300800 */
[----:B------:R-:W2:Y:S01]  /*1af50*/  LDL.LU R9, [R1+0x5e4] ;  /* 0x0005e40001097983 */ /* 0x000ea20000300800 */
[----:B------:R-:W-:-:S05]  /*1af60*/  IADD3 R12, P2, R12, R4, RZ ;  /* 0x000000040c0c7210 */ /* 0x000fca0007f5e0ff */
[----:B------:R-:W-:Y:S01]  /*1af70*/  IMAD.X R215, R215, 0x1, R3, P2 ;  /* 0x00000001d7d77824 */ /* 0x000fe200010e0603 */
[----:B--2---:R-:W-:-:S05]  /*1af80*/  IADD3 R9, P1, R9, R4, RZ ;  /* 0x0000000409097210 */ /* 0x004fca0007f3e0ff */
[----:B----4-:R-:W-:Y:S01]  /*1af90*/  IMAD.X R8, R8, 0x1, R3, P1 ;  /* 0x0000000108087824 */ /* 0x010fe200008e0603 */
[----:B------:R1:W-:Y:S04]  /*1afa0*/  STL [R1+0x5e4], R9 ;  /* 0x0005e40901007387 */ /* 0x0003e80000100800 */
[----:B------:R2:W-:Y:S01]  /*1afb0*/  STL [R1+0x5e0], R8 ;  /* 0x0005e00801007387 */ /* 0x0005e20000100800 */
[----:B-1----:R-:W-:-:S04]  /*1afc0*/  LOP3.LUT R9, R9, R8, RZ, 0x3c, !PT ;  /* 0x0000000809097212 */ /* 0x002fc800078e3cff */
[----:B--2---:R-:W-:-:S04]  /*1afd0*/  LOP3.LUT R8, R9, R8, RZ, 0x3c, !PT ;  /* 0x0000000809087212 */ /* 0x004fc800078e3cff */
[----:B------:R-:W-:Y:S01]  /*1afe0*/  LOP3.LUT R9, R9, R8, RZ, 0x3c, !PT ;  /* 0x0000000809097212 */ /* 0x000fe200078e3cff */
[----:B------:R-:W-:Y:S04]  /*1aff0*/  STL [R1+0x604], R12 ;  /* 0x0006040c01007387 */ /* 0x000fe80000100800 */
[----:B------:R1:W-:Y:S04]  /*1b000*/  LDGSTS.E [R5+0x43300], desc[UR16][R8.64], P0 ;  /* 0x4330000008057fae */ /* 0x0003e80008121850 */
[----:B------:R2:W-:Y:S01]  /*1b010*/  STL [R1+0x600], R215 ;  /* 0x000600d701007387 */ /* 0x0005e20000100800 */
[----:B-1----:R-:W-:Y:S01]  /*1b020*/  MOV R8, R12 ;  /* 0x0000000c00087202 */ /* 0x002fe20000000f00 */
[----:B------:R-:W-:-:S02]  /*1b030*/  IMAD.MOV.U32 R9, RZ, RZ, R215 ;  /* 0x000000ffff097224 */ /* 0x000fc400078e00d7 */
[----:B--2---:R-:W5:Y:S04]  /*1b040*/  LDL.LU R215, [R1+0x6fc] ;  /* 0x0006fc0001d77983 */ /* 0x004f680000300800 */
[----:B------:R-:W5:Y:S04]  /*1b050*/  LDL.LU R12, [R1+0x6f8] ;  /* 0x0006f800010c7983 */ /* 0x000f680000300800 */
[----:B------:R1:W-:Y:S04]  /*1b060*/  LDGSTS.E [R5+0x43700], desc[UR16][R8.64], P0 ;  /* 0x4370000008057fae */ /* 0x0003e80008121850 */
[----:B------:R-:W2:Y:S04]  /*1b070*/  LDL.LU R8, [R1+0x620] ;  /* 0x0006200001087983 */ /* 0x000ea80000300800 */
[----:B------:R-:W1:Y:S01]  /*1b080*/  LDL.LU R9, [R1+0x624] ;  /* 0x0006240001097983 */ /* 0x000e620000300800 */
[----:B------:R-:W-:-:S04]  /*1b090*/  IADD3 R10, P2, R10, R4, RZ ;  /* 0x000000040a0a7210 */ /* 0x000fc80007f5e0ff */
[----:B------:R-:W-:Y:S02]  /*1b0a0*/  IADD3.X R11, R11, R3, RZ, P2, !PT ;  /* 0x000000030b0b7210 */ /* 0x000fe400017fe4ff */
[----:B-1----:R-:W-:-:S05]  /*1b0b0*/  IADD3 R9, P1, R9, R4, RZ ;  /* 0x0000000409097210 */ /* 0x002fca0007f3e0ff */
[----:B--2---:R-:W-:Y:S01]  /*1b0c0*/  IMAD.X R8, R8, 0x1, R3, P1 ;  /* 0x0000000108087824 */ /* 0x004fe200008e0603 */
        /* <DEDUP_REMOVED lines=8> */
[----:B-1----:R-:W-:-:S02]  /*1b150*/  IMAD.MOV.U32 R9, RZ, RZ, R11 ;  /* 0x000000ffff097224 */ /* 0x002fc400078e000b */
[----:B------:R-:W-:Y:S01]  /*1b160*/  IMAD.MOV.U32 R8, RZ, RZ, R10 ;  /* 0x000000ffff087224 */ /* 0x000fe200078e000a */
[----:B--2---:R1:W5:Y:S04]  /*1b170*/  LDL.LU R11, [R1+0x6f4] ;  /* 0x0006f400010b7983 */ /* 0x0043680000300800 */
[----:B------:R1:W5:Y:S01]  /*1b180*/  LDL.LU R10, [R1+0x6f0] ;  /* 0x0006f000010a7983 */ /* 0x0003620000300800 */
[----:B------:R-:W-:-:S03]  /*1b190*/  IADD3 R13, R13, 0x1, RZ ;  /* 0x000000010d0d7810 */ /* 0x000fc60007ffe0ff */
[----:B------:R1:W-:Y:S01]  /*1b1a0*/  LDGSTS.E [R5+0x43f00], desc[UR16][R8.64], P0 ;  /* 0x43f0000008057fae */ /* 0x0003e20008121850 */
[----:B---3--:R-:W-:-:S03]  /*1b1b0*/  ISETP.NE.U32.AND P0, PT, R13, R6, PT ;  /* 0x000000060d00720c */ /* 0x008fc60003f05070 */
[----:B------:R-:W0:Y:S10]  /*1b1c0*/  LDGDEPBAR ;  /* 0x00000000000079af */ /* 0x000e340000000000 */
[----:B-1----:R-:W-:Y:S05]  /*1b1d0*/  @P0 BRA `(.L_x_1) ;  /* 0xffffff7000e80947 */ /* 0x002fea000383ffff */
.L_x_0:
[----:B------:R-:W2:Y:S01]  /*1b1e0*/  LDL.LU R8, [R1+0x654] ;  /* 0x0006540001087983 */ /* 0x000ea20000300800 */
[----:B------:R-:W-:-:S04]  /*1b1f0*/  DEPBAR.LE SB0, 0x0 ;  /* 0x000080000000791a */ /* 0x000fc80000000000 */
[----:B------:R-:W3:Y:S01]  /*1b200*/  LDL.LU R5, [R1+0x650] ;  /* 0x0006500001057983 */ /* 0x000ee20000300800 */
[----:B------:R-:W1:Y:S01]  /*1b210*/  S2R R6, SR_TID.X ;  /* 0x0000000000067919 */ /* 0x000e620000002100 */
[----:B------:R-:W-:Y:S01]  /*1b220*/  IMAD.MOV.U32 R7, RZ, RZ, R154 ;  /* 0x000000ffff077224 */ /* 0x000fe200078e009a */
[----:B------:R-:W4:Y:S01]  /*1b230*/  S2R R252, SR_TID.X ;  /* 0x0000000000fc7919 */ /* 0x000f220000002100 */
[----:B------:R-:W-:Y:S01]  /*1b240*/  IMAD.MOV.U32 R16, RZ, RZ, R88 ;  /* 0x000000ffff107224 */ /* 0x000fe200078e0058 */
[----:B------:R-:W-:Y:S01]  /*1b250*/  MOV R17, R90 ;  /* 0x0000005a00117202 */ /* 0x000fe20000000f00 */
[----:B------:R-:W-:Y:S01]  /*1b260*/  IMAD.MOV.U32 R18, RZ, RZ, R24 ;  /* 0x000000ffff127224 */ /* 0x000fe200078e0018 */
[----:B------:R-:W-:Y:S01]  /*1b270*/  ULDC UR4, c[0x0][0x22c] ;  /* 0x00008b0000047ab9 */ /* 0x000fe20000000800 */
        /* <DEDUP_REMOVED lines=13> */
[----:B------:R-:W-:Y:S01]  /*1b350*/  ULDC.64 UR28, c[0x0][0x228] ;  /* 0x00008a00001c7ab9 */ /* 0x000fe20000000a00 */
[----:B------:R-:W-:Y:S01]  /*1b360*/  IMAD.MOV.U32 R246, RZ, RZ, R81 ;  /* 0x000000fffff67224 */ /* 0x000fe200078e0051 */
[----:B------:R-:W-:Y:S01]  /*1b370*/  ULDC UR5, c[0x0][0x22c] ;  /* 0x00008b0000057ab9 */ /* 0x000fe20000000800 */
[----:B------:R-:W-:Y:S01]  /*1b380*/  IMAD.MOV.U32 R247, RZ, RZ, R83 ;  /* 0x000000fffff77224 */ /* 0x000fe200078e0053 */
[----:B-----5:R-:W-:Y:S01]  /*1b390*/  MOV R238, R212 ;  /* 0x000000d400ee7202 */ /* 0x020fe20000000f00 */
[----:B------:R-:W-:Y:S01]  /*1b3a0*/  IMAD.MOV.U32 R239, RZ, RZ, R214 ;  /* 0x000000ffffef7224 */ /* 0x000fe200078e00d6 */
[----:B------:R-:W2:Y:S01]  /*1b3b0*/  LDC R9, c[0x0][0x244] ;  /* 0x00009100ff097b82 */ /* 0x000ea20000000800 */
[----:B------:R-:W-:Y:S01]  /*1b3c0*/  VIADD R3, R10, 0x1 ;  /* 0x000000010a037836 */ /* 0x000fe20000000000 */
[----:B------:R-:W-:Y:S01]  /*1b3d0*/  ULDC.64 UR30, c[0x0][0x228] ;  /* 0x00008a00001e7ab9 */ /* 0x000fe20000000a00 */
[----:B------:R-:W-:Y:S01]  /*1b3e0*/  ULDC UR26, c[0x0][0x248] ;  /* 0x00009200001a7ab9 */ /* 0x000fe20000000800 */
[C---:B-1----:R-:W-:Y:S01]  /*1b3f0*/  IMAD.SHL.U32 R2, R6.reuse, 0x10, RZ ;  /* 0x0000001006027824 */ /* 0x042fe200078e00ff */
[----:B------:R-:W-:Y:S01]  /*1b400*/  ULDC.64 UR6, c[0x0][0x228] ;  /* 0x00008a0000067ab9 */ /* 0x000fe20000000a00 */
[C---:B------:R-:W-:Y:S01]  /*1b410*/  IMAD.SHL.U32 R0, R6.reuse, 0x40, RZ ;  /* 0x0000004006007824 */ /* 0x040fe200078e00ff */
[----:B------:R-:W-:Y:S01]  /*1b420*/  SHF.L.U32 R4, R6, 0x3, RZ ;  /* 0x0000000306047819 */ /* 0x000fe200000006ff */
[----:B------:R-:W-:Y:S01]  /*1b430*/  ULDC.64 UR14, c[0x0][0x228] ;  /* 0x00008a00000e7ab9 */ /* 0x000fe20000000a00 */
[----:B------:R-:W-:Y:S01]  /*1b440*/  LOP3.LUT R2, R2, 0xf0, RZ, 0xc0, !PT ;  /* 0x000000f002027812 */ /* 0x000fe200078ec0ff */
[----:B------:R-:W-:Y:S01]  /*1b450*/  ULDC.64 UR10, c[0x0][0x228] ;  /* 0x00008a00000a7ab9 */ /* 0x000fe20000000a00 */
[----:B------:R-:W-:Y:S01]  /*1b460*/  LOP3.LUT R0, R0, 0x400, RZ, 0xc0, !PT ;  /* 0x0000040000007812 */ /* 0x000fe200078ec0ff */
[----:B------:R-:W-:Y:S01]  /*1b470*/  ULDC.64 UR8, c[0x0][0x228] ;  /* 0x00008a0000087ab9 */ /* 0x000fe20000000a00 */
[----:B------:R-:W-:Y:S01]  /*1b480*/  LOP3.LUT R4, R4, 0x300, RZ, 0xc0, !PT ;  /* 0x0000030004047812 */ /* 0x000fe200078ec0ff */
[----:B------:R-:W-:Y:S01]  /*1b490*/  ULDC.64 UR18, c[0x0][0x228] ;  /* 0x00008a0000127ab9 */ /* 0x000fe20000000a00 */
[----:B------:R-:W-:Y:S01]  /*1b4a0*/  IADD3 R0, R0, UR12, R2 ;  /* 0x0000000c00007c10 */ /* 0x000fe2000fffe002 */
[----:B------:R-:W-:Y:S01]  /*1b4b0*/  ULDC.64 UR24, c[0x0][0x228] ;  /* 0x00008a0000187ab9 */ /* 0x000fe20000000a00 */
[----:B------:R-:W-:Y:S01]  /*1b4c0*/  ULDC.64 UR22, c[0x0][0x228] ;  /* 0x00008a0000167ab9 */ /* 0x000fe20000000a00 */
[----:B------:R-:W-:Y:S01]  /*1b4d0*/  ULDC.64 UR20, c[0x0][0x228] ;  /* 0x00008a0000147ab9 */ /* 0x000fe20000000a00 */
[----:B------:R-:W-:Y:S01]  /*1b4e0*/  IADD3 R0, R4, R0, RZ ;  /* 0x0000000004007210 */ /* 0x000fe20007ffe0ff */
[----:B------:R-:W-:Y:S06]  /*1b4f0*/  BAR.SYNC.DEFER_BLOCKING 0x0 ;  /* 0x0000000000007b1d */ /* 0x000fec0000010000 */
[----:B------:R-:W2:Y:S01]  /*1b500*/  LDL.LU R4, [R1] ;  /* 0x0000000001047983 */ /* 0x000ea20000300800 */
[----:B---3--:R-:W-:-:S03]  /*1b510*/  ISETP.GE.AND P6, PT, R11, R5, PT ;  /* 0x000000050b00720c */ /* 0x008fc60003fc6270 */
[----:B------:R-:W2:Y:S01]  /*1b520*/  LDL.LU R5, [R1+0x8] ;  /* 0x0000080001057983 */ /* 0x000ea20000300800 */
[----:B------:R-:W-:Y:S02]  /*1b530*/  MOV R6, R152 ;  /* 0x0000009800067202 */ /* 0x000fe40000000f00 */
[----:B----4-:R-:W-:-:S04]  /*1b540*/  LOP3.LUT R252, R252, 0x7f, RZ, 0xc0, !PT ;  /* 0x0000007ffcfc7812 */ /* 0x010fc800078ec0ff */
[----:B------:R-:W-:Y:S02]  /*1b550*/  LEA R252, R252, UR12, 0x4 ;  /* 0x0000000cfcfc7c11 */ /* 0x000fe4000f8e20ff */
[----:B------:R-:W-:Y:S01]  /*1b560*/  MOV R154, R173 ;  /* 0x000000ad009a7202 */ /* 0x000fe20000000f00 */
[C---:B------:R-:W-:Y:S01]  /*1b570*/  VIADD R2, R10.reuse, 0x7f ;  /* 0x0000007f0a027836 */ /* 0x040fe20000000000 */
[----:B------:R-:W-:Y:S01]  /*1b580*/  ISETP.GE.AND P3, PT, R3, UR4, PT ;  /* 0x0000000403007c0c */ /* 0x000fe2000bf66270 */
[----:B--2---:R1:W-:Y:S01]  /*1b590*/  STSM.16.M88.4 [R0], R4 ;  /* 0x0000000400007844 */ /* 0x0043e20000000200 */
[----:B------:R-:W-:Y:S02]  /*1b5a0*/  VIADD R3, R10, 0x3 ;  /* 0x000000030a037836 */ /* 0x000fe40000000000 */
[----:B------:R-:W-:Y:S01]  /*1b5b0*/  ISETP.GE.AND P0, PT, R2, UR29, PT ;  /* 0x0000001d02007c0c */ /* 0x000fe2000bf06270 */
[----:B------:R-:W-:Y:S01]  /*1b5c0*/  ULDC UR4, c[0x0][0x22c] ;  /* 0x00008b0000047ab9 */ /* 0x000fe20000000800 */
[----:B------:R-:W-:Y:S01]  /*1b5d0*/  BAR.SYNC.DEFER_BLOCKING 0x0 ;  /* 0x0000000000007b1d */ /* 0x000fe20000010000 */
[----:B------:R-:W-:-:S02]  /*1b5e0*/  ISETP.LT.AND P6, PT, R10, UR31, !P6 ;  /* 0x0000001f0a007c0c */ /* 0x000fc4000f7c1270 */
[----:B------:R-:W-:-:S03]  /*1b5f0*/  ISETP.GE.AND P5, PT, R10, R8, PT ;  /* 0x000000080a00720c */ /* 0x000fc60003fa6270 */
[----:B------:R-:W-:Y:S01]  /*1b600*/  ULDC.64 UR12, c[0x0][0x228] ;  /* 0x00008a00000c7ab9 */ /* 0x000fe20000000a00 */
[----:B-1----:R-:W2:Y:S04]  /*1b610*/  LDL.LU R4, [R1+0x4] ;  /* 0x0000040001047983 */ /* 0x002ea80000300800 */
[----:B------:R-:W2:Y:S04]  /*1b620*/  LDL.LU R5, [R1+0xc] ;  /* 0x00000c0001057983 */ /* 0x000ea80000300800 */
[----:B------:R-:W1:Y:S01]  /*1b630*/  LDS.128 R20, [R252] ;  /* 0x00000000fc147984 */ /* 0x000e620000000c00 */
[----:B------:R-:W-:Y:S06]  /*1b640*/  BAR.SYNC.DEFER_BLOCKING 0x0 ;  /* 0x0000000000007b1d */ /* 0x000fec0000010000 */
[----:B------:R-:W-:Y:S02]  /*1b650*/  STSM.16.M88.4 [R0], R16 ;  /* 0x0000001000007844 */ /* 0x000fe40000000200 */
[----:B------:R-:W-:Y:S06]  /*1b660*/  BAR.SYNC.DEFER_BLOCKING 0x0 ;  /* 0x0000000000007b1d */ /* 0x000fec0000010000 */
[----:B------:R-:W3:Y:S01]  /*1b670*/  LDS.128 R16, [R252] ;  /* 0x00000000fc107984 */ /* 0x000ee20000000c00 */
[----:B------:R-:W-:Y:S01]  /*1b680*/  MOV R6, R153 ;  /* 0x0000009900067202 */ /* 0x000fe20000000f00 */
[----:B------:R-:W-:Y:S01]  /*1b690*/  IMAD.MOV.U32 R7, RZ, RZ, R155 ;  /* 0x000000ffff077224 */ /* 0x000fe200078e009b */
[----:B------:R-:W-:Y:S06]  /*1b6a0*/  BAR.SYNC.DEFER_BLOCKING 0x0 ;  /* 0x0000000000007b1d */ /* 0x000fec0000010000 */
[----:B-1----:R-:W-:Y:S04]  /*1b6b0*/  STL.64 [R1+0x130], R20 ;  /* 0x0001301401007387 */ /* 0x002fe80000100a00 */
[----:B------:R-:W-:Y:S04]  /*1b6c0*/  STL.64 [R1+0x138], R22 ;  /* 0x0001381601007387 */ /* 0x000fe80000100a00 */
[----:B---3--:R-:W-:Y:S04]  /*1b6d0*/  STL.64 [R1+0x120], R16 ;  /* 0x0001201001007387 */ /* 0x008fe80000100a00 */
[----:B------:R-:W-:Y:S04]  /*1b6e0*/  STL.64 [R1+0x128], R18 ;  /* 0x0001281201007387 */ /* 0x000fe80000100a00 */
[----:B--2---:R1:W-:Y:S01]  /*1b6f0*/  STSM.16.M88.4 [R0], R4 ;  /* 0x0000000400007844 */ /* 0x0043e20000000200 */
[----:B------:R-:W-:Y:S06]  /*1b700*/  BAR.SYNC.DEFER_BLOCKING 0x0 ;  /* 0x0000000000007b1d */ /* 0x000fec0000010000 */
[----:B-1----:R-:W2:Y:S04]  /*1b710*/  LDL.LU R4, [R1+0x10] ;  /* 0x0000100001047983 */ /* 0x002ea80000300800 */
[----:B------:R-:W2:Y:S04]  /*1b720*/  LDL.LU R5, [R1+0x18] ;  /* 0x0000180001057983 */ /* 0x000ea80000300800 */
[----:B------:R-:W1:Y:S01]  /*1b730*/  LDS.128 R20, [R252] ;  /* 0x00000000fc147984 */ /* 0x000e620000000c00 */
[----:B------:R-:W-:Y:S01]  /*1b740*/  IMAD.MOV.U32 R16, RZ, RZ, R89 ;  /* 0x000000ffff107224 */ /* 0x000fe200078e0059 */
[----:B------:R-:W-:Y:S01]  /*1b750*/  MOV R17, R91 ;  /* 0x0000005b00117202 */ /* 0x000fe20000000f00 */
[----:B------:R-:W-:Y:S01]  /*1b760*/  BAR.SYNC.DEFER_BLOCKING 0x0 ;  /* 0x0000000000007b1d */ /* 0x000fe20000010000 */
[----:B------:R-:W-:-:S02]  /*1b770*/  IMAD.MOV.U32 R18, RZ, RZ, R25 ;  /* 0x000000ffff127224 */ /* 0x000fc400078e0019 */
[----:B------:R-:W-:-:S05]  /*1b780*/  IMAD.MOV.U32 R19, RZ, RZ, R27 ;  /* 0x000000ffff137224 */ /* 0x000fca00078e001b */
[----:B------:R-:W-:Y:S01]  /*1b790*/  STSM.16.M88.4 [R0], R16 ;  /* 0x0000001000007844 */ /* 0x000fe20000000200 */
[----:B------:R-:W-:Y:S01]  /*1b7a0*/  BAR.SYNC.DEFER_BLOCKING 0x0 ;  /* 0x0000000000007b1d */ /* 0x000fe20000010000 */
[----:B------:R-:W-:Y:S01]  /*1b7b0*/  MOV R6, R156 ;  /* 0x0000009c00067202 */ /* 0x000fe20000000f00 */
[----:B------:R-:W-:-:S04]  /*1b7c0*/  IMAD.MOV.U32 R7, RZ, RZ, R158 ;  /* 0x000000ffff077224 */ /* 0x000fc800078e009e */
[----:B------:R-:W3:Y:S02]  /*1b7d0*/  LDS.128 R16, [R252] ;  /* 0x00000000fc107984 */ /* 0x000ee40000000c00 */
[----:B------:R-:W-:Y:S06]  /*1b7e0*/  BAR.SYNC.DEFER_BLOCKING 0x0 ;  /* 0x0000000000007b1d */ /* 0x000fec0000010000 */
[----:B-1----:R-:W-:Y:S04]  /*1b7f0*/  STL.64 [R1+0x110], R20 ;  /* 0x0001101401007387 */ /* 0x002fe80000100a00 */
[----:B------:R-:W-:Y:S04]  /*1b800*/  STL.64 [R1+0x118], R22 ;  /* 0x0001181601007387 */ /* 0x000fe80000100a00 */
[----:B---3--:R1:W-:Y:S04]  /*1b810*/  STL.64 [R1+0x100], R16 ;  /* 0x0001001001007387 */ /* 0x0083e80000100a00 */
[----:B------:R3:W-:Y:S01]  /*1b820*/  STL.64 [R1+0x108], R18 ;  /* 0x0001081201007387 */ /* 0x0007e20000100a00 */
[----:B-1----:R-:W-:Y:S01]  /*1b830*/  IMAD.MOV.U32 R16, RZ, RZ, R92 ;  /* 0x000000ffff107224 */ /* 0x002fe200078e005c */
[----:B------:R-:W-:Y:S01]  /*1b840*/  MOV R17, R94 ;  /* 0x0000005e00117202 */ /* 0x000fe20000000f00 */
[----:B---3--:R-:W-:-:S02]  /*1b850*/  IMAD.MOV.U32 R18, RZ, RZ, R28 ;  /* 0x000000ffff127224 */ /* 0x008fc400078e001c */
[----:B------:R-:W-:Y:S01]  /*1b860*/  IMAD.MOV.U32 R19, RZ, RZ, R30 ;  /* 0x000000ffff137224 */ /* 0x000fe200078e001e */
[----:B--2---:R1:W-:Y:S01]  /*1b870*/  STSM.16.M88.4 [R0], R4 ;  /* 0x0000000400007844 */ /* 0x0043e20000000200 */
[----:B------:R-:W-:Y:S06]  /*1b880*/  BAR.SYNC.DEFER_BLOCKING 0x0 ;  /* 0x0000000000007b1d */ /* 0x000fec0000010000 */
[----:B-1----:R-:W2:Y:S04]  /*1b890*/  LDL.LU R4, [R1+0x14] ;  /* 0x0000140001047983 */ /* 0x002ea80000300800 */
[----:B------:R-:W2:Y:S04]  /*1b8a0*/  LDL.LU R5, [R1+0x1c] ;  /* 0x00001c0001057983 */ /* 0x000ea80000300800 */
[----:B------:R-:W1:Y:S01]  /*1b8b0*/  LDS.128 R20, [R252] ;  /* 0x00000000fc147984 */ /* 0x000e620000000c00 */
[----:B------:R-:W-:Y:S06]  /*1b8c0*/  BAR.SYNC.DEFER_BLOCKING 0x0 ;  /* 0x0000000000007b1d */ /* 0x000fec0000010000 */
[----:B------:R-:W-:Y:S02]  /*1b8d0*/  STSM.16.M88.4 [R0], R16 ;  /* 0x0000001000007844 */ /* 0x000fe40000000200 */
[----:B------:R-:W-:Y:S06]  /*1b8e0*/  BAR.SYNC.DEFER_BLOCKING 0x0 ;  /* 0x0000000000007b1d */ /* 0x000fec0000010000 */
[----:B------:R-:W3:Y:S04]  /*1b8f0*/  LDS.128 R16, [R252] ;  /* 0x00000000fc107984 */ /* 0x000ee80000000c00 */
[----:B-1----:R-:W-:Y:S04]  /*1b900*/  STL.64 [R1+0x10], R20 ;  /* 0x0000101401007387 */ /* 0x002fe80000100a00 */
[----:B------:R-:W-:Y:S01]  /*1b910*/  STL.64 [R1+0x18], R22 ;  /* 0x0000181601007387 */ /* 0x000fe20000100a00 */
[----:B------:R-:W-:Y:S06]  /*1b920*/  BAR.SYNC.DEFER_BLOCKING 0x0 ;  /* 0x0000000000007b1d */ /* 0x000fec0000010000 */
[----:B---3--:R1:W-:Y:S04]  /*1b930*/  STL.64 [R1], R16 ;  /* 0x0000001001007387 */ /* 0x0083e80000100a00 */
[----:B------:R3:W-:Y:S04]  /*1b940*/  STL.64 [R1+0x8], R18 ;  /* 0x0000081201007387 */ /* 0x0007e80000100a00 */
[----:B-1----:R-:W4:Y:S04]  /*1b950*/  LDL.LU R16, [R1+0x20] ;  /* 0x0000200001107983 */ /* 0x002f280000300800 */
[----:B------:R-:W4:Y:S01]  /*1b960*/  LDL.LU R17, [R1+0x28] ;  /* 0x0000280001117983 */ /* 0x000f220000300800 */
[----:B------:R-:W-:Y:S01]  /*1b970*/  MOV R6, R157 ;  /* 0x0000009d00067202 */ /* 0x000fe20000000f00 */
[----:B------:R-:W-:Y:S01]  /*1b980*/  IMAD.MOV.U32 R7, RZ, RZ, R159 ;  /* 0x000000ffff077224 */ /* 0x000fe200078e009f */
[----:B---3--:R-:W-:Y:S01]  /*1b990*/  MOV R18, R160 ;  /* 0x000000a000127202 */ /* 0x008fe20000000f00 */
[----:B------:R-:W-:-:S03]  /*1b9a0*/  IMAD.MOV.U32 R19, RZ, RZ, R162 ;  /* 0x000000ffff137224 */ /* 0x000fc600078e00a2 */
[----:B--2---:R1:W-:Y:S01]  /*1b9b0*/  STSM.16.M88.4 [R0], R4 ;  /* 0x0000000400007844 */ /* 0x0043e20000000200 */
[----:B------:R-:W-:Y:S06]  /*1b9c0*/  BAR.SYNC.DEFER_BLOCKING 0x0 ;  /* 0x0000000000007b1d */ /* 0x000fec0000010000 */
[----:B------:R-:W2:Y:S01]  /*1b9d0*/  LDS.128 R248, [R252] ;  /* 0x00000000fcf87984 */ /* 0x000ea20000000c00 */
[----:B-1----:R-:W-:Y:S01]  /*1b9e0*/  IMAD.MOV.U32 R4, RZ, RZ, R93 ;  /* 0x000000ffff047224 */ /* 0x002fe200078e005d */
[----:B------:R-:W-:Y:S01]  /*1b9f0*/  MOV R5, R95 ;  /* 0x0000005f00057202 */ /* 0x000fe20000000f00 */
[----:B------:R-:W-:-:S02]  /*1ba00*/  IMAD.MOV.U32 R6, RZ, RZ, R29 ;  /* 0x000000ffff067224 */ /* 0x000fc400078e001d */
[----:B------:R-:W-:Y:S01]  /*1ba10*/  IMAD.MOV.U32 R7, RZ, RZ, R31 ;  /* 0x000000ffff077224 */ /* 0x000fe200078e001f */
[----:B------:R-:W-:Y:S06]  /*1ba20*/  BAR.SYNC.DEFER_BLOCKING 0x0 ;  /* 0x0000000000007b1d */ /* 0x000fec0000010000 */
[----:B------:R-:W-:Y:S02]  /*1ba30*/  STSM.16.M88.4 [R0], R4 ;  /* 0x0000000400007844 */ /* 0x000fe40000000200 */
[----:B------:R-:W-:Y:S06]  /*1ba40*/  BAR.SYNC.DEFER_BLOCKING 0x0 ;  /* 0x0000000000007b1d */ /* 0x000fec0000010000 */
[----:B------:R-:W1:Y:S02]  /*1ba50*/  LDS.128 R240, [R252] ;  /* 0x00000000fcf07984 */ /* 0x000e640000000c00 */
[----:B------:R-:W-:Y:S06]  /*1ba60*/  BAR.SYNC.DEFER_BLOCKING 0x0 ;  /* 0x0000000000007b1d */ /* 0x000fec0000010000 */
[----:B--2---:R-:W-:Y:S04]  /*1ba70*/  STL [R1+0x6f0], R251 ;  /* 0x0006f0fb01007387 */ /* 0x004fe80000100800 */
[----:B----4-:R2:W-:Y:S01]  /*1ba80*/  STSM.16.M88.4 [R0], R16 ;  /* 0x0000001000007844 */ /* 0x0105e20000000200 */
[----:B------:R-:W-:Y:S06]  /*1ba90*/  BAR.SYNC.DEFER_BLOCKING 0x0 ;  /* 0x0000000000007b1d */ /* 0x000fec0000010000 */
[----:B--2---:R-:W2:Y:S04]  /*1baa0*/  LDL.LU R16, [R1+0x24] ;  /* 0x0000240001107983 */ /* 0x004ea80000300800 */
[----:B------:R-:W2:Y:S04]  /*1bab0*/  LDL.LU R17, [R1+0x2c] ;  /* 0x00002c0001117983 */ /* 0x000ea80000300800 */
[----:B------:R-:W3:Y:S04]  /*1bac0*/  LDL.LU R28, [R1+0x30] ;  /* 0x00003000011c7983 */ /* 0x000ee80000300800 */
[----:B------:R-:W3:Y:S04]  /*1bad0*/  LDL.LU R29, [R1+0x38] ;  /* 0x00003800011d7983 */ /* 0x000ee80000300800 */
[----:B------:R-:W4:Y:S01]  /*1bae0*/  LDS.128 R20, [R252] ;  /* 0x00000000fc147984 */ /* 0x000f220000000c00 */
[----:B------:R-:W-:Y:S01]  /*1baf0*/  IMAD.MOV.U32 R4, RZ, RZ, R96 ;  /* 0x000000ffff047224 */ /* 0x000fe200078e0060 */
[----:B------:R-:W-:Y:S01]  /*1bb00*/  MOV R5, R98 ;  /* 0x0000006200057202 */ /* 0x000fe20000000f00 */
[----:B------:R-:W-:-:S02]  /*1bb10*/  IMAD.MOV.U32 R6, RZ, RZ, R32 ;  /* 0x000000ffff067224 */ /* 0x000fc400078e0020 */
[----:B------:R-:W-:Y:S01]  /*1bb20*/  IMAD.MOV.U32 R7, RZ, RZ, R34 ;  /* 0x000000ffff077224 */ /* 0x000fe200078e0022 */
[----:B------:R-:W-:Y:S01]  /*1bb30*/  BAR.SYNC.DEFER_BLOCKING 0x0 ;  /* 0x0000000000007b1d */ /* 0x000fe20000010000 */
[----:B------:R-:W-:Y:S01]  /*1bb40*/  MOV R18, R161 ;  /* 0x000000a100127202 */ /* 0x000fe20000000f00 */
[----:B------:R-:W-:-:S04]  /*1bb50*/  IMAD.MOV.U32 R19, RZ, RZ, R163 ;  /* 0x000000ffff137224 */ /* 0x000fc800078e00a3 */
[----:B------:R-:W4:Y:S04]  /*1bb60*/  LDL.LU R32, [R1+0x34] ;  /* 0x0000340001207983 */ /* 0x000f280000300800 */
[----:B------:R-:W-:Y:S01]  /*1bb70*/  STSM.16.M88.4 [R0], R4 ;  /* 0x0000000400007844 */ /* 0x000fe20000000200 */
[----:B------:R-:W-:Y:S06]  /*1bb80*/  BAR.SYNC.DEFER_BLOCKING 0x0 ;  /* 0x0000000000007b1d */ /* 0x000fec0000010000 */
[----:B------:R-:W1:Y:S02]  /*1bb90*/  LDS.128 R4, [R252] ;  /* 0x00000000fc047984 */ /* 0x000e640000000c00 */
[----:B------:R-:W-:Y:S01]  /*1bba0*/  BAR.SYNC.DEFER_BLOCKING 0x0 ;  /* 0x0000000000007b1d */ /* 0x000fe20000010000 */
[----:B------:R-:W-:Y:S01]  /*1bbb0*/  MOV R30, R164 ;  /* 0x000000a4001e7202 */ /* 0x000fe20000000f00 */
[----:B------:R-:W-:-:S04]  /*1bbc0*/  IMAD.MOV.U32 R31, RZ, RZ, R166 ;  /* 0x000000ffff1f7224 */ /* 0x000fc800078e00a6 */
[----:B--2---:R2:W-:Y:S02]  /*1bbd0*/  STSM.16.M88.4 [R0], R16 ;  /* 0x0000001000007844 */ /* 0x0045e40000000200 */
[----:B------:R-:W-:Y:S01]  /*1bbe0*/  BAR.SYNC.DEFER_BLOCKING 0x0 ;  /* 0x0000000000007b1d */ /* 0x000fe20000010000 */
[----:B--2---:R-:W-:-:S05]  /*1bbf0*/  IMAD.MOV.U32 R18, RZ, RZ, R33 ;  /* 0x000000ffff127224 */ /* 0x004fca00078e0021 */
[----:B------:R-:W4:Y:S04]  /*1bc00*/  LDL.LU R33, [R1+0x3c] ;  /* 0x00003c0001217983 */ /* 0x000f280000300800 */
[----:B------:R-:W2:Y:S04]  /*1bc10*/  LDL.LU R92, [R1+0x40] ;  /* 0x00004000015c7983 */ /* 0x000ea80000300800 */
[----:B------:R-:W2:Y:S04]  /*1bc20*/  LDL.LU R93, [R1+0x48] ;  /* 0x00004800015d7983 */ /* 0x000ea80000300800 */
[----:B------:R-:W1:Y:S01]  /*1bc30*/  LDS.128 R24, [R252] ;  /* 0x00000000fc187984 */ /* 0x000e620000000c00 */
[----:B------:R-:W-:Y:S01]  /*1bc40*/  IMAD.MOV.U32 R16, RZ, RZ, R97 ;  /* 0x000000ffff107224 */ /* 0x000fe200078e0061 */
[----:B------:R-:W-:Y:S01]  /*1bc50*/  MOV R17, R99 ;  /* 0x0000006300117202 */ /* 0x000fe20000000f00 */
[----:B------:R-:W-:Y:S01]  /*1bc60*/  IMAD.MOV.U32 R19, RZ, RZ, R35 ;  /* 0x000000ffff137224 */ /* 0x000fe200078e0023 */
[----:B------:R-:W-:Y:S06]  /*1bc70*/  BAR.SYNC.DEFER_BLOCKING 0x0 ;  /* 0x0000000000007b1d */ /* 0x000fec0000010000 */
[----:B------:R-:W2:Y:S04]  /*1bc80*/  LDL.LU R96, [R1+0x44] ;  /* 0x0000440001607983 */ /* 0x000ea80000300800 */
[----:B------:R-:W2:Y:S04]  /*1bc90*/  LDL.LU R97, [R1+0x4c] ;  /* 0x00004c0001617983 */ /* 0x000ea80000300800 */
[----:B------:R-:W-:Y:S01]  /*1bca0*/  STSM.16.M88.4 [R0], R16 ;  /* 0x0000001000007844 */ /* 0x000fe20000000200 */
[----:B------:R-:W-:Y:S06]  /*1bcb0*/  BAR.SYNC.DEFER_BLOCKING 0x0 ;  /* 0x0000000000007b1d */ /* 0x000fec0000010000 */
[----:B------:R-:W1:Y:S02]  /*1bcc0*/  LDS.128 R16, [R252] ;  /* 0x00000000fc107984 */ /* 0x000e640000000c00 */
[----:B------:R-:W-:Y:S06]  /*1bcd0*/  BAR.SYNC.DEFER_BLOCKING 0x0 ;  /* 0x0000000000007b1d */ /* 0x000fec0000010000 */
[----:B---3--:R3:W-:Y:S02]  /*1bce0*/  STSM.16.M88.4 [R0], R28 ;  /* 0x0000001c00007844 */ /* 0x0087e40000000200 */
[----:B------:R-:W-:Y:S06]  /*1bcf0*/  BAR.SYNC.DEFER_BLOCKING 0x0 ;  /* 0x0000000000007b1d */ /* 0x000fec0000010000 */
[----:B------:R-:W1:Y:S01]  /*1bd00*/  LDS.128 R88, [R252] ;  /* 0x00000000fc587984 */ /* 0x000e620000000c00 */
[----:B---3--:R-:W-:Y:S01]  /*1bd10*/  IMAD.MOV.U32 R28, RZ, RZ, R100 ;  /* 0x000000ffff1c7224 */ /* 0x008fe200078e0064 */
[----:B------:R-:W-:Y:S01]  /*1bd20*/  MOV R29, R102 ;  /* 0x00000066001d7202 */ /* 0x000fe20000000f00 */
[----:B------:R-:W-:-:S02]  /*1bd30*/  IMAD.MOV.U32 R30, RZ, RZ, R36 ;  /* 0x000000ffff1e7224 */ /* 0x000fc400078e0024 */
[----:B------:R-:W-:Y:S01]  /*1bd40*/  IMAD.MOV.U32 R31, RZ, RZ, R38 ;  /* 0x000000ffff1f7224 */ /* 0x000fe200078e0026 */
[----:B------:R-:W-:Y:S06]  /*1bd50*/  BAR.SYNC.DEFER_BLOCKING 0x0 ;  /* 0x0000000000007b1d */ /* 0x000fec0000010000 */
[----:B------:R-:W-:Y:S02]  /*1bd60*/  STSM.16.M88.4 [R0], R28 ;  /* 0x0000001c00007844 */ /* 0x000fe40000000200 */
[----:B------:R-:W-:Y:S01]  /*1bd70*/  BAR.SYNC.DEFER_BLOCKING 0x0 ;  /* 0x0000000000007b1d */ /* 0x000fe20000010000 */
[----:B------:R-:W-:Y:S01]  /*1bd80*/  MOV R34, R165 ;  /* 0x000000a500227202 */ /* 0x000fe20000000f00 */
[----:B------:R-:W-:-:S04]  /*1bd90*/  IMAD.MOV.U32 R35, RZ, RZ, R167 ;  /* 0x000000ffff237224 */ /* 0x000fc800078e00a7 */
[----:B------:R-:W3:Y:S02]  /*1bda0*/  LDS.128 R28, [R252] ;  /* 0x00000000fc1c7984 */ /* 0x000ee40000000c00 */
[----:B------:R-:W-:Y:S01]  /*1bdb0*/  BAR.SYNC.DEFER_BLOCKING 0x0 ;  /* 0x0000000000007b1d */ /* 0x000fe20000010000 */
[----:B------:R-:W-:Y:S01]  /*1bdc0*/  MOV R94, R168 ;  /* 0x000000a8005e7202 */ /* 0x000fe20000000f00 */
[----:B------:R-:W-:-:S04]  /*1bdd0*/  IMAD.MOV.U32 R95, RZ, RZ, R170 ;  /* 0x000000ffff5f7224 */ /* 0x000fc800078e00aa */
[----:B----4-:R4:W-:Y:S02]  /*1bde0*/  STSM.16.M88.4 [R0], R32 ;  /* 0x0000002000007844 */ /* 0x0109e40000000200 */
[----:B----4-:R-:W-:Y:S02]  /*1bdf0*/  IMAD.MOV.U32 R34, RZ, RZ, R37 ;  /* 0x000000ffff227224 */ /* 0x010fe400078e0025 */
[----:B------:R-:W-:Y:S01]  /*1be00*/  IMAD.MOV.U32 R35, RZ, RZ, R39 ;  /* 0x000000ffff237224 */ /* 0x000fe200078e0027 */
[----:B------:R-:W-:Y:S01]  /*1be10*/  BAR.SYNC.DEFER_BLOCKING 0x0 ;  /* 0x0000000000007b1d */ /* 0x000fe20000010000 */
[----:B------:R-:W-:Y:S01]  /*1be20*/  IMAD.MOV.U32 R32, RZ, RZ, R101 ;  /* 0x000000ffff207224 */ /* 0x000fe200078e0065 */
[----:B------:R-:W-:-:S04]  /*1be30*/  MOV R33, R103 ;  /* 0x0000006700217202 */ /* 0x000fc80000000f00 */
[----:B------:R-:W4:Y:S02]  /*1be40*/  LDS.128 R36, [R252] ;  /* 0x00000000fc247984 */ /* 0x000f240000000c00 */
[----:B------:R-:W-:Y:S06]  /*1be50*/  BAR.SYNC.DEFER_BLOCKING 0x0 ;  /* 0x0000000000007b1d */ /* 0x000fec0000010000 */
[----:B------:R-:W-:Y:S02]  /*1be60*/  STSM.16.M88.4 [R0], R32 ;  /* 0x0000002000007844 */ /* 0x000fe40000000200 */
[----:B------:R-:W-:Y:S06]  /*1be70*/  BAR.SYNC.DEFER_BLOCKING 0x0 ;  /* 0x0000000000007b1d */ /* 0x000fec0000010000 */
[----:B------:R-:W4:Y:S02]  /*1be80*/  LDS.128 R32, [R252] ;  /* 0x00000000fc207984 */ /* 0x000f240000000c00 */
[----:B------:R-:W-:Y:S06]  /*1be90*/  BAR.SYNC.DEFER_BLOCKING 0x0 ;  /* 0x0000000000007b1d */ /* 0x000fec0000010000 */
[----:B--2---:R2:W-:Y:S02]  /*1bea0*/  STSM.16.M88.4 [R0], R92 ;  /* 0x0000005c00007844 */ /* 0x0045e40000000200 */
[----:B------:R-:W-:Y:S06]  /*1beb0*/  BAR.SYNC.DEFER_BLOCKING 0x0 ;  /* 0x0000000000007b1d */ /* 0x000fec0000010000 */
[----:B------:R-:W4:Y:S01]  /*1bec0*/  LDS.128 R100, [R252] ;  /* 0x00000000fc647984 */ /* 0x000f220000000c00 */
[----:B--2---:R-:W-:Y:S01]  /*1bed0*/  IMAD.MOV.U32 R92, RZ, RZ, R104 ;  /* 0x000000ffff5c7224 */ /* 0x004fe200078e0068 */
[----:B------:R-:W-:Y:S01]  /*1bee0*/  MOV R93, R106 ;  /* 0x0000006a005d7202 */ /* 0x000fe20000000f00 */
[----:B------:R-:W-:Y:S01]  /*1bef0*/  IMAD.MOV.U32 R94, RZ, RZ, R40 ;  /* 0x000000ffff5e7224 */ /* 0x000fe200078e0028 */
[----:B------:R-:W-:Y:S01]  /*1bf00*/  MOV R98, R169 ;  /* 0x000000a900627202 */ /* 0x000fe20000000f00 */
[----:B------:R-:W-:Y:S01]  /*1bf10*/  IMAD.MOV.U32 R95, RZ, RZ, R42 ;  /* 0x000000ffff5f7224 */ /* 0x000fe200078e002a */
[----:B------:R-:W-:Y:S01]  /*1bf20*/  BAR.SYNC.DEFER_BLOCKING 0x0 ;  /* 0x0000000000007b1d */ /* 0x000fe20000010000 */
[----:B------:R-:W-:-:S05]  /*1bf30*/  IMAD.MOV.U32 R99, RZ, RZ, R171 ;  /* 0x000000ffff637224 */ /* 0x000fca00078e00ab */
[----:B------:R-:W2:Y:S04]  /*1bf40*/  LDL.LU R104, [R1+0x50] ;  /* 0x0000500001687983 */ /* 0x000ea80000300800 */
[----:B------:R-:W-:Y:S01]  /*1bf50*/  STSM.16.M88.4 [R0], R92 ;  /* 0x0000005c00007844 */ /* 0x000fe20000000200 */
[----:B------:R-:W-:Y:S06]  /*1bf60*/  BAR.SYNC.DEFER_BLOCKING 0x0 ;  /* 0x0000000000007b1d */ /* 0x000fec0000010000 */
[----:B------:R-:W4:Y:S02]  /*1bf70*/  LDS.128 R92, [R252] ;  /* 0x00000000fc5c7984 */ /* 0x000f240000000c00 */
[----:B------:R-:W-:Y:S06]  /*1bf80*/  BAR.SYNC.DEFER_BLOCKING 0x0 ;  /* 0x0000000000007b1d */ /* 0x000fec0000010000 */
[----:B------:R1:W-:Y:S02]  /*1bf90*/  STSM.16.M88.4 [R0], R96 ;  /* 0x0000006000007844 */ /* 0x0003e40000000200 */
[----:B-1----:R-:W-:-:S02]  /*1bfa0*/  IMAD.MOV.U32 R96, RZ, RZ, R105 ;  /* 0x000000ffff607224 */ /* 0x002fc400078e0069 */
[----:B------:R-:W2:Y:S04]  /*1bfb0*/  LDL.LU R105, [R1+0x58] ;  /* 0x0000580001697983 */ /* 0x000ea80000300800 */
[----:B------:R-:W3:Y:S04]  /*1bfc0*/  LDL.LU R152, [R1+0x54] ;  /* 0x0000540001987983 */ /* 0x000ee80000300800 */
[----:B------:R-:W3:Y:S01]  /*1bfd0*/  LDL.LU R153, [R1+0x5c] ;  /* 0x00005c0001997983 */ /* 0x000ee20000300800 */
[----:B------:R-:W-:Y:S02]  /*1bfe0*/  IMAD.MOV.U32 R98, RZ, RZ, R41 ;  /* 0x000000ffff627224 */ /* 0x000fe400078e0029 */
[----:B------:R-:W-:Y:S01]  /*1bff0*/  IMAD.MOV.U32 R99, RZ, RZ, R43 ;  /* 0x000000ffff637224 */ /* 0x000fe200078e002b */
[----:B------:R-:W-:Y:S01]  /*1c000*/  BAR.SYNC.DEFER_BLOCKING 0x0 ;  /* 0x0000000000007b1d */ /* 0x000fe20000010000 */
[----:B------:R-:W-:-:S05]  /*1c010*/  MOV R97, R107 ;  /* 0x0000006b00617202 */ /* 0x000fca0000000f00 */
[----:B------:R-:W1:Y:S02]  /*1c020*/  LDS.128 R40, [R252] ;  /* 0x00000000fc287984 */ /* 0x000e640000000c00 */
[----:B------:R-:W-:Y:S06]  /*1c030*/  BAR.SYNC.DEFER_BLOCKING 0x0 ;  /* 0x0000000000007b1d */ /* 0x000fec0000010000 */
[----:B------:R-:W-:Y:S02]  /*1c040*/  STSM.16.M88.4 [R0], R96 ;  /* 0x0000006000007844 */ /* 0x000fe40000000200 */
[----:B------:R-:W-:Y:S01]  /*1c050*/  BAR.SYNC.DEFER_BLOCKING 0x0 ;  /* 0x0000000000007b1d */ /* 0x000fe20000010000 */
[----:B------:R-:W-:Y:S01]  /*1c060*/  MOV R106, R172 ;  /* 0x000000ac006a7202 */ /* 0x000fe20000000f00 */
[----:B------:R-:W-:-:S04]  /*1c070*/  IMAD.MOV.U32 R107, RZ, RZ, R174 ;  /* 0x000000ffff6b7224 */ /* 0x000fc800078e00ae */
[----:B------:R-:W1:Y:S02]  /*1c080*/  LDS.128 R96, [R252] ;  /* 0x00000000fc607984 */ /* 0x000e640000000c00 */
[----:B------:R-:W-:Y:S01]  /*1c090*/  BAR.SYNC.DEFER_BLOCKING 0x0 ;  /* 0x0000000000007b1d */ /* 0x000fe20000010000 */
[----:B------:R-:W-:-:S05]  /*1c0a0*/  IMAD.MOV.U32 R155, RZ, RZ, R175 ;  /* 0x000000ffff9b7224 */ /* 0x000fca00078e00af */
[----:B--2---:R2:W-:Y:S02]  /*1c0b0*/  STSM.16.M88.4 [R0], R104 ;  /* 0x0000006800007844 */ /* 0x0045e40000000200 */
[----:B------:R-:W-:Y:S06]  /*1c0c0*/  BAR.SYNC.DEFER_BLOCKING 0x0 ;  /* 0x0000000000007b1d */ /* 0x000fec0000010000 */
[----:B------:R-:W1:Y:S01]  /*1c0d0*/  LDS.128 R156, [R252] ;  /* 0x00000000fc9c7984 */ /* 0x000e620000000c00 */
[----:B--2---:R-:W-:Y:S01]  /*1c0e0*/  IMAD.MOV.U32 R104, RZ, RZ, R108 ;  /* 0x000000ffff687224 */ /* 0x004fe200078e006c */
[----:B------:R-:W-:Y:S01]  /*1c0f0*/  MOV R105, R110 ;  /* 0x0000006e00697202 */ /* 0x000fe20000000f00 */
[----:B------:R-:W-:-:S02]  /*1c100*/  IMAD.MOV.U32 R106, RZ, RZ, R44 ;  /* 0x000000ffff6a7224 */ /* 0x000fc400078e002c */
[----:B------:R-:W-:Y:S01]  /*1c110*/  IMAD.MOV.U32 R107, RZ, RZ, R46 ;  /* 0x000000ffff6b7224 */ /* 0x000fe200078e002e */
[----:B------:R-:W-:Y:S06]  /*1c120*/  BAR.SYNC.DEFER_BLOCKING 0x0 ;  /* 0x0000000000007b1d */ /* 0x000fec0000010000 */
[----:B------:R-:W-:Y:S02]  /*1c130*/  STSM.16.M88.4 [R0], R104 ;  /* 0x0000006800007844 */ /* 0x000fe40000000200 */
[----:B------:R-:W-:Y:S06]  /*1c140*/  BAR.SYNC.DEFER_BLOCKING 0x0 ;  /* 0x0000000000007b1d */ /* 0x000fec0000010000 */
[----:B------:R-:W2:Y:S02]  /*1c150*/  LDS.128 R104, [R252] ;  /* 0x00000000fc687984 */ /* 0x000ea40000000c00 */
[----:B------:R-:W-:Y:S06]  /*1c160*/  BAR.SYNC.DEFER_BLOCKING 0x0 ;  /* 0x0000000000007b1d */ /* 0x000fec0000010000 */
[----:B---3--:R3:W-:Y:S04]  /*1c170*/  STSM.16.M88.4 [R0], R152 ;  /* 0x0000009800007844 */ /* 0x0087e80000000200 */
[----:B---3--:R-:W3:Y:S04]  /*1c180*/  LDL.LU R152, [R1+0x60] ;  /* 0x0000600001987983 */ /* 0x008ee80000300800 */
[----:B------:R-:W3:Y:S04]  /*1c190*/  LDL.LU R153, [R1+0x68] ;  /* 0x0000680001997983 */ /* 0x000ee80000300800 */
[----:B------:R-:W4:Y:S04]  /*1c1a0*/  LDL.LU R160, [R1+0x64] ;  /* 0x0000640001a07983 */ /* 0x000f280000300800 */
[----:B------:R-:W4:Y:S01]  /*1c1b0*/  LDL.LU R161, [R1+0x6c] ;  /* 0x00006c0001a17983 */ /* 0x000f220000300800 */
[----:B------:R-:W-:Y:S01]  /*1c1c0*/  IMAD.MOV.U32 R108, RZ, RZ, R109 ;  /* 0x000000ffff6c7224 */ /* 0x000fe200078e006d */
[----:B------:R-:W-:Y:S01]  /*1c1d0*/  MOV R109, R111 ;  /* 0x0000006f006d7202 */ /* 0x000fe20000000f00 */
[----:B------:R-:W-:-:S02]  /*1c1e0*/  IMAD.MOV.U32 R110, RZ, RZ, R45 ;  /* 0x000000ffff6e7224 */ /* 0x000fc400078e002d */
[----:B------:R-:W-:Y:S01]  /*1c1f0*/  IMAD.MOV.U32 R111, RZ, RZ, R47 ;  /* 0x000000ffff6f7224 */ /* 0x000fe200078e002f */
[----:B------:R-:W-:Y:S06]  /*1c200*/  BAR.SYNC.DEFER_BLOCKING 0x0 ;  /* 0x0000000000007b1d */ /* 0x000fec0000010000 */
[----:B------:R-:W2:Y:S02]  /*1c210*/  LDS.128 R44, [R252] ;  /* 0x00000000fc2c7984 */ /* 0x000ea40000000c00 */
[----:B------:R-:W-:Y:S06]  /*1c220*/  BAR.SYNC.DEFER_BLOCKING 0x0 ;  /* 0x0000000000007b1d */ /* 0x000fec0000010000 */
[----:B------:R-:W-:Y:S02]  /*1c230*/  STSM.16.M88.4 [R0], R108 ;  /* 0x0000006c00007844 */ /* 0x000fe40000000200 */
[----:B------:R-:W-:Y:S01]  /*1c240*/  BAR.SYNC.DEFER_BLOCKING 0x0 ;  /* 0x0000000000007b1d */ /* 0x000fe20000010000 */
[----:B------:R-:W-:Y:S01]  /*1c250*/  MOV R154, R176 ;  /* 0x000000b0009a7202 */ /* 0x000fe20000000f00 */
[----:B------:R-:W-:-:S04]  /*1c260*/  IMAD.MOV.U32 R155, RZ, RZ, R178 ;  /* 0x000000ffff9b7224 */ /* 0x000fc800078e00b2 */
[----:B------:R-:W2:Y:S02]  /*1c270*/  LDS.128 R108, [R252] ;  /* 0x00000000fc6c7984 */ /* 0x000ea40000000c00 */
[----:B------:R-:W-:Y:S01]  /*1c280*/  BAR.SYNC.DEFER_BLOCKING 0x0 ;  /* 0x0000000000007b1d */ /* 0x000fe20000010000 */
[----:B------:R-:W-:Y:S01]  /*1c290*/  MOV R162, R177 ;  /* 0x000000b100a27202 */ /* 0x000fe20000000f00 */
[----:B------:R-:W-:-:S04]  /*1c2a0*/  IMAD.MOV.U32 R163, RZ, RZ, R179 ;  /* 0x000000ffffa37224 */ /* 0x000fc800078e00b3 */
[----:B---3--:R3:W-:Y:S02]  /*1c2b0*/  STSM.16.M88.4 [R0], R152 ;  /* 0x0000009800007844 */ /* 0x0087e40000000200 */
[----:B------:R-:W-:Y:S06]  /*1c2c0*/  BAR.SYNC.DEFER_BLOCKING 0x0 ;  /* 0x0000000000007b1d */ /* 0x000fec0000010000 */
[----:B------:R-:W2:Y:S01]  /*1c2d0*/  LDS.128 R164, [R252] ;  /* 0x00000000fca47984 */ /* 0x000ea20000000c00 */
[----:B---3--:R-:W-:Y:S01]  /*1c2e0*/  IMAD.MOV.U32 R152, RZ, RZ, R112 ;  /* 0x000000ffff987224 */ /* 0x008fe200078e0070 */
[----:B------:R-:W-:Y:S01]  /*1c2f0*/  MOV R153, R114 ;  /* 0x0000007200997202 */ /* 0x000fe20000000f00 */
[----:B------:R-:W-:-:S02]  /*1c300*/  IMAD.MOV.U32 R154, RZ, RZ, R48 ;  /* 0x000000ffff9a7224 */ /* 0x000fc400078e0030 */
[----:B------:R-:W-:Y:S01]  /*1c310*/  IMAD.MOV.U32 R155, RZ, RZ, R50 ;  /* 0x000000ffff9b7224 */ /* 0x000fe200078e0032 */
[----:B------:R-:W-:Y:S06]  /*1c320*/  BAR.SYNC.DEFER_BLOCKING 0x0 ;  /* 0x0000000000007b1d */ /* 0x000fec0000010000 */
[----:B------:R-:W-:Y:S02]  /*1c330*/  STSM.16.M88.4 [R0], R152 ;  /* 0x0000009800007844 */ /* 0x000fe40000000200 */
[----:B------:R-:W-:Y:S06]  /*1c340*/  BAR.SYNC.DEFER_BLOCKING 0x0 ;  /* 0x0000000000007b1d */ /* 0x000fec0000010000 */
[----:B------:R-:W3:Y:S02]  /*1c350*/  LDS.128 R152, [R252] ;  /* 0x00000000fc987984 */ /* 0x000ee40000000c00 */
[----:B------:R-:W-:Y:S06]  /*1c360*/  BAR.SYNC.DEFER_BLOCKING 0x0 ;  /* 0x0000000000007b1d */ /* 0x000fec0000010000 */
[----:B----4-:R4:W-:Y:S04]  /*1c370*/  STSM.16.M88.4 [R0], R160 ;  /* 0x000000a000007844 */ /* 0x0109e80000000200 */
[----:B----4-:R-:W4:Y:S04]  /*1c380*/  LDL.LU R160, [R1+0x70] ;  /* 0x0000700001a07983 */ /* 0x010f280000300800 */
[----:B------:R-:W4:Y:S04]  /*1c390*/  LDL.LU R161, [R1+0x78] ;  /* 0x0000780001a17983 */ /* 0x000f280000300800 */
[----:B------:R-:W2:Y:S04]  /*1c3a0*/  LDL.LU R168, [R1+0x74] ;  /* 0x0000740001a87983 */ /* 0x000ea80000300800 */
[----:B------:R-:W2:Y:S01]  /*1c3b0*/  LDL.LU R169, [R1+0x7c] ;  /* 0x00007c0001a97983 */ /* 0x000ea20000300800 */
[----:B------:R-:W-:Y:S01]  /*1c3c0*/  IMAD.MOV.U32 R112, RZ, RZ, R113 ;  /* 0x000000ffff707224 */ /* 0x000fe200078e0071 */
[----:B------:R-:W-:Y:S01]  /*1c3d0*/  MOV R113, R115 ;  /* 0x0000007300717202 */ /* 0x000fe20000000f00 */
[----:B------:R-:W-:-:S02]  /*1c3e0*/  IMAD.MOV.U32 R114, RZ, RZ, R49 ;  /* 0x000000ffff727224 */ /* 0x000fc400078e0031 */
[----:B------:R-:W-:Y:S01]  /*1c3f0*/  IMAD.MOV.U32 R115, RZ, RZ, R51 ;  /* 0x000000ffff737224 */ /* 0x000fe200078e0033 */
[----:B------:R-:W-:Y:S06]  /*1c400*/  BAR.SYNC.DEFER_BLOCKING 0x0 ;  /* 0x0000000000007b1d */ /* 0x000fec0000010000 */
[----:B------:R-:W3:Y:S02]  /*1c410*/  LDS.128 R48, [R252] ;  /* 0x00000000fc307984 */ /* 0x000ee40000000c00 */
        /* <DEDUP_REMOVED lines=10> */
[----:B------:R-:W-:Y:S06]  /*1c4c0*/  BAR.SYNC.DEFER_BLOCKING 0x0 ;  /* 0x0000000000007b1d */ /* 0x000fec0000010000 */
[----:B------:R-:W3:Y:S01]  /*1c4d0*/  LDS.128 R172, [R252] ;  /* 0x00000000fcac7984 */ /* 0x000ee20000000c00 */
[----:B----4-:R-:W-:Y:S01]  /*1c4e0*/  IMAD.MOV.U32 R160, RZ, RZ, R116 ;  /* 0x000000ffffa07224 */ /* 0x010fe200078e0074 */
[----:B------:R-:W-:Y:S01]  /*1c4f0*/  MOV R161, R118 ;  /* 0x0000007600a17202 */ /* 0x000fe20000000f00 */
[----:B------:R-:W-:-:S02]  /*1c500*/  IMAD.MOV.U32 R162, RZ, RZ, R52 ;  /* 0x000000ffffa27224 */ /* 0x000fc400078e0034 */
[----:B------:R-:W-:Y:S01]  /*1c510*/  IMAD.MOV.U32 R163, RZ, RZ, R54 ;  /* 0x000000ffffa37224 */ /* 0x000fe200078e0036 */
[----:B------:R-:W-:Y:S06]  /*1c520*/  BAR.SYNC.DEFER_BLOCKING 0x0 ;  /* 0x0000000000007b1d */ /* 0x000fec0000010000 */
[----:B------:R-:W-:Y:S02]  /*1c530*/  STSM.16.M88.4 [R0], R160 ;  /* 0x000000a000007844 */ /* 0x000fe40000000200 */
[----:B------:R-:W-:Y:S06]  /*1c540*/  BAR.SYNC.DEFER_BLOCKING 0x0 ;  /* 0x0000000000007b1d */ /* 0x000fec0000010000 */
[----:B------:R-:W4:Y:S02]  /*1c550*/  LDS.128 R160, [R252] ;  /* 0x00000000fca07984 */ /* 0x000f240000000c00 */
[----:B------:R-:W-:Y:S06]  /*1c560*/  BAR.SYNC.DEFER_BLOCKING 0x0 ;  /* 0x0000000000007b1d */ /* 0x000fec0000010000 */
[----:B--2---:R2:W-:Y:S04]  /*1c570*/  STSM.16.M88.4 [R0], R168 ;  /* 0x000000a800007844 */ /* 0x0045e80000000200 */
[----:B--2---:R-:W2:Y:S04]  /*1c580*/  LDL.LU R168, [R1+0x80] ;  /* 0x0000800001a87983 */ /* 0x004ea80000300800 */
[----:B------:R-:W2:Y:S04]  /*1c590*/  LDL.LU R169, [R1+0x88] ;  /* 0x0000880001a97983 */ /* 0x000ea80000300800 */
[----:B------:R-:W3:Y:S04]  /*1c5a0*/  LDL.LU R176, [R1+0x84] ;  /* 0x0000840001b07983 */ /* 0x000ee80000300800 */
[----:B------:R-:W3:Y:S01]  /*1c5b0*/  LDL.LU R177, [R1+0x8c] ;  /* 0x00008c0001b17983 */ /* 0x000ee20000300800 */
[----:B------:R-:W-:Y:S01]  /*1c5c0*/  IMAD.MOV.U32 R116, RZ, RZ, R117 ;  /* 0x000000ffff747224 */ /* 0x000fe200078e0075 */
[----:B------:R-:W-:Y:S01]  /*1c5d0*/  MOV R117, R119 ;  /* 0x0000007700757202 */ /* 0x000fe20000000f00 */
[----:B------:R-:W-:-:S02]  /*1c5e0*/  IMAD.MOV.U32 R118, RZ, RZ, R53 ;  /* 0x000000ffff767224 */ /* 0x000fc400078e0035 */
[----:B------:R-:W-:Y:S01]  /*1c5f0*/  IMAD.MOV.U32 R119, RZ, RZ, R55 ;  /* 0x000000ffff777224 */ /* 0x000fe200078e0037 */
[----:B------:R-:W-:Y:S06]  /*1c600*/  BAR.SYNC.DEFER_BLOCKING 0x0 ;  /* 0x0000000000007b1d */ /* 0x000fec0000010000 */
[----:B------:R-:W4:Y:S02]  /*1c610*/  LDS.128 R52, [R252] ;  /* 0x00000000fc347984 */ /* 0x000f240000000c00 */
[----:B------:R-:W-:Y:S06]  /*1c620*/  BAR.SYNC.DEFER_BLOCKING 0x0 ;  /* 0x0000000000007b1d */ /* 0x000fec0000010000 */
[----:B------:R-:W-:Y:S02]  /*1c630*/  STSM.16.M88.4 [R0], R116 ;  /* 0x0000007400007844 */ /* 0x000fe40000000200 */
[----:B------:R-:W-:Y:S01]  /*1c640*/  BAR.SYNC.DEFER_BLOCKING 0x0 ;  /* 0x0000000000007b1d */ /* 0x000fe20000010000 */
[----:B------:R-:W-:Y:S01]  /*1c650*/  MOV R170, R184 ;  /* 0x000000b800aa7202 */ /* 0x000fe20000000f00 */
[----:B------:R-:W-:-:S04]  /*1c660*/  IMAD.MOV.U32 R171, RZ, RZ, R186 ;  /* 0x000000ffffab7224 */ /* 0x000fc800078e00ba */
[----:B------:R-:W4:Y:S02]  /*1c670*/  LDS.128 R116, [R252] ;  /* 0x00000000fc747984 */ /* 0x000f240000000c00 */
[----:B------:R-:W-:Y:S01]  /*1c680*/  BAR.SYNC.DEFER_BLOCKING 0x0 ;  /* 0x0000000000007b1d */ /* 0x000fe20000010000 */
[----:B------:R-:W-:Y:S01]  /*1c690*/  MOV R178, R185 ;  /* 0x000000b900b27202 */ /* 0x000fe20000000f00 */
[----:B------:R-:W-:-:S04]  /*1c6a0*/  IMAD.MOV.U32 R179, RZ, RZ, R187 ;  /* 0x000000ffffb37224 */ /* 0x000fc800078e00bb */
[----:B--2---:R2:W-:Y:S02]  /*1c6b0*/  STSM.16.M88.4 [R0], R168 ;  /* 0x000000a800007844 */ /* 0x0045e40000000200 */
[----:B------:R-:W-:Y:S06]  /*1c6c0*/  BAR.SYNC.DEFER_BLOCKING 0x0 ;  /* 0x0000000000007b1d */ /* 0x000fec0000010000 */
[----:B------:R-:W4:Y:S01]  /*1c6d0*/  LDS.128 R180, [R252] ;  /* 0x00000000fcb47984 */ /* 0x000f220000000c00 */
        /* <DEDUP_REMOVED lines=46> */
[----:B------:R-:W-:Y:S01]  /*1c9c0*/  BAR.SYNC.DEFER_BLOCKING 0x0 ;  /* 0x0000000000007b1d */ /* 0x000fe20000010000 */
[----:B------:R-:W-:Y:S01]  /*1c9d0*/  IMAD.MOV.U32 R124, RZ, RZ, R125 ;  /* 0x000000ffff7c7224 */ /* 0x000fe200078e007d */
[----:B------:R-:W-:Y:S01]  /*1c9e0*/  MOV R125, R127 ;  /* 0x0000007f007d7202 */ /* 0x000fe20000000f00 */
[----:B------:R-:W-:-:S02]  /*1c9f0*/  IMAD.MOV.U32 R126, RZ, RZ, R61 ;  /* 0x000000ffff7e7224 */ /* 0x000fc400078e003d */
[----:B------:R-:W-:Y:S02]  /*1ca00*/  IMAD.MOV.U32 R127, RZ, RZ, R63 ;  /* 0x000000ffff7f7224 */ /* 0x000fe400078e003f */
[----:B------:R-:W3:Y:S01]  /*1ca10*/  LDS.128 R60, [R252] ;  /* 0x00000000fc3c7984 */ /* 0x000ee20000000c00 */
[----:B------:R-:W-:Y:S06]  /*1ca20*/  BAR.SYNC.DEFER_BLOCKING 0x0 ;  /* 0x0000000000007b1d */ /* 0x000fec0000010000 */
[----:B------:R-:W-:Y:S02]  /*1ca30*/  STSM.16.M88.4 [R0], R124 ;  /* 0x0000007c00007844 */ /* 0x000fe40000000200 */
[----:B------:R-:W-:Y:S01]  /*1ca40*/  BAR.SYNC.DEFER_BLOCKING 0x0 ;  /* 0x0000000000007b1d */ /* 0x000fe20000010000 */
[----:B------:R-:W-:Y:S01]  /*1ca50*/  MOV R186, R192 ;  /* 0x000000c000ba7202 */ /* 0x000fe20000000f00 */
[----:B------:R-:W-:-:S04]  /*1ca60*/  IMAD.MOV.U32 R187, RZ, RZ, R194 ;  /* 0x000000ffffbb7224 */ /* 0x000fc800078e00c2 */
[----:B------:R-:W3:Y:S02]  /*1ca70*/  LDS.128 R124, [R252] ;  /* 0x00000000fc7c7984 */ /* 0x000ee40000000c00 */
[----:B------:R-:W-:Y:S06]  /*1ca80*/  BAR.SYNC.DEFER_BLOCKING 0x0 ;  /* 0x0000000000007b1d */ /* 0x000fec0000010000 */
        /* <DEDUP_REMOVED lines=17> */
[----:B------:R-:W-:Y:S01]  /*1cba0*/  BAR.SYNC.DEFER_BLOCKING 0x0 ;  /* 0x0000000000007b1d */ /* 0x000fe20000010000 */
[----:B------:R-:W-:Y:S01]  /*1cbb0*/  IMAD.MOV.U32 R128, RZ, RZ, R129 ;  /* 0x000000ffff807224 */ /* 0x000fe200078e0081 */
[----:B------:R-:W-:Y:S01]  /*1cbc0*/  MOV R129, R131 ;  /* 0x0000008300817202 */ /* 0x000fe20000000f00 */
[----:B------:R-:W-:-:S02]  /*1cbd0*/  IMAD.MOV.U32 R130, RZ, RZ, R65 ;  /* 0x000000ffff827224 */ /* 0x000fc400078e0041 */
[----:B------:R-:W-:Y:S02]  /*1cbe0*/  IMAD.MOV.U32 R131, RZ, RZ, R67 ;  /* 0x000000ffff837224 */ /* 0x000fe400078e0043 */
[----:B------:R-:W4:Y:S01]  /*1cbf0*/  LDS.128 R64, [R252] ;  /* 0x00000000fc407984 */ /* 0x000f220000000c00 */
[----:B------:R-:W-:Y:S06]  /*1cc00*/  BAR.SYNC.DEFER_BLOCKING 0x0 ;  /* 0x0000000000007b1d */ /* 0x000fec0000010000 */
[----:B------:R-:W-:Y:S02]  /*1cc10*/  STSM.16.M88.4 [R0], R128 ;  /* 0x0000008000007844 */ /* 0x000fe40000000200 */
[----:B------:R-:W-:Y:S01]  /*1cc20*/  BAR.SYNC.DEFER_BLOCKING 0x0 ;  /* 0x0000000000007b1d */ /* 0x000fe20000010000 */
[----:B------:R-:W-:Y:S01]  /*1cc30*/  MOV R218, R196 ;  /* 0x000000c400da7202 */ /* 0x000fe20000000f00 */
[----:B------:R-:W-:-:S04]  /*1cc40*/  IMAD.MOV.U32 R219, RZ, RZ, R198 ;  /* 0x000000ffffdb7224 */ /* 0x000fc800078e00c6 */
[----:B------:R-:W4:Y:S02]  /*1cc50*/  LDS.128 R128, [R252] ;  /* 0x00000000fc807984 */ /* 0x000f240000000c00 */
[----:B------:R-:W-:Y:S06]  /*1cc60*/  BAR.SYNC.DEFER_BLOCKING 0x0 ;  /* 0x0000000000007b1d */ /* 0x000fec0000010000 */
        /* <DEDUP_REMOVED lines=17> */
[----:B------:R-:W-:Y:S01]  /*1cd80*/  BAR.SYNC.DEFER_BLOCKING 0x0 ;  /* 0x0000000000007b1d */ /* 0x000fe20000010000 */
[----:B------:R-:W-:Y:S01]  /*1cd90*/  IMAD.MOV.U32 R132, RZ, RZ, R133 ;  /* 0x000000ffff847224 */ /* 0x000fe200078e0085 */
[----:B------:R-:W-:Y:S01]  /*1cda0*/  MOV R133, R135 ;  /* 0x0000008700857202 */ /* 0x000fe20000000f00 */
[----:B------:R-:W-:-:S02]  /*1cdb0*/  IMAD.MOV.U32 R134, RZ, RZ, R69 ;  /* 0x000000ffff867224 */ /* 0x000fc400078e0045 */
[----:B------:R-:W-:Y:S02]  /*1cdc0*/  IMAD.MOV.U32 R135, RZ, RZ, R71 ;  /* 0x000000ffff877224 */ /* 0x000fe400078e0047 */
[----:B------:R-:W2:Y:S01]  /*1cdd0*/  LDS.128 R68, [R252] ;  /* 0x00000000fc447984 */ /* 0x000ea20000000c00 */
[----:B------:R-:W-:Y:S06]  /*1cde0*/  BAR.SYNC.DEFER_BLOCKING 0x0 ;  /* 0x0000000000007b1d */ /* 0x000fec0000010000 */
[----:B------:R-:W-:Y:S02]  /*1cdf0*/  STSM.16.M88.4 [R0], R132 ;  /* 0x0000008400007844 */ /* 0x000fe40000000200 */
[----:B------:R-:W-:Y:S01]  /*1ce00*/  BAR.SYNC.DEFER_BLOCKING 0x0 ;  /* 0x0000000000007b1d */ /* 0x000fe20000010000 */
[----:B------:R-:W-:Y:S01]  /*1ce10*/  MOV R222, R200 ;  /* 0x000000c800de7202 */ /* 0x000fe20000000f00 */
[----:B------:R-:W-:-:S04]  /*1ce20*/  IMAD.MOV.U32 R223, RZ, RZ, R202 ;  /* 0x000000ffffdf7224 */ /* 0x000fc800078e00ca */
[----:B------:R-:W2:Y:S02]  /*1ce30*/  LDS.128 R132, [R252] ;  /* 0x00000000fc847984 */ /* 0x000ea40000000c00 */
[----:B------:R-:W-:Y:S06]  /*1ce40*/  BAR.SYNC.DEFER_BLOCKING 0x0 ;  /* 0x0000000000007b1d */ /* 0x000fec0000010000 */
        /* <DEDUP_REMOVED lines=54> */
[----:B------:R-:W1:Y:S01]  /*1d1b0*/  LDS.128 R76, [R252] ;  /* 0x00000000fc4c7984 */ /* 0x000e620000000c00 */
[----:B------:R-:W-:Y:S06]  /*1d1c0*/  BAR.SYNC.DEFER_BLOCKING 0x0 ;  /* 0x0000000000007b1d */ /* 0x000fec0000010000 */
[----:B------:R-:W-:Y:S02]  /*1d1d0*/  STSM.16.M88.4 [R0], R140 ;  /* 0x0000008c00007844 */ /* 0x000fe40000000200 */
[----:B------:R-:W-:Y:S01]  /*1d1e0*/  BAR.SYNC.DEFER_BLOCKING 0x0 ;  /* 0x0000000000007b1d */ /* 0x000fe20000010000 */
[----:B------:R-:W-:Y:S01]  /*1d1f0*/  MOV R230, R208 ;  /* 0x000000d000e67202 */ /* 0x000fe20000000f00 */
[----:B------:R-:W-:-:S04]  /*1d200*/  IMAD.MOV.U32 R231, RZ, RZ, R210 ;  /* 0x000000ffffe77224 */ /* 0x000fc800078e00d2 */
[----:B------:R-:W1:Y:S02]  /*1d210*/  LDS.128 R140, [R252] ;  /* 0x00000000fc8c7984 */ /* 0x000e640000000c00 */
[----:B------:R-:W-:Y:S06]  /*1d220*/  BAR.SYNC.DEFER_BLOCKING 0x0 ;  /* 0x0000000000007b1d */ /* 0x000fec0000010000 */
[----:B--2---:R2:W-:Y:S02]  /*1d230*/  STSM.16.M88.4 [R0], R228 ;  /* 0x000000e400007844 */ /* 0x0045e40000000200 */
[----:B------:R-:W-:Y:S06]  /*1d240*/  BAR.SYNC.DEFER_BLOCKING 0x0 ;  /* 0x0000000000007b1d */ /* 0x000fec0000010000 */
[----:B------:R-:W1:Y:S01]  /*1d250*/  LDS.128 R208, [R252] ;  /* 0x00000000fcd07984 */ /* 0x000e620000000c00 */
[----:B--2---:R-:W-:Y:S01]  /*1d260*/  IMAD.MOV.U32 R228, RZ, RZ, R144 ;  /* 0x000000ffffe47224 */ /* 0x004fe200078e0090 */
[----:B------:R-:W-:Y:S01]  /*1d270*/  MOV R229, R146 ;  /* 0x0000009200e57202 */ /* 0x000fe20000000f00 */
[----:B------:R-:W-:Y:S01]  /*1d280*/  BAR.SYNC.DEFER_BLOCKING 0x0 ;  /* 0x0000000000007b1d */ /* 0x000fe20000010000 */
[----:B------:R-:W-:-:S02]  /*1d290*/  IMAD.MOV.U32 R230, RZ, RZ, R80 ;  /* 0x000000ffffe67224 */ /* 0x000fc400078e0050 */
[----:B------:R-:W-:-:S05]  /*1d2a0*/  IMAD.MOV.U32 R231, RZ, RZ, R82 ;  /* 0x000000ffffe77224 */ /* 0x000fca00078e0052 */
[----:B------:R-:W-:Y:S01]  /*1d2b0*/  STSM.16.M88.4 [R0], R228 ;  /* 0x000000e400007844 */ /* 0x000fe20000000200 */
[----:B------:R-:W-:Y:S06]  /*1d2c0*/  BAR.SYNC.DEFER_BLOCKING 0x0 ;  /* 0x0000000000007b1d */ /* 0x000fec0000010000 */
[----:B------:R-:W2:Y:S02]  /*1d2d0*/  LDS.128 R228, [R252] ;  /* 0x00000000fce47984 */ /* 0x000ea40000000c00 */
[----:B------:R-:W-:Y:S06]  /*1d2e0*/  BAR.SYNC.DEFER_BLOCKING 0x0 ;  /* 0x0000000000007b1d */ /* 0x000fec0000010000 */
[----:B---3--:R3:W-:Y:S02]  /*1d2f0*/  STSM.16.M88.4 [R0], R232 ;  /* 0x000000e800007844 */ /* 0x0087e40000000200 */
[----:B------:R-:W-:Y:S06]  /*1d300*/  BAR.SYNC.DEFER_BLOCKING 0x0 ;  /* 0x0000000000007b1d */ /* 0x000fec0000010000 */
[----:B------:R-:W2:Y:S02]  /*1d310*/  LDS.128 R144, [R252] ;  /* 0x00000000fc907984 */ /* 0x000ea40000000c00 */
[----:B------:R-:W-:Y:S06]  /*1d320*/  BAR.SYNC.DEFER_BLOCKING 0x0 ;  /* 0x0000000000007b1d */ /* 0x000fec0000010000 */
[----:B------:R-:W-:Y:S02]  /*1d330*/  STSM.16.M88.4 [R0], R244 ;  /* 0x000000f400007844 */ /* 0x000fe40000000200 */
[----:B------:R-:W-:Y:S06]  /*1d340*/  BAR.SYNC.DEFER_BLOCKING 0x0 ;  /* 0x0000000000007b1d */ /* 0x000fec0000010000 */
[----:B------:R-:W2:Y:S02]  /*1d350*/  LDS.128 R80, [R252] ;  /* 0x00000000fc507984 */ /* 0x000ea40000000c00 */
[----:B------:R-:W-:Y:S06]  /*1d360*/  BAR.SYNC.DEFER_BLOCKING 0x0 ;  /* 0x0000000000007b1d */ /* 0x000fec0000010000 */
[----:B----4-:R-:W-:Y:S02]  /*1d370*/  STSM.16.M88.4 [R0], R236 ;  /* 0x000000ec00007844 */ /* 0x010fe40000000200 */
[----:B------:R-:W-:Y:S01]  /*1d380*/  BAR.SYNC.DEFER_BLOCKING 0x0 ;  /* 0x0000000000007b1d */ /* 0x000fe20000010000 */
[----:B---3--:R-:W-:Y:S01]  /*1d390*/  IMAD.MOV.U32 R232, RZ, RZ, R148 ;  /* 0x000000ffffe87224 */ /* 0x008fe200078e0094 */
[----:B------:R-:W-:Y:S01]  /*1d3a0*/  MOV R233, R150 ;  /* 0x0000009600e97202 */ /* 0x000fe20000000f00 */
[----:B------:R-:W-:-:S03]  /*1d3b0*/  IMAD.MOV.U32 R234, RZ, RZ, R84 ;  /* 0x000000ffffea7224 */ /* 0x000fc600078e0054 */
[----:B------:R-:W3:Y:S01]  /*1d3c0*/  LDS.128 R236, [R252] ;  /* 0x00000000fcec7984 */ /* 0x000ee20000000c00 */
[----:B------:R-:W-:Y:S01]  /*1d3d0*/  IMAD.MOV.U32 R235, RZ, RZ, R86 ;  /* 0x000000ffffeb7224 */ /* 0x000fe200078e0056 */
[----:B------:R-:W-:Y:S06]  /*1d3e0*/  BAR.SYNC.DEFER_BLOCKING 0x0 ;  /* 0x0000000000007b1d */ /* 0x000fec0000010000 */
[----:B------:R4:W-:Y:S04]  /*1d3f0*/  STSM.16.M88.4 [R0], R232 ;  /* 0x000000e800007844 */ /* 0x0009e80000000200 */
[----:B----4-:R-:W4:Y:S04]  /*1d400*/  LDL.LU R232, [R1+0xf4] ;  /* 0x0000f40001e87983 */ /* 0x010f280000300800 */
[----:B------:R-:W4:Y:S04]  /*1d410*/  LDL.LU R233, [R1+0xfc] ;  /* 0x0000fc0001e97983 */ /* 0x000f280000300800 */
[----:B------:R-:W2:Y:S01]  /*1d420*/  LDL.LU R251, [R1+0x130] ;  /* 0x0001300001fb7983 */ /* 0x000ea20000300800 */
[----:B------:R-:W-:Y:S01]  /*1d430*/  MOV R234, R213 ;  /* 0x000000d500ea7202 */ /* 0x000fe20000000f00 */
[----:B------:R-:W-:Y:S01]  /*1d440*/  IMAD.MOV.U32 R235, RZ, RZ, R215 ;  /* 0x000000ffffeb7224 */ /* 0x000fe200078e00d7 */
[----:B------:R-:W-:Y:S01]  /*1d450*/  BAR.SYNC.DEFER_BLOCKING 0x0 ;  /* 0x0000000000007b1d */ /* 0x000fe20000010000 */
[----:B------:R-:W-:Y:S01]  /*1d460*/  MOV R148, R149 ;  /* 0x0000009500947202 */ /* 0x000fe20000000f00 */
[----:B------:R-:W-:-:S02]  /*1d470*/  IMAD.MOV.U32 R150, RZ, RZ, R85 ;  /* 0x000000ffff967224 */ /* 0x000fc400078e0055 */
[----:B------:R-:W-:Y:S01]  /*1d480*/  VIADD R2, R10, 0x2 ;  /* 0x000000020a027836 */ /* 0x000fe20000000000 */
[----:B------:R-:W-:Y:S01]  /*1d490*/  ISETP.GE.AND P1, PT, R3, UR5, PT ;  /* 0x0000000503007c0c */ /* 0x000fe2000bf26270 */
[----:B------:R-:W3:Y:S04]  /*1d4a0*/  LDL.LU R246, [R1+0x118] ;  /* 0x0001180001f67983 */ /* 0x000ee80000300800 */
[----:B------:R-:W1:Y:S01]  /*1d4b0*/  LDS.128 R212, [R252] ;  /* 0x00000000fcd47984 */ /* 0x000e620000000c00 */
[----:B------:R-:W-:Y:S01]  /*1d4c0*/  BAR.SYNC.DEFER_BLOCKING 0x0 ;  /* 0x0000000000007b1d */ /* 0x000fe20000010000 */
[----:B------:R-:W-:Y:S01]  /*1d4d0*/  IMAD.MOV.U32 R149, RZ, RZ, R151 ;  /* 0x000000ffff957224 */ /* 0x000fe200078e0097 */
[----:B------:R-:W-:Y:S01]  /*1d4e0*/  MOV R151, R87 ;  /* 0x0000005700977202 */ /* 0x000fe20000000f00 */
[----:B------:R-:W-:Y:S01]  /*1d4f0*/  IMAD R3, R11, R9, RZ ;  /* 0x000000090b037224 */ /* 0x000fe200078e02ff */
[----:B------:R-:W-:-:S02]  /*1d500*/  ISETP.GE.AND P2, PT, R2, UR4, PT ;  /* 0x0000000402007c0c */ /* 0x000fc4000bf46270 */
[----:B------:R-:W-:Y:S02]  /*1d510*/  ULDC.64 UR4, c[0x0][0x220] ;  /* 0x0000880000047ab9 */ /* 0x000fe40000000a00 */
[----:B------:R-:W-:Y:S01]  /*1d520*/  LEA R2, P4, R3, UR4, 0x2 ;  /* 0x0000000403027c11 */ /* 0x000fe2000f8810ff */
[----:B------:R-:W-:Y:S01]  /*1d530*/  IMAD R9, R9, 0x80, R3 ;  /* 0x0000008009097824 */ /* 0x000fe200078e0203 */
[----:B------:R-:W3:Y:S02]  /*1d540*/  LDL.LU R244, [R1+0x13c] ;  /* 0x00013c0001f47983 */ /* 0x000ee40000300800 */
[----:B------:R-:W-:Y:S02]  /*1d550*/  LEA.HI.X.SX32 R3, R3, UR5, 0x2, P4 ;  /* 0x0000000503037c11 */ /* 0x000fe4000a0f16ff */
[----:B------:R-:W3:Y:S04]  /*1d560*/  LDL.LU R245, [R1+0x12c] ;  /* 0x00012c0001f57983 */ /* 0x000ee80000300800 */
[----:B------:R-:W3:Y:S01]  /*1d570*/  LDL.LU R247, [R1+0x10c] ;  /* 0x00010c0001f77983 */ /* 0x000ee20000300800 */
[----:B------:R-:W-:Y:S01]  /*1d580*/  ISETP.LT.AND P5, PT, R12, UR6, !P5 ;  /* 0x000000060c007c0c */ /* 0x000fe2000efa1270 */
[----:B------:R-:W-:-:S02]  /*1d590*/  ULDC UR6, c[0x0][0x22c] ;  /* 0x00008b0000067ab9 */ /* 0x000fc40000000800 */
[----:B----4-:R4:W-:Y:S01]  /*1d5a0*/  STSM.16.M88.4 [R0], R232 ;  /* 0x000000e800007844 */ /* 0x0109e20000000200 */
[----:B------:R-:W-:Y:S06]  /*1d5b0*/  BAR.SYNC.DEFER_BLOCKING 0x0 ;  /* 0x0000000000007b1d */ /* 0x000fec0000010000 */
[----:B----4-:R-:W4:Y:S04]  /*1d5c0*/  LDL.LU R232, [R1+0x104] ;  /* 0x0001040001e87983 */ /* 0x010f280000300800 */
[----:B------:R-:W3:Y:S04]  /*1d5d0*/  LDL.LU R233, [R1+0x138] ;  /* 0x0001380001e97983 */ /* 0x000ee80000300800 */
[----:B------:R-:W3:Y:S04]  /*1d5e0*/  LDL.LU R234, [R1+0x128] ;  /* 0x0001280001ea7983 */ /* 0x000ee80000300800 */
[----:B------:R-:W1:Y:S01]  /*1d5f0*/  LDS.128 R84, [R252] ;  /* 0x00000000fc547984 */ /* 0x000e620000000c00 */
[----:B------:R-:W-:Y:S06]  /*1d600*/  BAR.SYNC.DEFER_BLOCKING 0x0 ;  /* 0x0000000000007b1d */ /* 0x000fec0000010000 */
[----:B------:R-:W3:Y:S04]  /*1d610*/  LDL.LU R235, [R1+0x108] ;  /* 0x0001080001eb7983 */ /* 0x000ee80000300800 */
[----:B------:R2:W-:Y:S02]  /*1d620*/  STSM.16.M88.4 [R0], R148 ;  /* 0x0000009400007844 */ /* 0x0005e40000000200 */
[----:B--2---:R-:W-:-:S02]  /*1d630*/  IMAD R148, R10, UR26, RZ ;  /* 0x0000001a0a947c24 */ /* 0x004fc4000f8e02ff */
[----:B------:R-:W2:Y:S01]  /*1d640*/  LDL.LU R150, [R1+0x110] ;  /* 0x0001100001967983 */ /* 0x000ea20000300800 */
[----:B------:R-:W-:Y:S02]  /*1d650*/  VIADD R0, R10, 0x4 ;  /* 0x000000040a007836 */ /* 0x000fe40000000000 */
[----:B------:R-:W-:Y:S01]  /*1d660*/  IMAD.WIDE R14, R148, 0x4, R2 ;  /* 0x00000004940e7825 */ /* 0x000fe200078e0202 */
[----:B------:R-:W-:Y:S06]  /*1d670*/  BAR.SYNC.DEFER_BLOCKING 0x0 ;  /* 0x0000000000007b1d */ /* 0x000fec0000010000 */
[----:B------:R-:W4:Y:S04]  /*1d680*/  LDL.LU R151, [R1+0x114] ;  /* 0x0001140001977983 */ /* 0x000f280000300800 */
[----:B------:R1:W-:Y:S01]  /*1d690*/  @P6 STG.E desc[UR16][R14.64], R251 ;  /* 0x000000fb0e006986 */ /* 0x0003e2000c101910 */
[----:B------:R-:W-:-:S02]  /*1d6a0*/  ISETP.GE.AND P6, PT, R0, UR6, PT ;  /* 0x0000000600007c0c */ /* 0x000fc4000bfc6270 */
[C---:B------:R-:W-:Y:S01]  /*1d6b0*/  LEA R8, P4, R9.reuse, UR4, 0x2 ;  /* 0x0000000409087c11 */ /* 0x040fe2000f8810ff */
[----:B------:R-:W-:Y:S01]  /*1d6c0*/  VIADD R13, R148, UR26 ;  /* 0x0000001a940d7c36 */ /* 0x000fe20008000000 */
[----:B------:R-:W-:Y:S01]  /*1d6d0*/  ULDC UR6, c[0x0][0x228] ;  /* 0x00008a0000067ab9 */ /* 0x000fe20000000800 */
[----:B-1----:R-:W3:Y:S04]  /*1d6e0*/  LDL.LU R251, [R1+0x6f0] ;  /* 0x0006f00001fb7983 */ /* 0x002ee80000300800 */
[----:B------:R-:W2:Y:S01]  /*1d6f0*/  LDL.LU R0, [R1+0x120] ;  /* 0x0001200001007983 */ /* 0x000ea20000300800 */
[----:B------:R-:W-:Y:S01]  /*1d700*/  LEA.HI.X.SX32 R9, R9, UR5, 0x2, P4 ;  /* 0x0000000509097c11 */ /* 0x000fe2000a0f16ff */
[----:B------:R-:W-:Y:S02]  /*1d710*/  ULDC.64 UR4, c[0x0][0x228] ;  /* 0x00008a0000047ab9 */ /* 0x000fe40000000a00 */
[----:B------:R-:W-:Y:S01]  /*1d720*/  ISETP.LT.AND P4, PT, R11, UR4, !P3 ;  /* 0x000000040b007c0c */ /* 0x000fe2000df81270 */
[----:B------:R-:W-:-:S04]  /*1d730*/  IMAD.WIDE R14, R13, 0x4, R2 ;  /* 0x000000040d0e7825 */ /* 0x000fc800078e0202 */
[----:B------:R-:W-:Y:S01]  /*1d740*/  IMAD.WIDE R148, R148, 0x4, R8 ;  /* 0x0000000494947825 */ /* 0x000fe200078e0208 */
[----:B------:R-:W-:Y:S01]  /*1d750*/  ISETP.LT.AND P3, PT, R12, UR14, !P3 ;  /* 0x0000000e0c007c0c */ /* 0x000fe2000df61270 */
[----:B------:R-:W-:-:S03]  /*1d760*/  ULDC UR4, c[0x0][0x22c] ;  /* 0x00008b0000047ab9 */ /* 0x000fc60000000800 */
[----:B--2---:R1:W-:Y:S04]  /*1d770*/  @P5 STG.E desc[UR16][R148.64], R0 ;  /* 0x0000000094005986 */ /* 0x0043e8000c101910 */
[----:B------:R2:W-:Y:S01]  /*1d780*/  @P4 STG.E desc[UR16][R14.64], R150 ;  /* 0x000000960e004986 */ /* 0x0005e2000c101910 */
[C---:B-1----:R-:W-:Y:S02]  /*1d790*/  VIADD R0, R13.reuse, UR26 ;  /* 0x0000001a0d007c36 */ /* 0x042fe40008000000 */
[----:B--2---:R-:W-:Y:S02]  /*1d7a0*/  IMAD.WIDE R14, R13, 0x4, R8 ;  /* 0x000000040d0e7825 */ /* 0x004fe400078e0208 */
[----:B------:R-:W2:Y:S01]  /*1d7b0*/  LDL.LU R13, [R1+0x100] ;  /* 0x00010000010d7983 */ /* 0x000ea20000300800 */
[----:B------:R-:W-:Y:S01]  /*1d7c0*/  ISETP.LT.AND P5, PT, R11, UR12, !P2 ;  /* 0x0000000c0b007c0c */ /* 0x000fe2000d7a1270 */
[----:B------:R-:W-:-:S02]  /*1d7d0*/  IMAD.WIDE R148, R0, 0x4, R2 ;  /* 0x0000000400947825 */ /* 0x000fc400078e0202 */
[----:B--2---:R1:W-:Y:S04]  /*1d7e0*/  @P3 STG.E desc[UR16][R14.64], R13 ;  /* 0x0000000d0e003986 */ /* 0x0043e8000c101910 */
[----:B-1----:R-:W2:Y:S01]  /*1d7f0*/  LDL.LU R15, [R1+0x134] ;  /* 0x00013400010f7983 */ /* 0x002ea20000300800 */
[----:B------:R-:W-:Y:S01]  /*1d800*/  VIADD R13, R0, UR26 ;  /* 0x0000001a000d7c36 */ /* 0x000fe20008000000 */
[----:B------:R-:W-:Y:S02]  /*1d810*/  ISETP.LT.AND P2, PT, R12, UR10, !P2 ;  /* 0x0000000a0c007c0c */ /* 0x000fe4000d741270 */
[----:B------:R-:W-:Y:S01]  /*1d820*/  ISETP.LT.AND P4, PT, R11, UR8, !P1 ;  /* 0x000000080b007c0c */ /* 0x000fe2000cf81270 */
[----:B------:R-:W-:Y:S01]  /*1d830*/  ULDC UR8, c[0x0][0x228] ;  /* 0x00008a0000087ab9 */ /* 0x000fe20000000800 */
[----:B--2---:R1:W-:Y:S02]  /*1d840*/  @P5 STG.E desc[UR16][R148.64], R15 ;  /* 0x0000000f94005986 */ /* 0x0043e4000c101910 */
[----:B-1----:R-:W-:-:S02]  /*1d850*/  IMAD.WIDE R148, R0, 0x4, R8 ;  /* 0x0000000400947825 */ /* 0x002fc400078e0208 */
[----:B------:R-:W2:Y:S01]  /*1d860*/  LDL.LU R0, [R1+0x124] ;  /* 0x0001240001007983 */ /* 0x000ea20000300800 */
[----:B------:R-:W-:Y:S01]  /*1d870*/  ISETP.LT.AND P1, PT, R12, UR18, !P1 ;  /* 0x000000120c007c0c */ /* 0x000fe2000cf21270 */
[----:B------:R-:W-:Y:S01]  /*1d880*/  IMAD.WIDE R14, R13, 0x4, R2 ;  /* 0x000000040d0e7825 */ /* 0x000fe200078e0202 */
[----:B------:R-:W-:-:S04]  /*1d890*/  IADD3 R150, R10, 0x5, RZ ;  /* 0x000000050a967810 */ /* 0x000fc80007ffe0ff */
[----:B------:R-:W-:Y:S01]  /*1d8a0*/  ISETP.GE.AND P3, PT, R150, UR4, PT ;  /* 0x0000000496007c0c */ /* 0x000fe2000bf66270 */
[----:B------:R-:W-:Y:S01]  /*1d8b0*/  ULDC UR4, c[0x0][0x22c] ;  /* 0x00008b0000047ab9 */ /* 0x000fe20000000800 */
[----:B------:R-:W-:-:S04]  /*1d8c0*/  IADD3 R150, R10, 0x6, RZ ;  /* 0x000000060a967810 */ /* 0x000fc80007ffe0ff */
[----:B------:R-:W-:Y:S01]  /*1d8d0*/  ISETP.GE.AND P5, PT, R150, UR4, PT ;  /* 0x0000000496007c0c */ /* 0x000fe2000bfa6270 */
[----:B------:R-:W-:Y:S01]  /*1d8e0*/  ULDC UR4, c[0x0][0x22c] ;  /* 0x00008b0000047ab9 */ /* 0x000fe20000000800 */
[----:B--2---:R1:W-:Y:S01]  /*1d8f0*/  @P2 STG.E desc[UR16][R148.64], R0 ;  /* 0x0000000094002986 */ /* 0x0043e2000c101910 */
[----:B------:R-:W-:-:S03]  /*1d900*/  ISETP.LT.AND P2, PT, R11, UR24, !P6 ;  /* 0x000000180b007c0c */ /* 0x000fc6000f741270 */
[----:B----4-:R2:W-:Y:S01]  /*1d910*/  @P4 STG.E desc[UR16][R14.64], R151 ;  /* 0x000000970e004986 */ /* 0x0105e2000c101910 */
[----:B------:R-:W-:Y:S02]  /*1d920*/  ISETP.LT.AND P6, PT, R12, UR22, !P6 ;  /* 0x000000160c007c0c */ /* 0x000fe4000f7c1270 */
[----:B------:R-:W-:Y:S01]  /*1d930*/  ISETP.LT.AND P4, PT, R11, UR20, !P3 ;  /* 0x000000140b007c0c */ /* 0x000fe2000df81270 */
[----:B-1----:R-:W-:Y:S02]  /*1d940*/  VIADD R0, R10, 0x7 ;  /* 0x000000070a007836 */ /* 0x002fe40000000000 */
[----:B--2---:R-:W-:-:S04]  /*1d950*/  IMAD.WIDE R14, R13, 0x4, R8 ;  /* 0x000000040d0e7825 */ /* 0x004fc800078e0208 */
[----:B------:R-:W-:Y:S01]  /*1d960*/  VIADD R13, R13, UR26 ;  /* 0x0000001a0d0d7c36 */ /* 0x000fe20008000000 */
[----:B------:R1:W-:Y:S01]  /*1d970*/  @P1 STG.E desc[UR16][R14.64], R232 ;  /* 0x000000e80e001986 */ /* 0x0003e2000c101910 */
[----:B------:R-:W-:Y:S01]  /*1d980*/  ISETP.GE.AND P1, PT, R0, UR4, PT ;  /* 0x0000000400007c0c */ /* 0x000fe2000bf26270 */
[----:B------:R-:W-:Y:S02]  /*1d990*/  ULDC UR4, c[0x0][0x22c] ;  /* 0x00008b0000047ab9 */ /* 0x000fe40000000800 */
[C---:B------:R-:W-:Y:S01]  /*1d9a0*/  IADD3 R0, R13.reuse, UR26, RZ ;  /* 0x0000001a0d007c10 */ /* 0x040fe2000fffe0ff */
[----:B------:R-:W-:-:S04]  /*1d9b0*/  IMAD.WIDE R150, R13, 0x4, R2 ;  /* 0x000000040d967825 */ /* 0x000fc800078e0202 */
[----:B------:R-:W-:Y:S01]  /*1d9c0*/  IMAD.WIDE R148, R13, 0x4, R8 ;  /* 0x000000040d947825 */ /* 0x000fe200078e0208 */
[----:B---3--:R-:W-:Y:S03]  /*1d9d0*/  @P2 STG.E desc[UR16][R150.64], R233 ;  /* 0x000000e996002986 */ /* 0x008fe6000c101910 */
[----:B-1----:R-:W-:Y:S01]  /*1d9e0*/  IMAD.WIDE R14, R0, 0x4, R2 ;  /* 0x00000004000e7825 */ /* 0x002fe200078e0202 */
[----:B------:R-:W-:Y:S04]  /*1d9f0*/  @P6 STG.E desc[UR16][R148.64], R234 ;  /* 0x000000ea94006986 */ /* 0x000fe8000c101910 */
[----:B------:R1:W-:Y:S04]  /*1da00*/  @P4 STG.E desc[UR16][R14.64], R246 ;  /* 0x000000f60e004986 */ /* 0x0003e8000c101910 */
[----:B-1----:R-:W2:Y:S04]  /*1da10*/  LDL.LU R246, [R1+0x11c] ;  /* 0x00011c0001f67983 */ /* 0x002ea80000300800 */
[----:B------:R-:W3:Y:S04]  /*1da20*/  LDL.LU R233, [R1+0x10] ;  /* 0x0000100001e97983 */ /* 0x000ee80000300800 */
[----:B------:R-:W4:Y:S01]  /*1da30*/  LDL.LU R150, [R1] ;  /* 0x0000000001967983 */ /* 0x000f220000300800 */
[----:B------:R-:W-:-:S03]  /*1da40*/  ISETP.LT.AND P3, PT, R12, UR28, !P3 ;  /* 0x0000001c0c007c0c */ /* 0x000fc6000df61270 */
[----:B------:R-:W4:Y:S01]  /*1da50*/  LDL.LU R234, [R1+0x14] ;  /* 0x0000140001ea7983 */ /* 0x000f220000300800 */
[----:B------:R-:W-:Y:S01]  /*1da60*/  IMAD.WIDE R14, R0, 0x4, R8 ;  /* 0x00000004000e7825 */ /* 0x000fe200078e0208 */
[----:B------:R-:W-:-:S03]  /*1da70*/  ISETP.LT.AND P6, PT, R11, UR30, !P5 ;  /* 0x0000001e0b007c0c */ /* 0x000fc6000efc1270 */
[----:B------:R-:W-:Y:S01]  /*1da80*/  VIADD R232, R10, 0x8 ;  /* 0x000000080ae87836 */ /* 0x000fe20000000000 */
[----:B------:R-:W-:Y:S01]  /*1da90*/  IADD3 R13, R0, UR26, RZ ;  /* 0x0000001a000d7c10 */ /* 0x000fe2000fffe0ff */
[----:B------:R-:W-:-:S03]  /*1daa0*/  VIADD R148, R10, 0x9 ;  /* 0x000000090a947836 */ /* 0x000fc60000000000 */
[----:B------:R1:W-:Y:S01]  /*1dab0*/  @P3 STG.E desc[UR16][R14.64], R235 ;  /* 0x000000eb0e003986 */ /* 0x0003e2000c101910 */
[----:B------:R-:W-:Y:S01]  /*1dac0*/  ISETP.GE.AND P2, PT, R232, UR4, PT ;  /* 0x00000004e8007c0c */ /* 0x000fe2000bf46270 */
[----:B------:R-:W-:Y:S01]  /*1dad0*/  ULDC UR4, c[0x0][0x22c] ;  /* 0x00008b0000047ab9 */ /* 0x000fe20000000800 */
[----:B------:R-:W-:Y:S01]  /*1dae0*/  ISETP.LT.AND P5, PT, R12, UR6, !P5 ;  /* 0x000000060c007c0c */ /* 0x000fe2000efa1270 */
[----:B------:R-:W-:Y:S01]  /*1daf0*/  VIADD R0, R10, 0xa ;  /* 0x0000000a0a007836 */ /* 0x000fe20000000000 */
[----:B------:R-:W-:Y:S01]  /*1db00*/  ISETP.GE.AND P4, PT, R148, UR4, PT ;  /* 0x0000000494007c0c */ /* 0x000fe2000bf86270 */
[----:B-1----:R-:W4:Y:S01]  /*1db10*/  LDL.LU R235, [R1+0x4] ;  /* 0x0000040001eb7983 */ /* 0x002f220000300800 */
[----:B------:R-:W-:Y:S01]  /*1db20*/  IMAD.WIDE R148, R13, 0x4, R2 ;  /* 0x000000040d947825 */ /* 0x000fe200078e0202 */
[----:B------:R-:W-:Y:S01]  /*1db30*/  ULDC UR4, c[0x0][0x22c] ;  /* 0x00008b0000047ab9 */ /* 0x000fe20000000800 */
[----:B------:R-:W-:-:S03]  /*1db40*/  ULDC UR6, c[0x0][0x228] ;  /* 0x00008a0000067ab9 */ /* 0x000fc60000000800 */
[----:B------:R1:W-:Y:S01]  /*1db50*/  @P6 STG.E desc[UR16][R148.64], R244 ;  /* 0x000000f494006986 */ /* 0x0003e2000c101910 */
[----:B------:R-:W-:Y:S01]  /*1db60*/  IMAD.WIDE R14, R13, 0x4, R8 ;  /* 0x000000040d0e7825 */ /* 0x000fe200078e0208 */
[----:B------:R-:W-:Y:S01]  /*1db70*/  ISETP.GE.AND P3, PT, R0, UR4, PT ;  /* 0x0000000400007c0c */ /* 0x000fe2000bf66270 */
[----:B------:R-:W-:Y:S01]  /*1db80*/  ULDC UR4, c[0x0][0x228] ;  /* 0x00008a0000047ab9 */ /* 0x000fe20000000800 */
[----:B-1----:R-:W4:Y:S01]  /*1db90*/  LDL.LU R244, [R1+0x18] ;  /* 0x0000180001f47983 */ /* 0x002f220000300800 */
[----:B------:R-:W-:Y:S01]  /*1dba0*/  ISETP.LT.AND P6, PT, R11, UR4, !P1 ;  /* 0x000000040b007c0c */ /* 0x000fe2000cfc1270 */
[----:B------:R-:W-:Y:S02]  /*1dbb0*/  VIADD R151, R13, UR26 ;  /* 0x0000001a0d977c36 */ /* 0x000fe40008000000 */
[----:B------:R1:W-:Y:S01]  /*1dbc0*/  @P5 STG.E desc[UR16][R14.64], R245 ;  /* 0x000000f50e005986 */ /* 0x0003e2000c101910 */
[----:B------:R-:W-:Y:S01]  /*1dbd0*/  ISETP.LT.AND P1, PT, R12, UR6, !P1 ;  /* 0x000000060c007c0c */ /* 0x000fe2000cf21270 */
[C---:B------:R-:W-:Y:S01]  /*1dbe0*/  IMAD.WIDE R148, R151.reuse, 0x4, R2 ;  /* 0x0000000497947825 */ /* 0x040fe200078e0202 */
[----:B------:R-:W-:Y:S01]  /*1dbf0*/  ULDC UR4, c[0x0][0x228] ;  /* 0x00008a0000047ab9 */ /* 0x000fe20000000800 */
[----:B------:R-:W-:Y:S01]  /*1dc00*/  ULDC UR6, c[0x0][0x228] ;  /* 0x00008a0000067ab9 */ /* 0x000fe20000000800 */
[----:B-1----:R-:W4:Y:S01]  /*1dc10*/  LDL.LU R245, [R1+0x8] ;  /* 0x0000080001f57983 */ /* 0x002f220000300800 */
[----:B------:R-:W-:Y:S01]  /*1dc20*/  IMAD.WIDE R14, R151, 0x4, R8 ;  /* 0x00000004970e7825 */ /* 0x000fe200078e0208 */
[----:B------:R-:W-:Y:S01]  /*1dc30*/  ISETP.LT.AND P5, PT, R11, UR4, !P2 ;  /* 0x000000040b007c0c */ /* 0x000fe2000d7a1270 */
[----:B------:R-:W-:Y:S01]  /*1dc40*/  ULDC UR4, c[0x0][0x22c] ;  /* 0x00008b0000047ab9 */ /* 0x000fe20000000800 */
[----:B------:R-:W-:Y:S01]  /*1dc50*/  IADD3 R13, R10, 0xb, RZ ;  /* 0x0000000b0a0d7810 */ /* 0x000fe20007ffe0ff */
[----:B------:R-:W-:Y:S01]  /*1dc60*/  VIADD R0, R151, UR26 ;  /* 0x0000001a97007c36 */ /* 0x000fe20008000000 */
[----:B--2---:R1:W-:Y:S04]  /*1dc70*/  @P6 STG.E desc[UR16][R148.64], R246 ;  /* 0x000000f694006986 */ /* 0x0043e8000c101910 */
[----:B------:R2:W-:Y:S04]  /*1dc80*/  @P1 STG.E desc[UR16][R14.64], R247 ;  /* 0x000000f70e001986 */ /* 0x0005e8000c101910 */
[----:B-1----:R-:W4:Y:S04]  /*1dc90*/  LDL.LU R246, [R1+0x1c] ;  /* 0x00001c0001f67983 */ /* 0x002f280000300800 */
[----:B--2---:R-:W2:Y:S01]  /*1dca0*/  LDL.LU R247, [R1+0xc] ;  /* 0x00000c0001f77983 */ /* 0x004ea20000300800 */
[----:B------:R-:W-:Y:S01]  /*1dcb0*/  ISETP.LT.AND P2, PT, R12, UR6, !P2 ;  /* 0x000000060c007c0c */ /* 0x000fe2000d741270 */
[----:B------:R-:W-:Y:S01]  /*1dcc0*/  IMAD.WIDE R14, R0, 0x4, R2 ;  /* 0x00000004000e7825 */ /* 0x000fe200078e0202 */
[----:B------:R-:W-:Y:S01]  /*1dcd0*/  ISETP.GE.AND P6, PT, R13, UR4, PT ;  /* 0x000000040d007c0c */ /* 0x000fe2000bfc6270 */
[----:B------:R-:W-:Y:S01]  /*1dce0*/  ULDC UR4, c[0x0][0x228] ;  /* 0x00008a0000047ab9 */ /* 0x000fe20000000800 */
[----:B------:R-:W-:Y:S01]  /*1dcf0*/  ULDC UR6, c[0x0][0x228] ;  /* 0x00008a0000067ab9 */ /* 0x000fe20000000800 */
[----:B------:R-:W-:Y:S01]  /*1dd00*/  VIADD R13, R10, 0xc ;  /* 0x0000000c0a0d7836 */ /* 0x000fe20000000000 */
[----:B------:R-:W-:Y:S01]  /*1dd10*/  ISETP.LT.AND P1, PT, R11, UR4, !P4 ;  /* 0x000000040b007c0c */ /* 0x000fe2000e721270 */
[----:B------:R-:W-:Y:S01]  /*1dd20*/  ULDC UR4, c[0x0][0x22c] ;  /* 0x00008b0000047ab9 */ /* 0x000fe20000000800 */
[----:B------:R-:W-:Y:S01]  /*1dd30*/  IMAD.WIDE R148, R0, 0x4, R8 ;  /* 0x0000000400947825 */ /* 0x000fe200078e0208 */
[----:B---3--:R1:W-:Y:S01]  /*1dd40*/  @P5 STG.E desc[UR16][R14.64], R233 ;  /* 0x000000e90e005986 */ /* 0x0083e2000c101910 */
[----:B------:R-:W-:Y:S01]  /*1dd50*/  ISETP.GE.AND P5, PT, R13, UR4, PT ;  /* 0x000000040d007c0c */ /* 0x000fe2000bfa6270 */
[----:B------:R-:W-:-:S02]  /*1dd60*/  ULDC UR4, c[0x0][0x228] ;  /* 0x00008a0000047ab9 */ /* 0x000fc40000000800 */
[----:B------:R-:W-:Y:S01]  /*1dd70*/  ISETP.LT.AND P4, PT, R12, UR4, !P4 ;  /* 0x000000040c007c0c */ /* 0x000fe2000e781270 */
[----:B----4-:R3:W-:Y:S01]  /*1dd80*/  @P2 STG.E desc[UR16][R148.64], R150 ;  /* 0x0000009694002986 */ /* 0x0107e2000c101910 */
[----:B------:R-:W-:Y:S01]  /*1dd90*/  ISETP.LT.AND P2, PT, R11, UR6, !P3 ;  /* 0x000000060b007c0c */ /* 0x000fe2000df41270 */
[----:B------:R-:W-:Y:S01]  /*1dda0*/  ULDC UR4, c[0x0][0x22c] ;  /* 0x00008b0000047ab9 */ /* 0x000fe20000000800 */
[----:B------:R-:W-:Y:S01]  /*1ddb0*/  ULDC UR6, c[0x0][0x228] ;  /* 0x00008a0000067ab9 */ /* 0x000fe20000000800 */
[----:B-1----:R-:W-:Y:S01]  /*1ddc0*/  IADD3 R233, R0, UR26, RZ ;  /* 0x0000001a00e97c10 */ /* 0x002fe2000fffe0ff */
[----:B------:R-:W-:-:S04]  /*1ddd0*/  VIADD R0, R10, 0xd ;  /* 0x0000000d0a007836 */ /* 0x000fc80000000000 */
[----:B---3--:R-:W-:-:S04]  /*1dde0*/  IMAD.WIDE R150, R233, 0x4, R2 ;  /* 0x00000004e9967825 */ /* 0x008fc800078e0202 */
[C---:B------:R-:W-:Y:S01]  /*1ddf0*/  VIADD R13, R233.reuse, UR26 ;  /* 0x0000001ae90d7c36 */ /* 0x040fe20008000000 */
[----:B------:R1:W-:Y:S01]  /*1de00*/  @P1 STG.E desc[UR16][R150.64], R248 ;  /* 0x000000f896001986 */ /* 0x0003e2000c101910 */
[----:B------:R-:W-:Y:S01]  /*1de10*/  ISETP.GE.AND P1, PT, R0, UR4, PT ;  /* 0x0000000400007c0c */ /* 0x000fe2000bf26270 */
[----:B------:R-:W-:Y:S01]  /*1de20*/  IMAD.WIDE R14, R233, 0x4, R8 ;  /* 0x00000004e90e7825 */ /* 0x000fe200078e0208 */
[----:B------:R-:W-:Y:S01]  /*1de30*/  ULDC UR4, c[0x0][0x228] ;  /* 0x00008a0000047ab9 */ /* 0x000fe20000000800 */
[----:B------:R-:W-:Y:S02]  /*1de40*/  IADD3 R0, R10, 0xe, RZ ;  /* 0x0000000e0a007810 */ /* 0x000fe40007ffe0ff */
[----:B------:R-:W-:Y:S01]  /*1de50*/  ISETP.LT.AND P3, PT, R12, UR4, !P3 ;  /* 0x000000040c007c0c */ /* 0x000fe2000df61270 */
[----:B------:R-:W-:Y:S01]  /*1de60*/  IMAD.WIDE R148, R13, 0x4, R2 ;  /* 0x000000040d947825 */ /* 0x000fe200078e0202 */
[----:B------:R-:W-:Y:S01]  /*1de70*/  ULDC UR4, c[0x0][0x22c] ;  /* 0x00008b0000047ab9 */ /* 0x000fe20000000800 */
[----:B------:R3:W-:Y:S01]  /*1de80*/  @P4 STG.E desc[UR16][R14.64], R240 ;  /* 0x000000f00e004986 */ /* 0x0007e2000c101910 */
[----:B------:R-:W-:Y:S01]  /*1de90*/  ISETP.GE.AND P4, PT, R0, UR4, PT ;  /* 0x0000000400007c0c */ /* 0x000fe2000bf86270 */
[----:B------:R-:W-:-:S02]  /*1dea0*/  ULDC UR4, c[0x0][0x228] ;  /* 0x00008a0000047ab9 */ /* 0x000fc40000000800 */
[----:B------:R-:W-:Y:S01]  /*1deb0*/  @P2 STG.E desc[UR16][R148.64], R234 ;  /* 0x000000ea94002986 */ /* 0x000fe2000c101910 */
[----:B------:R-:W-:Y:S01]  /*1dec0*/  ISETP.LT.AND P2, PT, R11, UR4, !P6 ;  /* 0x000000040b007c0c */ /* 0x000fe2000f741270 */
[----:B-1----:R-:W-:Y:S01]  /*1ded0*/  IMAD.WIDE R150, R13, 0x4, R8 ;  /* 0x000000040d967825 */ /* 0x002fe200078e0208 */
[----:B------:R-:W-:-:S03]  /*1dee0*/  ULDC UR4, c[0x0][0x228] ;  /* 0x00008a0000047ab9 */ /* 0x000fc60000000800 */
[----:B------:R-:W-:Y:S01]  /*1def0*/  VIADD R13, R13, UR26 ;  /* 0x0000001a0d0d7c36 */ /* 0x000fe20008000000 */
[----:B------:R-:W-:Y:S01]  /*1df00*/  ISETP.LT.AND P6, PT, R12, UR4, !P6 ;  /* 0x000000040c007c0c */ /* 0x000fe2000f7c1270 */
[----:B------:R-:W-:Y:S01]  /*1df10*/  ULDC UR4, c[0x0][0x228] ;  /* 0x00008a0000047ab9 */ /* 0x000fe20000000800 */
[----:B------:R1:W-:Y:S01]  /*1df20*/  @P3 STG.E desc[UR16][R150.64], R235 ;  /* 0x000000eb96003986 */ /* 0x0003e2000c101910 */
[----:B------:R-:W-:Y:S01]  /*1df30*/  IMAD.WIDE R232, R13, 0x4, R2 ;  /* 0x000000040de87825 */ /* 0x000fe200078e0202 */
[----:B------:R-:W-:Y:S01]  /*1df40*/  ISETP.LT.AND P3, PT, R11, UR4, !P5 ;  /* 0x000000040b007c0c */ /* 0x000fe2000ef61270 */
[----:B------:R-:W-:Y:S02]  /*1df50*/  ULDC UR4, c[0x0][0x22c] ;  /* 0x00008b0000047ab9 */ /* 0x000fe40000000800 */
[----:B------:R-:W-:Y:S01]  /*1df60*/  VIADD R0, R10, 0xf ;  /* 0x0000000f0a007836 */ /* 0x000fe20000000000 */
[----:B------:R-:W-:Y:S01]  /*1df70*/  @P2 STG.E desc[UR16][R232.64], R249 ;  /* 0x000000f9e8002986 */ /* 0x000fe2000c101910 */
[----:B---3--:R-:W-:-:S03]  /*1df80*/  IMAD.WIDE R14, R13, 0x4, R8 ;  /* 0x000000040d0e7825 */ /* 0x008fc600078e0208 */
[----:B------:R-:W-:Y:S01]  /*1df90*/  ISETP.GE.AND P2, PT, R0, UR4, PT ;  /* 0x0000000400007c0c */ /* 0x000fe2000bf46270 */
[----:B------:R-:W-:Y:S01]  /*1dfa0*/  ULDC UR4, c[0x0][0x228] ;  /* 0x00008a0000047ab9 */ /* 0x000fe20000000800 */
[----:B-1----:R-:W-:Y:S02]  /*1dfb0*/  IADD3 R235, R13, UR26, RZ ;  /* 0x0000001a0deb7c10 */ /* 0x002fe4000fffe0ff */
[----:B------:R-:W-:Y:S01]  /*1dfc0*/  ISETP.LT.AND P5, PT, R12, UR4, !P5 ;  /* 0x000000040c007c0c */ /* 0x000fe2000efa1270 */
[----:B------:R1:W-:Y:S01]  /*1dfd0*/  @P6 STG.E desc[UR16][R14.64], R241 ;  /* 0x000000f10e006986 */ /* 0x0003e2000c101910 */
[----:B------:R-:W-:Y:S01]  /*1dfe0*/  ULDC UR4, c[0x0][0x228] ;  /* 0x00008a0000047ab9 */ /* 0x000fe20000000800 */
[----:B------:R-:W-:-:S05]  /*1dff0*/  IMAD.WIDE R148, R235, 0x4, R2 ;  /* 0x00000004eb947825 */ /* 0x000fca00078e0202 */
[----:B------:R3:W-:Y:S01]  /*1e000*/  @P3 STG.E desc[UR16][R148.64], R244 ;  /* 0x000000f494003986 */ /* 0x0007e2000c101910 */
[----:B------:R-:W-:Y:S01]  /*1e010*/  ISETP.LT.AND P3, PT, R11, UR4, !P1 ;  /* 0x000000040b007c0c */ /* 0x000fe2000cf61270 */
[C---:B------:R-:W-:Y:S01]  /*1e020*/  IMAD.WIDE R150, R235.reuse, 0x4, R8 ;  /* 0x00000004eb967825 */ /* 0x040fe200078e0208 */
[----:B------:R-:W-:Y:S01]  /*1e030*/  ISETP.LT.AND P1, PT, R12, UR6, !P1 ;  /* 0x000000060c007c0c */ /* 0x000fe2000cf21270 */
[----:B------:R-:W-:Y:S02]  /*1e040*/  ULDC UR4, c[0x0][0x22c] ;  /* 0x00008b0000047ab9 */ /* 0x000fe40000000800 */
[----:B------:R-:W-:Y:S02]  /*1e050*/  VIADD R0, R10, 0x10 ;  /* 0x000000100a007836 */ /* 0x000fe40000000000 */
[----:B------:R-:W-:Y:S01]  /*1e060*/  VIADD R13, R235, UR26 ;  /* 0x0000001aeb0d7c36 */ /* 0x000fe20008000000 */
[----:B------:R4:W-:Y:S01]  /*1e070*/  @P5 STG.E desc[UR16][R150.64], R245 ;  /* 0x000000f596005986 */ /* 0x0009e2000c101910 */
[----:B------:R-:W-:Y:S01]  /*1e080*/  ISETP.LT.AND P6, PT, R11, UR8, !P4 ;  /* 0x000000080b007c0c */ /* 0x000fe2000e7c1270 */
[----:B------:R-:W-:Y:S01]  /*1e090*/  ULDC UR6, c[0x0][0x228] ;  /* 0x00008a0000067ab9 */ /* 0x000fe20000000800 */
[C---:B-1----:R-:W-:Y:S01]  /*1e0a0*/  IMAD.WIDE R14, R13.reuse, 0x4, R2 ;  /* 0x000000040d0e7825 */ /* 0x042fe200078e0202 */
[----:B------:R-:W-:Y:S01]  /*1e0b0*/  ISETP.GE.AND P5, PT, R0, UR4, PT ;  /* 0x0000000400007c0c */ /* 0x000fe2000bfa6270 */
[----:B------:R-:W-:Y:S01]  /*1e0c0*/  ULDC UR4, c[0x0][0x22c] ;  /* 0x00008b0000047ab9 */ /* 0x000fe20000000800 */
[C---:B------:R-:W-:Y:S01]  /*1e0d0*/  IADD3 R235, R13.reuse, UR26, RZ ;  /* 0x0000001a0deb7c10 */ /* 0x040fe2000fffe0ff */
[----:B------:R-:W-:Y:S01]  /*1e0e0*/  VIADD R0, R10, 0x11 ;  /* 0x000000110a007836 */ /* 0x000fe20000000000 */
[----:B------:R-:W-:Y:S01]  /*1e0f0*/  ISETP.LT.AND P4, PT, R12, UR6, !P4 ;  /* 0x000000060c007c0c */ /* 0x000fe2000e781270 */
[----:B---3--:R-:W-:Y:S01]  /*1e100*/  IMAD.WIDE R148, R13, 0x4, R8 ;  /* 0x000000040d947825 */ /* 0x008fe200078e0208 */
[----:B------:R1:W-:Y:S01]  /*1e110*/  @P3 STG.E desc[UR16][R14.64], R250 ;  /* 0x000000fa0e003986 */ /* 0x0003e2000c101910 */
[----:B------:R-:W-:Y:S01]  /*1e120*/  ULDC UR6, c[0x0][0x228] ;  /* 0x00008a0000067ab9 */ /* 0x000fe20000000800 */
[----:B------:R-:W-:Y:S01]  /*1e130*/  ISETP.GE.AND P3, PT, R0, UR4, PT ;  /* 0x0000000400007c0c */ /* 0x000fe2000bf66270 */
[----:B------:R-:W-:Y:S01]  /*1e140*/  ULDC UR4, c[0x0][0x228] ;  /* 0x00008a0000047ab9 */ /* 0x000fe20000000800 */
[----:B------:R3:W-:Y:S01]  /*1e150*/  @P1 STG.E desc[UR16][R148.64], R242 ;  /* 0x000000f294001986 */ /* 0x0007e2000c101910 */
[----:B------:R-:W-:Y:S01]  /*1e160*/  IMAD.WIDE R232, R235, 0x4, R2 ;  /* 0x00000004ebe87825 */ /* 0x000fe200078e0202 */
[----:B------:R-:W-:Y:S01]  /*1e170*/  ISETP.LT.AND P1, PT, R11, UR4, !P2 ;  /* 0x000000040b007c0c */ /* 0x000fe2000d721270 */
[----:B------:R-:W-:Y:S01]  /*1e180*/  ULDC UR8, c[0x0][0x228] ;  /* 0x00008a0000087ab9 */ /* 0x000fe20000000800 */
[----:B----4-:R-:W-:Y:S01]  /*1e190*/  IADD3 R151, R235, UR26, RZ ;  /* 0x0000001aeb977c10 */ /* 0x010fe2000fffe0ff */
[----:B------:R-:W-:-:S02]  /*1e1a0*/  VIADD R0, R10, 0x12 ;  /* 0x000000120a007836 */ /* 0x000fc40000000000 */
[----:B-1----:R-:W-:Y:S01]  /*1e1b0*/  IMAD.WIDE R14, R235, 0x4, R8 ;  /* 0x00000004eb0e7825 */ /* 0x002fe200078e0208 */
[----:B------:R-:W-:Y:S01]  /*1e1c0*/  ISETP.LT.AND P2, PT, R12, UR6, !P2 ;  /* 0x000000060c007c0c */ /* 0x000fe2000d741270 */
[----:B------:R-:W-:Y:S01]  /*1e1d0*/  ULDC UR4, c[0x0][0x22c] ;  /* 0x00008b0000047ab9 */ /* 0x000fe20000000800 */
[----:B------:R-:W-:Y:S01]  /*1e1e0*/  ULDC UR6, c[0x0][0x228] ;  /* 0x00008a0000067ab9 */ /* 0x000fe20000000800 */
[----:B---3--:R-:W-:-:S04]  /*1e1f0*/  IMAD.WIDE R148, R151, 0x4, R2 ;  /* 0x0000000497947825 */ /* 0x008fc800078e0202 */
[C---:B------:R-:W-:Y:S02]  /*1e200*/  VIADD R13, R151.reuse, UR26 ;  /* 0x0000001a970d7c36 */ /* 0x040fe40008000000 */
[----:B------:R-:W-:-:S04]  /*1e210*/  IMAD.WIDE R150, R151, 0x4, R8 ;  /* 0x0000000497967825 */ /* 0x000fc800078e0208 */
[----:B------:R-:W-:Y:S01]  /*1e220*/  VIADD R235, R13, UR26 ;  /* 0x0000001a0deb7c36 */ /* 0x000fe20008000000 */
[----:B------:R1:W-:Y:S01]  /*1e230*/  @P6 STG.E desc[UR16][R232.64], R246 ;  /* 0x000000f6e8006986 */ /* 0x0003e2000c101910 */
[----:B------:R-:W-:Y:S01]  /*1e240*/  ISETP.LT.AND P6, PT, R11, UR8, !P5 ;  /* 0x000000080b007c0c */ /* 0x000fe2000efc1270 */
[----:B------:R-:W-:Y:S02]  /*1e250*/  ULDC UR8, c[0x0][0x228] ;  /* 0x00008a0000087ab9 */ /* 0x000fe40000000800 */
[----:B--2---:R2:W-:Y:S01]  /*1e260*/  @P4 STG.E desc[UR16][R14.64], R247 ;  /* 0x000000f70e004986 */ /* 0x0045e2000c101910 */
[----:B------:R-:W-:Y:S01]  /*1e270*/  ISETP.GE.AND P4, PT, R0, UR4, PT ;  /* 0x0000000400007c0c */ /* 0x000fe2000bf86270 */
[----:B------:R-:W-:Y:S01]  /*1e280*/  VIADD R0, R10, 0x13 ;  /* 0x000000130a007836 */ /* 0x000fe20000000000 */
[----:B------:R-:W-:Y:S01]  /*1e290*/  ULDC UR4, c[0x0][0x22c] ;  /* 0x00008b0000047ab9 */ /* 0x000fe20000000800 */
[----:B------:R3:W-:Y:S03]  /*1e2a0*/  @P1 STG.E desc[UR16][R148.64], R251 ;  /* 0x000000fb94001986 */ /* 0x0007e6000c101910 */
[----:B------:R-:W-:Y:S01]  /*1e2b0*/  ISETP.GE.AND P1, PT, R0, UR4, PT ;  /* 0x0000000400007c0c */ /* 0x000fe2000bf26270 */
[----:B-1----:R-:W-:Y:S01]  /*1e2c0*/  IMAD.WIDE R232, R13, 0x4, R2 ;  /* 0x000000040de87825 */ /* 0x002fe200078e0202 */
[----:B------:R-:W-:Y:S01]  /*1e2d0*/  ULDC UR4, c[0x0][0x228] ;  /* 0x00008a0000047ab9 */ /* 0x000fe20000000800 */
[----:B------:R1:W-:Y:S01]  /*1e2e0*/  @P2 STG.E desc[UR16][R150.64], R243 ;  /* 0x000000f396002986 */ /* 0x0003e2000c101910 */
[----:B------:R-:W-:Y:S01]  /*1e2f0*/  ISETP.LT.AND P5, PT, R12, UR4, !P5 ;  /* 0x000000040c007c0c */ /* 0x000fe2000efa1270 */
[----:B------:R-:W-:-:S02]  /*1e300*/  ULDC UR4, c[0x0][0x228] ;  /* 0x00008a0000047ab9 */ /* 0x000fc40000000800 */
[----:B------:R-:W-:Y:S01]  /*1e310*/  @P6 STG.E desc[UR16][R232.64], R20 ;  /* 0x00000014e8006986 */ /* 0x000fe2000c101910 */
[----:B------:R-:W-:Y:S01]  /*1e320*/  ISETP.LT.AND P6, PT, R11, UR4, !P3 ;  /* 0x000000040b007c0c */ /* 0x000fe2000dfc1270 */
[----:B------:R-:W-:Y:S01]  /*1e330*/  ULDC UR4, c[0x0][0x22c] ;  /* 0x00008b0000047ab9 */ /* 0x000fe20000000800 */
[----:B------:R-:W-:Y:S01]  /*1e340*/  IADD3 R0, R10, 0x14, RZ ;  /* 0x000000140a007810 */ /* 0x000fe20007ffe0ff */
[----:B--2---:R-:W-:Y:S01]  /*1e350*/  IMAD.WIDE R14, R13, 0x4, R8 ;  /* 0x000000040d0e7825 */ /* 0x004fe200078e0208 */
[----:B------:R-:W-:Y:S01]  /*1e360*/  ISETP.LT.AND P3, PT, R12, UR6, !P3 ;  /* 0x000000060c007c0c */ /* 0x000fe2000df61270 */
[----:B------:R-:W-:Y:S01]  /*1e370*/  ULDC UR6, c[0x0][0x228] ;  /* 0x00008a0000067ab9 */ /* 0x000fe20000000800 */
[----:B------:R-:W-:Y:S01]  /*1e380*/  ISETP.GE.AND P2, PT, R0, UR4, PT ;  /* 0x0000000400007c0c */ /* 0x000fe2000bf46270 */
[----:B------:R-:W-:Y:S01]  /*1e390*/  VIADD R0, R10, 0x15 ;  /* 0x000000150a007836 */ /* 0x000fe20000000000 */
[----:B------:R-:W-:Y:S01]  /*1e3a0*/  ULDC UR4, c[0x0][0x22c] ;  /* 0x00008b0000047ab9 */ /* 0x000fe20000000800 */
[C---:B---3--:R-:W-:Y:S01]  /*1e3b0*/  IMAD.WIDE R148, R235.reuse, 0x4, R2 ;  /* 0x00000004eb947825 */ /* 0x048fe200078e0202 */
[----:B------:R2:W-:Y:S02]  /*1e3c0*/  @P5 STG.E desc[UR16][R14.64], R4 ;  /* 0x000000040e005986 */ /* 0x0005e4000c101910 */
[----:B------:R-:W-:Y:S01]  /*1e3d0*/  ISETP.GE.AND P5, PT, R0, UR4, PT ;  /* 0x0000000400007c0c */ /* 0x000fe2000bfa6270 */
[----:B------:R-:W-:Y:S01]  /*1e3e0*/  ULDC UR4, c[0x0][0x228] ;  /* 0x00008a0000047ab9 */ /* 0x000fe20000000800 */
[----:B------:R3:W-:Y:S01]  /*1e3f0*/  @P6 STG.E desc[UR16][R148.64], R24 ;  /* 0x0000001894006986 */ /* 0x0007e2000c101910 */
[----:B-1----:R-:W-:Y:S01]  /*1e400*/  IMAD.WIDE R150, R235, 0x4, R8 ;  /* 0x00000004eb967825 */ /* 0x002fe200078e0208 */
[----:B------:R-:W-:Y:S01]  /*1e410*/  ISETP.LT.AND P6, PT, R11, UR4, !P4 ;  /* 0x000000040b007c0c */ /* 0x000fe2000e7c1270 */
[----:B------:R-:W-:Y:S01]  /*1e420*/  ULDC UR4, c[0x0][0x228] ;  /* 0x00008a0000047ab9 */ /* 0x000fe20000000800 */
[----:B------:R-:W-:Y:S01]  /*1e430*/  ISETP.LT.AND P4, PT, R12, UR6, !P4 ;  /* 0x000000060c007c0c */ /* 0x000fe2000e781270 */
[----:B------:R-:W-:Y:S01]  /*1e440*/  VIADD R0, R10, 0x16 ;  /* 0x000000160a007836 */ /* 0x000fe20000000000 */
[----:B------:R-:W-:Y:S01]  /*1e450*/  IADD3 R235, R235, UR26, RZ ;  /* 0x0000001aebeb7c10 */ /* 0x000fe2000fffe0ff */
[----:B------:R1:W-:Y:S01]  /*1e460*/  @P3 STG.E desc[UR16][R150.64], R16 ;  /* 0x0000001096003986 */ /* 0x0003e2000c101910 */
[----:B------:R-:W-:Y:S01]  /*1e470*/  ISETP.LT.AND P3, PT, R11, UR4, !P1 ;  /* 0x000000040b007c0c */ /* 0x000fe2000cf61270 */
[----:B------:R-:W-:Y:S01]  /*1e480*/  ULDC UR6, c[0x0][0x228] ;  /* 0x00008a0000067ab9 */ /* 0x000fe20000000800 */
[----:B------:R-:W-:Y:S01]  /*1e490*/  ULDC UR4, c[0x0][0x22c] ;  /* 0x00008b0000047ab9 */ /* 0x000fe20000000800 */
[----:B--2---:R-:W-:Y:S01]  /*1e4a0*/  IMAD.WIDE R14, R235, 0x4, R2 ;  /* 0x00000004eb0e7825 */ /* 0x004fe200078e0202 */
[----:B------:R-:W-:Y:S01]  /*1e4b0*/  ISETP.LT.AND P1, PT, R12, UR6, !P1 ;  /* 0x000000060c007c0c */ /* 0x000fe2000cf21270 */
[----:B------:R-:W-:-:S02]  /*1e4c0*/  ULDC UR6, c[0x0][0x228] ;  /* 0x00008a0000067ab9 */ /* 0x000fc40000000800 */
[C---:B---3--:R-:W-:Y:S01]  /*1e4d0*/  IMAD.WIDE R148, R235.reuse, 0x4, R8 ;  /* 0x00000004eb947825 */ /* 0x048fe200078e0208 */
[----:B------:R-:W-:Y:S03]  /*1e4e0*/  @P6 STG.E desc[UR16][R14.64], R21 ;  /* 0x000000150e006986 */ /* 0x000fe6000c101910 */
[----:B------:R-:W-:Y:S01]  /*1e4f0*/  VIADD R235, R235, UR26 ;  /* 0x0000001aebeb7c36 */ /* 0x000fe20008000000 */
[----:B------:R-:W-:Y:S01]  /*1e500*/  ISETP.GE.AND P6, PT, R0, UR4, PT ;  /* 0x0000000400007c0c */ /* 0x000fe2000bfc6270 */
[----:B------:R-:W-:Y:S02]  /*1e510*/  ULDC UR4, c[0x0][0x228] ;  /* 0x00008a0000047ab9 */ /* 0x000fe40000000800 */
[----:B-1----:R-:W-:Y:S01]  /*1e520*/  IMAD.WIDE R150, R235, 0x4, R2 ;  /* 0x00000004eb967825 */ /* 0x002fe200078e0202 */
[----:B------:R1:W-:Y:S01]  /*1e530*/  @P4 STG.E desc[UR16][R148.64], R5 ;  /* 0x0000000594004986 */ /* 0x0003e2000c101910 */
[----:B------:R-:W-:-:S02]  /*1e540*/  IADD3 R0, R10, 0x17, RZ ;  /* 0x000000170a007810 */ /* 0x000fc40007ffe0ff */
[----:B------:R-:W-:Y:S01]  /*1e550*/  ISETP.LT.AND P4, PT, R11, UR4, !P2 ;  /* 0x000000040b007c0c */ /* 0x000fe2000d781270 */
[----:B------:R-:W-:Y:S01]  /*1e560*/  ULDC UR4, c[0x0][0x22c] ;  /* 0x00008b0000047ab9 */ /* 0x000fe20000000800 */
[----:B------:R-:W-:Y:S01]  /*1e570*/  @P3 STG.E desc[UR16][R150.64], R25 ;  /* 0x0000001996003986 */ /* 0x000fe2000c101910 */
[C---:B------:R-:W-:Y:S01]  /*1e580*/  IMAD.WIDE R232, R235.reuse, 0x4, R8 ;  /* 0x00000004ebe87825 */ /* 0x040fe200078e0208 */
[----:B------:R-:W-:Y:S01]  /*1e590*/  ISETP.GE.AND P3, PT, R0, UR4, PT ;  /* 0x0000000400007c0c */ /* 0x000fe2000bf66270 */
[----:B------:R-:W-:Y:S02]  /*1e5a0*/  ULDC UR4, c[0x0][0x228] ;  /* 0x00008a0000047ab9 */ /* 0x000fe40000000800 */
[----:B------:R-:W-:Y:S01]  /*1e5b0*/  VIADD R235, R235, UR26 ;  /* 0x0000001aebeb7c36 */ /* 0x000fe20008000000 */
[----:B------:R-:W-:Y:S01]  /*1e5c0*/  ISETP.LT.AND P2, PT, R12, UR4, !P2 ;  /* 0x000000040c007c0c */ /* 0x000fe2000d741270 */
[----:B------:R2:W-:Y:S01]  /*1e5d0*/  @P1 STG.E desc[UR16][R232.64], R17 ;  /* 0x00000011e8001986 */ /* 0x0005e2000c101910 */
[----:B------:R-:W-:Y:S01]  /*1e5e0*/  VIADD R0, R10, 0x18 ;  /* 0x000000180a007836 */ /* 0x000fe20000000000 */
[----:B------:R-:W-:Y:S01]  /*1e5f0*/  ISETP.LT.AND P1, PT, R11, UR6, !P5 ;  /* 0x000000060b007c0c */ /* 0x000fe2000ef21270 */
[C---:B-1----:R-:W-:Y:S01]  /*1e600*/  IMAD.WIDE R4, R235.reuse, 0x4, R2 ;  /* 0x00000004eb047825 */ /* 0x042fe200078e0202 */
[----:B------:R-:W-:Y:S01]  /*1e610*/  ULDC UR4, c[0x0][0x22c] ;  /* 0x00008b0000047ab9 */ /* 0x000fe20000000800 */
[C---:B------:R-:W-:Y:S01]  /*1e620*/  IADD3 R13, R235.reuse, UR26, RZ ;  /* 0x0000001aeb0d7c10 */ /* 0x040fe2000fffe0ff */
[----:B------:R-:W-:Y:S01]  /*1e630*/  ULDC UR6, c[0x0][0x228] ;  /* 0x00008a0000067ab9 */ /* 0x000fe20000000800 */
[----:B------:R-:W-:Y:S01]  /*1e640*/  IMAD.WIDE R14, R235, 0x4, R8 ;  /* 0x00000004eb0e7825 */ /* 0x000fe200078e0208 */
[----:B------:R1:W-:Y:S01]  /*1e650*/  @P4 STG.E desc[UR16][R4.64], R22 ;  /* 0x0000001604004986 */ /* 0x0003e2000c101910 */
[----:B------:R-:W-:Y:S01]  /*1e660*/  ISETP.GE.AND P4, PT, R0, UR4, PT ;  /* 0x0000000400007c0c */ /* 0x000fe2000bf86270 */
[----:B------:R-:W-:Y:S01]  /*1e670*/  ULDC UR4, c[0x0][0x228] ;  /* 0x00008a0000047ab9 */ /* 0x000fe20000000800 */
[----:B------:R-:W-:Y:S01]  /*1e680*/  VIADD R0, R10, 0x19 ;  /* 0x000000190a007836 */ /* 0x000fe20000000000 */
[----:B------:R-:W-:Y:S01]  /*1e690*/  ISETP.LT.AND P5, PT, R12, UR4, !P5 ;  /* 0x000000040c007c0c */ /* 0x000fe2000efa1270 */
[----:B--2---:R-:W-:Y:S01]  /*1e6a0*/  IMAD.WIDE R16, R13, 0x4, R2 ;  /* 0x000000040d107825 */ /* 0x004fe200078e0202 */
[----:B------:R-:W-:Y:S01]  /*1e6b0*/  ULDC UR4, c[0x0][0x22c] ;  /* 0x00008b0000047ab9 */ /* 0x000fe20000000800 */
[----:B------:R2:W-:Y:S01]  /*1e6c0*/  @P2 STG.E desc[UR16][R14.64], R6 ;  /* 0x000000060e002986 */ /* 0x0005e2000c101910 */
[----:B------:R-:W-:Y:S01]  /*1e6d0*/  ISETP.GE.AND P2, PT, R0, UR4, PT ;  /* 0x0000000400007c0c */ /* 0x000fe2000bf46270 */
[----:B------:R-:W-:-:S02]  /*1e6e0*/  ULDC UR4, c[0x0][0x228] ;  /* 0x00008a0000047ab9 */ /* 0x000fc40000000800 */
[----:B------:R3:W-:Y:S01]  /*1e6f0*/  @P1 STG.E desc[UR16][R16.64], R26 ;  /* 0x0000001a10001986 */ /* 0x0007e2000c101910 */
[----:B------:R-:W-:Y:S01]  /*1e700*/  ISETP.LT.AND P1, PT, R11, UR4, !P6 ;  /* 0x000000040b007c0c */ /* 0x000fe2000f721270 */
[----:B-1----:R-:W-:Y:S01]  /*1e710*/  IMAD.WIDE R4, R13, 0x4, R8 ;  /* 0x000000040d047825 */ /* 0x002fe200078e0208 */
[----:B------:R-:W-:-:S03]  /*1e720*/  ULDC UR4, c[0x0][0x228] ;  /* 0x00008a0000047ab9 */ /* 0x000fc60000000800 */
[----:B------:R-:W-:Y:S01]  /*1e730*/  VIADD R13, R13, UR26 ;  /* 0x0000001a0d0d7c36 */ /* 0x000fe20008000000 */
[----:B------:R-:W-:Y:S01]  /*1e740*/  ISETP.LT.AND P6, PT, R12, UR4, !P6 ;  /* 0x000000040c007c0c */ /* 0x000fe2000f7c1270 */
[----:B------:R-:W-:Y:S01]  /*1e750*/  ULDC UR4, c[0x0][0x228] ;  /* 0x00008a0000047ab9 */ /* 0x000fe20000000800 */
[----:B------:R1:W-:Y:S01]  /*1e760*/  @P5 STG.E desc[UR16][R4.64], R18 ;  /* 0x0000001204005986 */ /* 0x0003e2000c101910 */
[----:B--2---:R-:W-:Y:S01]  /*1e770*/  IMAD.WIDE R14, R13, 0x4, R2 ;  /* 0x000000040d0e7825 */ /* 0x004fe200078e0202 */
[----:B------:R-:W-:Y:S01]  /*1e780*/  ISETP.LT.AND P5, PT, R11, UR4, !P3 ;  /* 0x000000040b007c0c */ /* 0x000fe2000dfa1270 */
[----:B------:R-:W-:Y:S01]  /*1e790*/  ULDC UR4, c[0x0][0x22c] ;  /* 0x00008b0000047ab9 */ /* 0x000fe20000000800 */
[----:B------:R-:W-:Y:S01]  /*1e7a0*/  IADD3 R0, R10, 0x1a, RZ ;  /* 0x0000001a0a007810 */ /* 0x000fe20007ffe0ff */
[C---:B------:R-:W-:Y:S01]  /*1e7b0*/  VIADD R25, R13.reuse, UR26 ;  /* 0x0000001a0d197c36 */ /* 0x040fe20008000000 */
[----:B------:R2:W-:Y:S02]  /*1e7c0*/  @P1 STG.E desc[UR16][R14.64], R23 ;  /* 0x000000170e001986 */ /* 0x0005e4000c101910 */
[----:B------:R-:W-:Y:S01]  /*1e7d0*/  ISETP.GE.AND P1, PT, R0, UR4, PT ;  /* 0x0000000400007c0c */ /* 0x000fe2000bf26270 */
[----:B------:R-:W-:Y:S01]  /*1e7e0*/  ULDC UR4, c[0x0][0x228] ;  /* 0x00008a0000047ab9 */ /* 0x000fe20000000800 */
[----:B---3--:R-:W-:Y:S01]  /*1e7f0*/  IMAD.WIDE R16, R13, 0x4, R8 ;  /* 0x000000040d107825 */ /* 0x008fe200078e0208 */
[----:B------:R-:W-:Y:S01]  /*1e800*/  ISETP.LT.AND P3, PT, R12, UR4, !P3 ;  /* 0x000000040c007c0c */ /* 0x000fe2000df61270 */
[----:B------:R-:W-:-:S02]  /*1e810*/  ULDC UR4, c[0x0][0x228] ;  /* 0x00008a0000047ab9 */ /* 0x000fc40000000800 */
[----:B------:R-:W-:Y:S01]  /*1e820*/  IMAD.WIDE R20, R25, 0x4, R2 ;  /* 0x0000000419147825 */ /* 0x000fe200078e0202 */
[----:B------:R3:W-:Y:S04]  /*1e830*/  @P6 STG.E desc[UR16][R16.64], R7 ;  /* 0x0000000710006986 */ /* 0x0007e8000c101910 */
[----:B------:R-:W-:Y:S01]  /*1e840*/  @P5 STG.E desc[UR16][R20.64], R27 ;  /* 0x0000001b14005986 */ /* 0x000fe2000c101910 */
[----:B------:R-:W-:Y:S01]  /*1e850*/  ISETP.LT.AND P5, PT, R11, UR4, !P4 ;  /* 0x000000040b007c0c */ /* 0x000fe2000e7a1270 */
[C---:B-1----:R-:W-:Y:S01]  /*1e860*/  IMAD.WIDE R4, R25.reuse, 0x4, R8 ;  /* 0x0000000419047825 */ /* 0x042fe200078e0208 */
[----:B--2---:R-:W-:Y:S01]  /*1e870*/  IADD3 R15, R25, UR26, RZ ;  /* 0x0000001a190f7c10 */ /* 0x004fe2000fffe0ff */
[----:B------:R-:W-:Y:S01]  /*1e880*/  ULDC UR4, c[0x0][0x22c] ;  /* 0x00008b0000047ab9 */ /* 0x000fe20000000800 */
[----:B------:R-:W-:Y:S01]  /*1e890*/  ISETP.LT.AND P4, PT, R12, UR6, !P4 ;  /* 0x000000060c007c0c */ /* 0x000fe2000e781270 */
[----:B------:R-:W-:Y:S01]  /*1e8a0*/  VIADD R0, R10, 0x1b ;  /* 0x0000001b0a007836 */ /* 0x000fe20000000000 */
[----:B------:R1:W-:Y:S01]  /*1e8b0*/  @P3 STG.E desc[UR16][R4.64], R19 ;  /* 0x0000001304003986 */ /* 0x0003e2000c101910 */
[----:B---3--:R-:W-:Y:S01]  /*1e8c0*/  IMAD.WIDE R6, R15, 0x4, R2 ;  /* 0x000000040f067825 */ /* 0x008fe200078e0202 */
[----:B------:R-:W-:Y:S01]  /*1e8d0*/  ISETP.LT.AND P6, PT, R11, UR8, !P2 ;  /* 0x000000080b007c0c */ /* 0x000fe2000d7c1270 */
[----:B------:R-:W-:Y:S01]  /*1e8e0*/  ULDC UR6, c[0x0][0x228] ;  /* 0x00008a0000067ab9 */ /* 0x000fe20000000800 */
[----:B------:R-:W-:Y:S01]  /*1e8f0*/  ISETP.GE.AND P3, PT, R0, UR4, PT ;  /* 0x0000000400007c0c */ /* 0x000fe2000bf66270 */
[----:B------:R-:W-:Y:S01]  /*1e900*/  VIADD R0, R10, 0x1c ;  /* 0x0000001c0a007836 */ /* 0x000fe20000000000 */
[----:B------:R-:W-:Y:S01]  /*1e910*/  ULDC UR4, c[0x0][0x22c] ;  /* 0x00008b0000047ab9 */ /* 0x000fe20000000800 */
[C---:B------:R-:W-:Y:S01]  /*1e920*/  VIADD R13, R15.reuse, UR26 ;  /* 0x0000001a0f0d7c36 */ /* 0x040fe20008000000 */
[----:B------:R-:W-:Y:S01]  /*1e930*/  ISETP.LT.AND P2, PT, R12, UR6, !P2 ;  /* 0x000000060c007c0c */ /* 0x000fe2000d741270 */
[----:B------:R-:W-:Y:S01]  /*1e940*/  IMAD.WIDE R14, R15, 0x4, R8 ;  /* 0x000000040f0e7825 */ /* 0x000fe200078e0208 */
[----:B------:R2:W-:Y:S01]  /*1e950*/  @P5 STG.E desc[UR16][R6.64], R88 ;  /* 0x0000005806005986 */ /* 0x0005e2000c101910 */
[----:B------:R-:W-:Y:S01]  /*1e960*/  ISETP.GE.AND P5, PT, R0, UR4, PT ;  /* 0x0000000400007c0c */ /* 0x000fe2000bfa6270 */
[----:B------:R-:W-:Y:S01]  /*1e970*/  ULDC UR4, c[0x0][0x228] ;  /* 0x00008a0000047ab9 */ /* 0x000fe20000000800 */
[----:B------:R-:W-:Y:S01]  /*1e980*/  IMAD.WIDE R16, R13, 0x4, R2 ;  /* 0x000000040d107825 */ /* 0x000fe200078e0202 */
[----:B------:R3:W-:Y:S01]  /*1e990*/  @P4 STG.E desc[UR16][R14.64], R28 ;  /* 0x0000001c0e004986 */ /* 0x0007e2000c101910 */
[----:B------:R-:W-:Y:S01]  /*1e9a0*/  ISETP.LT.AND P4, PT, R11, UR4, !P1 ;  /* 0x000000040b007c0c */ /* 0x000fe2000cf81270 */
[----:B------:R-:W-:Y:S01]  /*1e9b0*/  ULDC UR6, c[0x0][0x228] ;  /* 0x00008a0000067ab9 */ /* 0x000fe20000000800 */
[C---:B-1----:R-:W-:Y:S01]  /*1e9c0*/  IMAD.WIDE R4, R13.reuse, 0x4, R8 ;  /* 0x000000040d047825 */ /* 0x042fe200078e0208 */
[----:B------:R-:W-:Y:S01]  /*1e9d0*/  ULDC UR8, c[0x0][0x228] ;  /* 0x00008a0000087ab9 */ /* 0x000fe20000000800 */
[----:B------:R1:W-:Y:S01]  /*1e9e0*/  @P6 STG.E desc[UR16][R16.64], R36 ;  /* 0x0000002410006986 */ /* 0x0003e2000c101910 */
[----:B------:R-:W-:Y:S01]  /*1e9f0*/  IADD3 R0, R10, 0x1d, RZ ;  /* 0x0000001d0a007810 */ /* 0x000fe20007ffe0ff */
[----:B------:R-:W-:Y:S01]  /*1ea00*/  VIADD R13, R13, UR26 ;  /* 0x0000001a0d0d7c36 */ /* 0x000fe20008000000 */
[----:B------:R-:W-:Y:S01]  /*1ea10*/  ISETP.LT.AND P1, PT, R12, UR6, !P1 ;  /* 0x000000060c007c0c */ /* 0x000fe2000cf21270 */
[----:B------:R-:W-:Y:S01]  /*1ea20*/  ULDC UR4, c[0x0][0x22c] ;  /* 0x00008b0000047ab9 */ /* 0x000fe20000000800 */
[----:B------:R-:W-:Y:S01]  /*1ea30*/  ISETP.LT.AND P6, PT, R11, UR8, !P3 ;  /* 0x000000080b007c0c */ /* 0x000fe2000dfc1270 */
[----:B------:R4:W-:Y:S01]  /*1ea40*/  @P2 STG.E desc[UR16][R4.64], R32 ;  /* 0x0000002004002986 */ /* 0x0009e2000c101910 */
[C---:B--2---:R-:W-:Y:S01]  /*1ea50*/  IMAD.WIDE R6, R13.reuse, 0x4, R2 ;  /* 0x000000040d067825 */ /* 0x044fe200078e0202 */
[----:B------:R-:W-:Y:S01]  /*1ea60*/  ISETP.GE.AND P2, PT, R0, UR4, PT ;  /* 0x0000000400007c0c */ /* 0x000fe2000bf46270 */
[----:B------:R-:W-:Y:S01]  /*1ea70*/  ULDC UR4, c[0x0][0x22c] ;  /* 0x00008b0000047ab9 */ /* 0x000fe20000000800 */
[----:B------:R-:W-:Y:S01]  /*1ea80*/  IADD3 R0, R10, 0x1e, RZ ;  /* 0x0000001e0a007810 */ /* 0x000fe20007ffe0ff */
[C---:B------:R-:W-:Y:S01]  /*1ea90*/  VIADD R19, R13.reuse, UR26 ;  /* 0x0000001a0d137c36 */ /* 0x040fe20008000000 */
[----:B------:R2:W-:Y:S01]  /*1eaa0*/  @P4 STG.E desc[UR16][R6.64], R89 ;  /* 0x0000005906004986 */ /* 0x0005e2000c101910 */
[----:B---3--:R-:W-:Y:S01]  /*1eab0*/  IMAD.WIDE R14, R13, 0x4, R8 ;  /* 0x000000040d0e7825 */ /* 0x008fe200078e0208 */
[----:B------:R-:W-:Y:S01]  /*1eac0*/  ISETP.GE.AND P4, PT, R0, UR4, PT ;  /* 0x0000000400007c0c */ /* 0x000fe2000bf86270 */
[----:B------:R-:W-:Y:S01]  /*1ead0*/  ULDC UR4, c[0x0][0x228] ;  /* 0x00008a0000047ab9 */ /* 0x000fe20000000800 */
[----:B------:R-:W-:Y:S01]  /*1eae0*/  ULDC UR6, c[0x0][0x228] ;  /* 0x00008a0000067ab9 */ /* 0x000fe20000000800 */
[----:B-1----:R-:W-:Y:S01]  /*1eaf0*/  IMAD.WIDE R16, R19, 0x4, R2 ;  /* 0x0000000413107825 */ /* 0x002fe200078e0202 */
[----:B------:R-:W-:Y:S01]  /*1eb00*/  ISETP.LT.AND P3, PT, R12, UR4, !P3 ;  /* 0x000000040c007c0c */ /* 0x000fe2000df61270 */
[----:B------:R1:W-:Y:S01]  /*1eb10*/  @P1 STG.E desc[UR16][R14.64], R29 ;  /* 0x0000001d0e001986 */ /* 0x0003e2000c101910 */
[----:B------:R-:W-:Y:S01]  /*1eb20*/  ULDC UR4, c[0x0][0x228] ;  /* 0x00008a0000047ab9 */ /* 0x000fe20000000800 */
[----:B------:R-:W-:Y:S01]  /*1eb30*/  VIADD R0, R10, 0x1f ;  /* 0x0000001f0a007836 */ /* 0x000fe20000000000 */
[----:B------:R-:W-:Y:S01]  /*1eb40*/  ULDC UR8, c[0x0][0x228] ;  /* 0x00008a0000087ab9 */ /* 0x000fe20000000800 */
[----:B------:R-:W-:Y:S01]  /*1eb50*/  @P6 STG.E desc[UR16][R16.64], R37 ;  /* 0x0000002510006986 */ /* 0x000fe2000c101910 */
[----:B------:R-:W-:Y:S01]  /*1eb60*/  ISETP.LT.AND P6, PT, R11, UR4, !P5 ;  /* 0x000000040b007c0c */ /* 0x000fe2000efc1270 */
[----:B------:R-:W-:Y:S01]  /*1eb70*/  ULDC UR4, c[0x0][0x22c] ;  /* 0x00008b0000047ab9 */ /* 0x000fe20000000800 */
[C---:B------:R-:W-:Y:S01]  /*1eb80*/  VIADD R13, R19.reuse, UR26 ;  /* 0x0000001a130d7c36 */ /* 0x040fe20008000000 */
[----:B------:R-:W-:Y:S01]  /*1eb90*/  ISETP.LT.AND P5, PT, R12, UR6, !P5 ;  /* 0x000000060c007c0c */ /* 0x000fe2000efa1270 */
[----:B----4-:R-:W-:Y:S01]  /*1eba0*/  IMAD.WIDE R4, R19, 0x4, R8 ;  /* 0x0000000413047825 */ /* 0x010fe200078e0208 */
[----:B------:R-:W-:Y:S01]  /*1ebb0*/  ISETP.GE.AND P1, PT, R0, UR4, PT ;  /* 0x0000000400007c0c */ /* 0x000fe2000bf26270 */
[----:B------:R-:W-:Y:S01]  /*1ebc0*/  ULDC UR4, c[0x0][0x22c] ;  /* 0x00008b0000047ab9 */ /* 0x000fe20000000800 */
[----:B------:R-:W-:Y:S01]  /*1ebd0*/  IADD3 R0, R10, 0x20, RZ ;  /* 0x000000200a007810 */ /* 0x000fe20007ffe0ff */
[C---:B--2---:R-:W-:Y:S01]  /*1ebe0*/  IMAD.WIDE R6, R13.reuse, 0x4, R2 ;  /* 0x000000040d067825 */ /* 0x044fe200078e0202 */
[----:B------:R2:W-:Y:S01]  /*1ebf0*/  @P3 STG.E desc[UR16][R4.64], R33 ;  /* 0x0000002104003986 */ /* 0x0005e2000c101910 */
[----:B------:R-:W-:Y:S01]  /*1ec00*/  ULDC UR6, c[0x0][0x228] ;  /* 0x00008a0000067ab9 */ /* 0x000fe20000000800 */
[----:B------:R-:W-:Y:S01]  /*1ec10*/  ISETP.GE.AND P3, PT, R0, UR4, PT ;  /* 0x0000000400007c0c */ /* 0x000fe2000bf66270 */
[----:B------:R-:W-:Y:S01]  /*1ec20*/  ULDC UR4, c[0x0][0x228] ;  /* 0x00008a0000047ab9 */ /* 0x000fe20000000800 */
[----:B------:R3:W-:Y:S01]  /*1ec30*/  @P6 STG.E desc[UR16][R6.64], R90 ;  /* 0x0000005a06006986 */ /* 0x0007e2000c101910 */
[----:B-1----:R-:W-:Y:S01]  /*1ec40*/  IMAD.WIDE R14, R13, 0x4, R8 ;  /* 0x000000040d0e7825 */ /* 0x002fe200078e0208 */
[----:B------:R-:W-:Y:S01]  /*1ec50*/  ISETP.LT.AND P6, PT, R11, UR4, !P2 ;  /* 0x000000040b007c0c */ /* 0x000fe2000d7c1270 */
[----:B------:R-:W-:Y:S01]  /*1ec60*/  ULDC UR4, c[0x0][0x228] ;  /* 0x00008a0000047ab9 */ /* 0x000fe20000000800 */
[----:B------:R-:W-:Y:S01]  /*1ec70*/  ISETP.LT.AND P2, PT, R12, UR6, !P2 ;  /* 0x000000060c007c0c */ /* 0x000fe2000d741270 */
[----:B------:R-:W-:Y:S01]  /*1ec80*/  VIADD R13, R13, UR26 ;  /* 0x0000001a0d0d7c36 */ /* 0x000fe20008000000 */
[----:B------:R1:W-:Y:S01]  /*1ec90*/  @P5 STG.E desc[UR16][R14.64], R30 ;  /* 0x0000001e0e005986 */ /* 0x0003e2000c101910 */
[----:B------:R-:W-:Y:S01]  /*1eca0*/  ISETP.LT.AND P5, PT, R11, UR4, !P4 ;  /* 0x000000040b007c0c */ /* 0x000fe2000e7a1270 */
[----:B------:R-:W-:Y:S01]  /*1ecb0*/  VIADD R0, R10, 0x21 ;  /* 0x000000210a007836 */ /* 0x000fe20000000000 */
[----:B------:R-:W-:Y:S01]  /*1ecc0*/  ULDC UR6, c[0x0][0x228] ;  /* 0x00008a0000067ab9 */ /* 0x000fe20000000800 */
[C---:B--2---:R-:W-:Y:S01]  /*1ecd0*/  IMAD.WIDE R4, R13.reuse, 0x4, R2 ;  /* 0x000000040d047825 */ /* 0x044fe200078e0202 */
[----:B------:R-:W-:Y:S01]  /*1ece0*/  ULDC UR4, c[0x0][0x22c] ;  /* 0x00008b0000047ab9 */ /* 0x000fe20000000800 */
[----:B------:R-:W2:Y:S02]  /*1ecf0*/  LDS.128 R24, [R252] ;  /* 0x00000000fc187984 */ /* 0x000ea40000000c00 */
[C---:B---3--:R-:W-:Y:S01]  /*1ed00*/  IMAD.WIDE R6, R13.reuse, 0x4, R8 ;  /* 0x000000040d067825 */ /* 0x048fe200078e0208 */
[----:B------:R-:W-:Y:S01]  /*1ed10*/  IADD3 R13, R13, UR26, RZ ;  /* 0x0000001a0d0d7c10 */ /* 0x000fe2000fffe0ff */
[----:B------:R3:W-:Y:S01]  /*1ed20*/  @P6 STG.E desc[UR16][R4.64], R38 ;  /* 0x0000002604006986 */ /* 0x0007e2000c101910 */
[----:B------:R-:W-:Y:S01]  /*1ed30*/  ISETP.LT.AND P4, PT, R12, UR6, !P4 ;  /* 0x000000060c007c0c */ /* 0x000fe2000e781270 */
[----:B------:R-:W-:Y:S01]  /*1ed40*/  ULDC UR6, c[0x0][0x228] ;  /* 0x00008a0000067ab9 */ /* 0x000fe20000000800 */
[----:B------:R-:W-:Y:S01]  /*1ed50*/  ISETP.GE.AND P6, PT, R0, UR4, PT ;  /* 0x0000000400007c0c */ /* 0x000fe2000bfc6270 */
[----:B-1----:R-:W-:Y:S01]  /*1ed60*/  IMAD.WIDE R14, R13, 0x4, R2 ;  /* 0x000000040d0e7825 */ /* 0x002fe200078e0202 */
[----:B------:R-:W-:Y:S01]  /*1ed70*/  ULDC UR4, c[0x0][0x228] ;  /* 0x00008a0000047ab9 */ /* 0x000fe20000000800 */
[----:B------:R1:W-:Y:S02]  /*1ed80*/  @P2 STG.E desc[UR16][R6.64], R34 ;  /* 0x0000002206002986 */ /* 0x0003e4000c101910 */
[----:B------:R-:W-:Y:S01]  /*1ed90*/  VIADD R0, R10, 0x22 ;  /* 0x000000220a007836 */ /* 0x000fe20000000000 */
[----:B------:R-:W-:Y:S01]  /*1eda0*/  ISETP.LT.AND P2, PT, R11, UR4, !P1 ;  /* 0x000000040b007c0c */ /* 0x000fe2000cf41270 */
[----:B------:R-:W-:Y:S01]  /*1edb0*/  ULDC UR4, c[0x0][0x22c] ;  /* 0x00008b0000047ab9 */ /* 0x000fe20000000800 */
[----:B------:R4:W-:Y:S01]  /*1edc0*/  @P5 STG.E desc[UR16][R14.64], R91 ;  /* 0x0000005b0e005986 */ /* 0x0009e2000c101910 */
[----:B------:R-:W-:Y:S01]  /*1edd0*/  IMAD.WIDE R16, R13, 0x4, R8 ;  /* 0x000000040d107825 */ /* 0x000fe200078e0208 */
[----:B------:R-:W-:Y:S01]  /*1ede0*/  ISETP.GE.AND P5, PT, R0, UR4, PT ;  /* 0x0000000400007c0c */ /* 0x000fe2000bfa6270 */
[----:B------:R-:W-:-:S02]  /*1edf0*/  ULDC UR4, c[0x0][0x228] ;  /* 0x00008a0000047ab9 */ /* 0x000fc40000000800 */
[----:B------:R-:W-:Y:S01]  /*1ee00*/  VIADD R13, R13, UR26 ;  /* 0x0000001a0d0d7c36 */ /* 0x000fe20008000000 */
[----:B------:R-:W-:Y:S01]  /*1ee10*/  ISETP.LT.AND P1, PT, R12, UR4, !P1 ;  /* 0x000000040c007c0c */ /* 0x000fe2000cf21270 */
[----:B------:R-:W-:Y:S01]  /*1ee20*/  @P4 STG.E desc[UR16][R16.64], R31 ;  /* 0x0000001f10004986 */ /* 0x000fe2000c101910 */
[----:B------:R-:W-:Y:S01]  /*1ee30*/  ISETP.LT.AND P4, PT, R11, UR6, !P3 ;  /* 0x000000060b007c0c */ /* 0x000fe2000df81270 */
[C---:B---3--:R-:W-:Y:S01]  /*1ee40*/  IMAD.WIDE R4, R13.reuse, 0x4, R2 ;  /* 0x000000040d047825 */ /* 0x048fe200078e0202 */
[----:B------:R-:W-:Y:S01]  /*1ee50*/  IADD3 R0, R10, 0x23, RZ ;  /* 0x000000230a007810 */ /* 0x000fe20007ffe0ff */
[----:B------:R-:W-:Y:S01]  /*1ee60*/  ULDC UR4, c[0x0][0x22c] ;  /* 0x00008b0000047ab9 */ /* 0x000fe20000000800 */
[----:B------:R-:W-:Y:S01]  /*1ee70*/  ULDC UR6, c[0x0][0x228] ;  /* 0x00008a0000067ab9 */ /* 0x000fe20000000800 */
[C---:B------:R-:W-:Y:S01]  /*1ee80*/  VIADD R19, R13.reuse, UR26 ;  /* 0x0000001a0d137c36 */ /* 0x040fe20008000000 */
[----:B------:R3:W-:Y:S01]  /*1ee90*/  @P2 STG.E desc[UR16][R4.64], R39 ;  /* 0x0000002704002986 */ /* 0x0007e2000c101910 */
[----:B------:R-:W-:Y:S01]  /*1eea0*/  ISETP.GE.AND P2, PT, R0, UR4, PT ;  /* 0x0000000400007c0c */ /* 0x000fe2000bf46270 */
[----:B-1----:R-:W-:Y:S01]  /*1eeb0*/  IMAD.WIDE R6, R13, 0x4, R8 ;  /* 0x000000040d067825 */ /* 0x002fe200078e0208 */
[----:B------:R-:W-:-:S03]  /*1eec0*/  ULDC UR4, c[0x0][0x228] ;  /* 0x00008a0000047ab9 */ /* 0x000fc60000000800 */
[----:B------:R-:W-:Y:S01]  /*1eed0*/  VIADD R0, R10, 0x24 ;  /* 0x000000240a007836 */ /* 0x000fe20000000000 */
[----:B------:R-:W-:Y:S01]  /*1eee0*/  ISETP.LT.AND P3, PT, R12, UR4, !P3 ;  /* 0x000000040c007c0c */ /* 0x000fe2000df61270 */
[----:B----4-:R-:W-:Y:S01]  /*1eef0*/  IMAD.WIDE R14, R19, 0x4, R2 ;  /* 0x00000004130e7825 */ /* 0x010fe200078e0202 */
[----:B------:R-:W-:Y:S01]  /*1ef00*/  ULDC UR4, c[0x0][0x22c] ;  /* 0x00008b0000047ab9 */ /* 0x000fe20000000800 */
[----:B------:R1:W-:Y:S01]  /*1ef10*/  @P1 STG.E desc[UR16][R6.64], R35 ;  /* 0x0000002306001986 */ /* 0x0003e2000c101910 */
[----:B------:R-:W-:Y:S01]  /*1ef20*/  ISETP.GE.AND P1, PT, R0, UR4, PT ;  /* 0x0000000400007c0c */ /* 0x000fe2000bf26270 */
[----:B------:R-:W-:Y:S02]  /*1ef30*/  ULDC UR4, c[0x0][0x228] ;  /* 0x00008a0000047ab9 */ /* 0x000fe40000000800 */
[----:B------:R4:W-:Y:S01]  /*1ef40*/  @P4 STG.E desc[UR16][R14.64], R100 ;  /* 0x000000640e004986 */ /* 0x0009e2000c101910 */
[----:B------:R-:W-:Y:S01]  /*1ef50*/  ISETP.LT.AND P4, PT, R11, UR4, !P6 ;  /* 0x000000040b007c0c */ /* 0x000fe2000f781270 */
[C---:B---3--:R-:W-:Y:S01]  /*1ef60*/  IMAD.WIDE R4, R19.reuse, 0x4, R8 ;  /* 0x0000000413047825 */ /* 0x048fe200078e0208 */
[----:B------:R-:W-:Y:S01]  /*1ef70*/  ULDC UR4, c[0x0][0x228] ;  /* 0x00008a0000047ab9 */ /* 0x000fe20000000800 */
[----:B------:R-:W-:-:S02]  /*1ef80*/  IADD3 R19, R19, UR26, RZ ;  /* 0x0000001a13137c10 */ /* 0x000fc4000fffe0ff */
[----:B------:R-:W-:Y:S01]  /*1ef90*/  ISETP.LT.AND P6, PT, R12, UR4, !P6 ;  /* 0x000000040c007c0c */ /* 0x000fe2000f7c1270 */
[----:B------:R-:W-:Y:S01]  /*1efa0*/  ULDC UR4, c[0x0][0x228] ;  /* 0x00008a0000047ab9 */ /* 0x000fe20000000800 */
[----:B------:R3:W-:Y:S01]  /*1efb0*/  @P3 STG.E desc[UR16][R4.64], R92 ;  /* 0x0000005c04003986 */ /* 0x0007e2000c101910 */
[----:B------:R-:W-:Y:S01]  /*1efc0*/  ISETP.LT.AND P3, PT, R11, UR4, !P5 ;  /* 0x000000040b007c0c */ /* 0x000fe2000ef61270 */
[----:B-1----:R-:W-:Y:S01]  /*1efd0*/  IMAD.WIDE R6, R19, 0x4, R2 ;  /* 0x0000000413067825 */ /* 0x002fe200078e0202 */
[----:B------:R-:W-:-:S03]  /*1efe0*/  ULDC UR4, c[0x0][0x22c] ;  /* 0x00008b0000047ab9 */ /* 0x000fc60000000800 */
[----:B------:R-:W-:Y:S01]  /*1eff0*/  VIADD R0, R10, 0x25 ;  /* 0x000000250a007836 */ /* 0x000fe20000000000 */
[----:B------:R1:W-:Y:S01]  /*1f000*/  @P4 STG.E desc[UR16][R6.64], R40 ;  /* 0x0000002806004986 */ /* 0x0003e2000c101910 */
[C---:B------:R-:W-:Y:S02]  /*1f010*/  VIADD R13, R19.reuse, UR26 ;  /* 0x0000001a130d7c36 */ /* 0x040fe40008000000 */
[----:B----4-:R-:W-:Y:S01]  /*1f020*/  IMAD.WIDE R14, R19, 0x4, R8 ;  /* 0x00000004130e7825 */ /* 0x010fe200078e0208 */
[----:B------:R-:W-:Y:S01]  /*1f030*/  ISETP.GE.AND P4, PT, R0, UR4, PT ;  /* 0x0000000400007c0c */ /* 0x000fe2000bf86270 */
[----:B------:R-:W-:Y:S02]  /*1f040*/  ULDC UR4, c[0x0][0x228] ;  /* 0x00008a0000047ab9 */ /* 0x000fe40000000800 */
[----:B------:R-:W-:Y:S01]  /*1f050*/  IMAD.WIDE R16, R13, 0x4, R2 ;  /* 0x000000040d107825 */ /* 0x000fe200078e0202 */
[----:B------:R-:W-:Y:S01]  /*1f060*/  ISETP.LT.AND P5, PT, R12, UR4, !P5 ;  /* 0x000000040c007c0c */ /* 0x000fe2000efa1270 */
[----:B------:R4:W-:Y:S01]  /*1f070*/  @P6 STG.E desc[UR16][R14.64], R96 ;  /* 0x000000600e006986 */ /* 0x0009e2000c101910 */
[----:B------:R-:W-:-:S03]  /*1f080*/  ULDC UR4, c[0x0][0x228] ;  /* 0x00008a0000047ab9 */ /* 0x000fc60000000800 */
[----:B------:R2:W-:Y:S01]  /*1f090*/  @P3 STG.E desc[UR16][R16.64], R101 ;  /* 0x0000006510003986 */ /* 0x0005e2000c101910 */
[----:B------:R-:W-:Y:S01]  /*1f0a0*/  ISETP.LT.AND P3, PT, R11, UR4, !P2 ;  /* 0x000000040b007c0c */ /* 0x000fe2000d761270 */
[C---:B---3--:R-:W-:Y:S01]  /*1f0b0*/  IMAD.WIDE R4, R13.reuse, 0x4, R8 ;  /* 0x000000040d047825 */ /* 0x048fe200078e0208 */
[----:B------:R-:W-:Y:S01]  /*1f0c0*/  ISETP.LT.AND P2, PT, R12, UR6, !P2 ;  /* 0x000000060c007c0c */ /* 0x000fe2000d741270 */
[----:B------:R-:W-:Y:S01]  /*1f0d0*/  ULDC UR4, c[0x0][0x22c] ;  /* 0x00008b0000047ab9 */ /* 0x000fe20000000800 */
[----:B------:R-:W-:Y:S01]  /*1f0e0*/  IADD3 R0, R10, 0x26, RZ ;  /* 0x000000260a007810 */ /* 0x000fe20007ffe0ff */
[----:B------:R-:W-:Y:S01]  /*1f0f0*/  VIADD R19, R13, UR26 ;  /* 0x0000001a0d137c36 */ /* 0x000fe20008000000 */
[----:B------:R-:W-:Y:S01]  /*1f100*/  ISETP.LT.AND P6, PT, R11, UR8, !P1 ;  /* 0x000000080b007c0c */ /* 0x000fe2000cfc1270 */
[----:B------:R3:W-:Y:S01]  /*1f110*/  @P5 STG.E desc[UR16][R4.64], R93 ;  /* 0x0000005d04005986 */ /* 0x0007e2000c101910 */
[----:B------:R-:W-:Y:S01]  /*1f120*/  ISETP.GE.AND P5, PT, R0, UR4, PT ;  /* 0x0000000400007c0c */ /* 0x000fe2000bfa6270 */
[C---:B-1----:R-:W-:Y:S01]  /*1f130*/  IMAD.WIDE R6, R19.reuse, 0x4, R2 ;  /* 0x0000000413067825 */ /* 0x042fe200078e0202 */
[----:B------:R-:W-:Y:S01]  /*1f140*/  ULDC UR6, c[0x0][0x228] ;  /* 0x00008a0000067ab9 */ /* 0x000fe20000000800 */
[----:B------:R-:W-:Y:S01]  /*1f150*/  IADD3 R0, R10, 0x27, RZ ;  /* 0x000000270a007810 */ /* 0x000fe20007ffe0ff */
[----:B------:R-:W-:Y:S01]  /*1f160*/  ULDC UR4, c[0x0][0x22c] ;  /* 0x00008b0000047ab9 */ /* 0x000fe20000000800 */
[C---:B----4-:R-:W-:Y:S01]  /*1f170*/  IMAD.WIDE R14, R19.reuse, 0x4, R8 ;  /* 0x00000004130e7825 */ /* 0x050fe200078e0208 */
[----:B------:R-:W-:Y:S01]  /*1f180*/  ISETP.LT.AND P1, PT, R12, UR6, !P1 ;  /* 0x000000060c007c0c */ /* 0x000fe2000cf21270 */
[----:B------:R1:W-:Y:S01]  /*1f190*/  @P3 STG.E desc[UR16][R6.64], R41 ;  /* 0x0000002906003986 */ /* 0x0003e2000c101910 */
[----:B------:R-:W-:Y:S01]  /*1f1a0*/  ISETP.GE.AND P3, PT, R0, UR4, PT ;  /* 0x0000000400007c0c */ /* 0x000fe2000bf66270 */
[----:B------:R-:W-:Y:S01]  /*1f1b0*/  VIADD R13, R19, UR26 ;  /* 0x0000001a130d7c36 */ /* 0x000fe20008000000 */
[----:B------:R-:W-:Y:S01]  /*1f1c0*/  ULDC UR4, c[0x0][0x228] ;  /* 0x00008a0000047ab9 */ /* 0x000fe20000000800 */
[----:B------:R4:W-:Y:S01]  /*1f1d0*/  @P2 STG.E desc[UR16][R14.64], R97 ;  /* 0x000000610e002986 */ /* 0x0009e2000c101910 */
[----:B------:R-:W-:Y:S01]  /*1f1e0*/  ISETP.LT.AND P2, PT, R11, UR4, !P4 ;  /* 0x000000040b007c0c */ /* 0x000fe2000e741270 */
[----:B--2---:R-:W-:Y:S01]  /*1f1f0*/  IMAD.WIDE R16, R13, 0x4, R2 ;  /* 0x000000040d107825 */ /* 0x004fe200078e0202 */
[----:B------:R-:W-:Y:S01]  /*1f200*/  ULDC UR6, c[0x0][0x228] ;  /* 0x00008a0000067ab9 */ /* 0x000fe20000000800 */
[----:B------:R-:W-:-:S02]  /*1f210*/  ULDC UR8, c[0x0][0x228] ;  /* 0x00008a0000087ab9 */ /* 0x000fc40000000800 */
[C---:B---3--:R-:W-:Y:S01]  /*1f220*/  IMAD.WIDE R4, R13.reuse, 0x4, R8 ;  /* 0x000000040d047825 */ /* 0x048fe200078e0208 */
[----:B------:R2:W-:Y:S01]  /*1f230*/  @P6 STG.E desc[UR16][R16.64], R102 ;  /* 0x0000006610006986 */ /* 0x0005e2000c101910 */
[----:B------:R-:W-:Y:S01]  /*1f240*/  ISETP.LT.AND P4, PT, R12, UR6, !P4 ;  /* 0x000000060c007c0c */ /* 0x000fe2000e781270 */
[----:B------:R-:W-:Y:S01]  /*1f250*/  ULDC UR4, c[0x0][0x22c] ;  /* 0x00008b0000047ab9 */ /* 0x000fe20000000800 */
[----:B------:R-:W-:Y:S02]  /*1f260*/  VIADD R0, R10, 0x28 ;  /* 0x000000280a007836 */ /* 0x000fe40000000000 */
[----:B------:R-:W-:Y:S01]  /*1f270*/  VIADD R13, R13, UR26 ;  /* 0x0000001a0d0d7c36 */ /* 0x000fe20008000000 */
[----:B------:R-:W-:Y:S01]  /*1f280*/  ISETP.LT.AND P6, PT, R11, UR8, !P5 ;  /* 0x000000080b007c0c */ /* 0x000fe2000efc1270 */
[----:B------:R3:W-:Y:S01]  /*1f290*/  @P1 STG.E desc[UR16][R4.64], R94 ;  /* 0x0000005e04001986 */ /* 0x0007e2000c101910 */
[----:B------:R-:W-:Y:S01]  /*1f2a0*/  ISETP.GE.AND P1, PT, R0, UR4, PT ;  /* 0x0000000400007c0c */ /* 0x000fe2000bf26270 */
[C---:B-1----:R-:W-:Y:S01]  /*1f2b0*/  IMAD.WIDE R6, R13.reuse, 0x4, R2 ;  /* 0x000000040d067825 */ /* 0x042fe200078e0202 */
[C---:B------:R-:W-:Y:S01]  /*1f2c0*/  IADD3 R19, R13.reuse, UR26, RZ ;  /* 0x0000001a0d137c10 */ /* 0x040fe2000fffe0ff */
[----:B------:R-:W-:Y:S01]  /*1f2d0*/  ULDC UR4, c[0x0][0x22c] ;  /* 0x00008b0000047ab9 */ /* 0x000fe20000000800 */
[----:B------:R-:W-:Y:S01]  /*1f2e0*/  ULDC UR6, c[0x0][0x228] ;  /* 0x00008a0000067ab9 */ /* 0x000fe20000000800 */
[----:B------:R-:W-:Y:S01]  /*1f2f0*/  VIADD R0, R10, 0x29 ;  /* 0x000000290a007836 */ /* 0x000fe20000000000 */
[----:B------:R1:W-:Y:S01]  /*1f300*/  @P2 STG.E desc[UR16][R6.64], R42 ;  /* 0x0000002a06002986 */ /* 0x0003e2000c101910 */
[----:B----4-:R-:W-:Y:S01]  /*1f310*/  IMAD.WIDE R14, R13, 0x4, R8 ;  /* 0x000000040d0e7825 */ /* 0x010fe200078e0208 */
[----:B------:R-:W-:-:S02]  /*1f320*/  ULDC UR8, c[0x0][0x228] ;  /* 0x00008a0000087ab9 */ /* 0x000fc40000000800 */
[----:B------:R-:W-:Y:S01]  /*1f330*/  ISETP.GE.AND P2, PT, R0, UR4, PT ;  /* 0x0000000400007c0c */ /* 0x000fe2000bf46270 */
[----:B--2---:R-:W-:Y:S01]  /*1f340*/  IMAD.WIDE R16, R19, 0x4, R2 ;  /* 0x0000000413107825 */ /* 0x004fe200078e0202 */
[----:B------:R-:W-:Y:S01]  /*1f350*/  ULDC UR4, c[0x0][0x228] ;  /* 0x00008a0000047ab9 */ /* 0x000fe20000000800 */
[----:B------:R2:W-:Y:S01]  /*1f360*/  @P4 STG.E desc[UR16][R14.64], R98 ;  /* 0x000000620e004986 */ /* 0x0005e2000c101910 */
[----:B------:R-:W-:Y:S01]  /*1f370*/  ISETP.LT.AND P5, PT, R12, UR4, !P5 ;  /* 0x000000040c007c0c */ /* 0x000fe2000efa1270 */
[----:B------:R-:W-:Y:S01]  /*1f380*/  ULDC UR4, c[0x0][0x228] ;  /* 0x00008a0000047ab9 */ /* 0x000fe20000000800 */
[----:B------:R-:W-:Y:S01]  /*1f390*/  VIADD R0, R10, 0x2a ;  /* 0x0000002a0a007836 */ /* 0x000fe20000000000 */
[----:B------:R-:W-:Y:S01]  /*1f3a0*/  @P6 STG.E desc[UR16][R16.64], R103 ;  /* 0x0000006710006986 */ /* 0x000fe2000c101910 */
[----:B------:R-:W-:Y:S01]  /*1f3b0*/  ISETP.LT.AND P6, PT, R11, UR4, !P3 ;  /* 0x000000040b007c0c */ /* 0x000fe2000dfc1270 */
[----:B------:R-:W-:Y:S01]  /*1f3c0*/  ULDC UR4, c[0x0][0x22c] ;  /* 0x00008b0000047ab9 */ /* 0x000fe20000000800 */
[C---:B------:R-:W-:Y:S01]  /*1f3d0*/  IADD3 R13, R19.reuse, UR26, RZ ;  /* 0x0000001a130d7c10 */ /* 0x040fe2000fffe0ff */
[----:B---3--:R-:W-:Y:S01]  /*1f3e0*/  IMAD.WIDE R4, R19, 0x4, R8 ;  /* 0x0000000413047825 */ /* 0x008fe200078e0208 */
[----:B------:R-:W-:Y:S01]  /*1f3f0*/  ISETP.GE.AND P4, PT, R0, UR4, PT ;  /* 0x0000000400007c0c */ /* 0x000fe2000bf86270 */
[----:B------:R-:W-:Y:S01]  /*1f400*/  ULDC UR4, c[0x0][0x22c] ;  /* 0x00008b0000047ab9 */ /* 0x000fe20000000800 */
[----:B------:R-:W-:Y:S01]  /*1f410*/  ISETP.LT.AND P3, PT, R12, UR6, !P3 ;  /* 0x000000060c007c0c */ /* 0x000fe2000df61270 */
[----:B------:R-:W-:Y:S01]  /*1f420*/  VIADD R0, R10, 0x2b ;  /* 0x0000002b0a007836 */ /* 0x000fe20000000000 */
[----:B------:R-:W-:Y:S01]  /*1f430*/  ULDC UR6, c[0x0][0x228] ;  /* 0x00008a0000067ab9 */ /* 0x000fe20000000800 */
[C---:B-1----:R-:W-:Y:S01]  /*1f440*/  IMAD.WIDE R6, R13.reuse, 0x4, R2 ;  /* 0x000000040d067825 */ /* 0x042fe200078e0202 */
[----:B------:R1:W-:Y:S02]  /*1f450*/  @P5 STG.E desc[UR16][R4.64], R95 ;  /* 0x0000005f04005986 */ /* 0x0003e4000c101910 */
[----:B------:R-:W-:Y:S01]  /*1f460*/  ISETP.GE.AND P5, PT, R0, UR4, PT ;  /* 0x0000000400007c0c */ /* 0x000fe2000bfa6270 */
[----:B------:R-:W-:Y:S01]  /*1f470*/  ULDC UR4, c[0x0][0x228] ;  /* 0x00008a0000047ab9 */ /* 0x000fe20000000800 */
[----:B------:R3:W-:Y:S01]  /*1f480*/  @P6 STG.E desc[UR16][R6.64], R43 ;  /* 0x0000002b06006986 */ /* 0x0007e2000c101910 */
[----:B--2---:R-:W-:Y:S01]  /*1f490*/  IMAD.WIDE R14, R13, 0x4, R8 ;  /* 0x000000040d0e7825 */ /* 0x004fe200078e0208 */
[----:B------:R-:W-:Y:S01]  /*1f4a0*/  ISETP.LT.AND P6, PT, R11, UR4, !P1 ;  /* 0x000000040b007c0c */ /* 0x000fe2000cfc1270 */
[----:B------:R-:W-:Y:S01]  /*1f4b0*/  ULDC UR4, c[0x0][0x228] ;  /* 0x00008a0000047ab9 */ /* 0x000fe20000000800 */
[----:B------:R-:W-:Y:S01]  /*1f4c0*/  ISETP.LT.AND P1, PT, R12, UR6, !P1 ;  /* 0x000000060c007c0c */ /* 0x000fe2000cf21270 */
[----:B------:R-:W-:Y:S01]  /*1f4d0*/  VIADD R13, R13, UR26 ;  /* 0x0000001a0d0d7c36 */ /* 0x000fe20008000000 */
[----:B------:R2:W-:Y:S01]  /*1f4e0*/  @P3 STG.E desc[UR16][R14.64], R99 ;  /* 0x000000630e003986 */ /* 0x0005e2000c101910 */
[----:B------:R-:W-:Y:S01]  /*1f4f0*/  ISETP.LT.AND P3, PT, R11, UR4, !P2 ;  /* 0x000000040b007c0c */ /* 0x000fe2000d761270 */
[----:B------:R-:W-:Y:S01]  /*1f500*/  ULDC UR6, c[0x0][0x228] ;  /* 0x00008a0000067ab9 */ /* 0x000fe20000000800 */
[----:B-1----:R-:W-:Y:S01]  /*1f510*/  IMAD.WIDE R4, R13, 0x4, R2 ;  /* 0x000000040d047825 */ /* 0x002fe200078e0202 */
[----:B------:R-:W-:Y:S01]  /*1f520*/  IADD3 R0, R10, 0x2c, RZ ;  /* 0x0000002c0a007810 */ /* 0x000fe20007ffe0ff */
[----:B------:R-:W-:-:S02]  /*1f530*/  ULDC UR4, c[0x0][0x22c] ;  /* 0x00008b0000047ab9 */ /* 0x000fc40000000800 */
[C---:B---3--:R-:W-:Y:S01]  /*1f540*/  IMAD.WIDE R6, R13.reuse, 0x4, R8 ;  /* 0x000000040d067825 */ /* 0x048fe200078e0208 */
[----:B------:R-:W-:Y:S01]  /*1f550*/  ISETP.LT.AND P2, PT, R12, UR6, !P2 ;  /* 0x000000060c007c0c */ /* 0x000fe2000d741270 */
[----:B------:R1:W-:Y:S02]  /*1f560*/  @P6 STG.E desc[UR16][R4.64], R156 ;  /* 0x0000009c04006986 */ /* 0x0003e4000c101910 */
[----:B------:R-:W-:Y:S01]  /*1f570*/  VIADD R13, R13, UR26 ;  /* 0x0000001a0d0d7c36 */ /* 0x000fe20008000000 */
[----:B------:R-:W-:Y:S01]  /*1f580*/  ISETP.GE.AND P6, PT, R0, UR4, PT ;  /* 0x0000000400007c0c */ /* 0x000fe2000bfc6270 */
[----:B------:R-:W-:Y:S01]  /*1f590*/  ULDC UR4, c[0x0][0x228] ;  /* 0x00008a0000047ab9 */ /* 0x000fe20000000800 */
[----:B------:R-:W-:Y:S01]  /*1f5a0*/  VIADD R0, R10, 0x2d ;  /* 0x0000002d0a007836 */ /* 0x000fe20000000000 */
[----:B------:R-:W-:Y:S01]  /*1f5b0*/  ULDC UR6, c[0x0][0x228] ;  /* 0x00008a0000067ab9 */ /* 0x000fe20000000800 */
[----:B--2---:R-:W-:Y:S01]  /*1f5c0*/  IMAD.WIDE R14, R13, 0x4, R2 ;  /* 0x000000040d0e7825 */ /* 0x004fe200078e0202 */
[----:B------:R2:W-:Y:S01]  /*1f5d0*/  @P1 STG.E desc[UR16][R6.64], R104 ;  /* 0x0000006806001986 */ /* 0x0005e2000c101910 */
[----:B------:R-:W-:Y:S01]  /*1f5e0*/  ISETP.LT.AND P1, PT, R11, UR4, !P4 ;  /* 0x000000040b007c0c */ /* 0x000fe2000e721270 */
[----:B------:R-:W-:Y:S01]  /*1f5f0*/  ULDC UR4, c[0x0][0x22c] ;  /* 0x00008b0000047ab9 */ /* 0x000fe20000000800 */
[C---:B------:R-:W-:Y:S01]  /*1f600*/  IMAD.WIDE R16, R13.reuse, 0x4, R8 ;  /* 0x000000040d107825 */ /* 0x040fe200078e0208 */
[----:B------:R3:W-:Y:S01]  /*1f610*/  @P3 STG.E desc[UR16][R14.64], R44 ;  /* 0x0000002c0e003986 */ /* 0x0007e2000c101910 */
[----:B------:R-:W-:-:S02]  /*1f620*/  IADD3 R13, R13, UR26, RZ ;  /* 0x0000001a0d0d7c10 */ /* 0x000fc4000fffe0ff */
[----:B------:R-:W-:Y:S01]  /*1f630*/  ISETP.GE.AND P3, PT, R0, UR4, PT ;  /* 0x0000000400007c0c */ /* 0x000fe2000bf66270 */
[----:B------:R-:W-:Y:S02]  /*1f640*/  ULDC UR4, c[0x0][0x228] ;  /* 0x00008a0000047ab9 */ /* 0x000fe40000000800 */
[----:B------:R-:W-:Y:S01]  /*1f650*/  ISETP.LT.AND P4, PT, R12, UR4, !P4 ;  /* 0x000000040c007c0c */ /* 0x000fe2000e781270 */
[----:B------:R-:W-:Y:S01]  /*1f660*/  @P2 STG.E desc[UR16][R16.64], R108 ;  /* 0x0000006c10002986 */ /* 0x000fe2000c101910 */
[----:B-1----:R-:W-:Y:S01]  /*1f670*/  IMAD.WIDE R4, R13, 0x4, R2 ;  /* 0x000000040d047825 */ /* 0x002fe200078e0202 */
[----:B------:R-:W-:Y:S01]  /*1f680*/  ISETP.LT.AND P2, PT, R11, UR6, !P5 ;  /* 0x000000060b007c0c */ /* 0x000fe2000ef41270 */
[----:B------:R-:W-:Y:S01]  /*1f690*/  ULDC UR4, c[0x0][0x22c] ;  /* 0x00008b0000047ab9 */ /* 0x000fe20000000800 */
[----:B------:R-:W-:Y:S01]  /*1f6a0*/  ULDC UR6, c[0x0][0x228] ;  /* 0x00008a0000067ab9 */ /* 0x000fe20000000800 */
[----:B------:R-:W-:Y:S01]  /*1f6b0*/  VIADD R0, R10, 0x2e ;  /* 0x0000002e0a007836 */ /* 0x000fe20000000000 */
[----:B------:R1:W-:Y:S01]  /*1f6c0*/  @P1 STG.E desc[UR16][R4.64], R157 ;  /* 0x0000009d04001986 */ /* 0x0003e2000c101910 */
[----:B------:R-:W-:-:S02]  /*1f6d0*/  VIADD R19, R13, UR26 ;  /* 0x0000001a0d137c36 */ /* 0x000fc40008000000 */
[----:B--2---:R-:W-:Y:S01]  /*1f6e0*/  IMAD.WIDE R6, R13, 0x4, R8 ;  /* 0x000000040d067825 */ /* 0x004fe200078e0208 */
[----:B------:R-:W-:Y:S01]  /*1f6f0*/  ISETP.GE.AND P1, PT, R0, UR4, PT ;  /* 0x0000000400007c0c */ /* 0x000fe2000bf26270 */
[----:B------:R-:W-:Y:S01]  /*1f700*/  ULDC UR4, c[0x0][0x228] ;  /* 0x00008a0000047ab9 */ /* 0x000fe20000000800 */
[----:B------:R-:W-:Y:S01]  /*1f710*/  IADD3 R0, R10, 0x2f, RZ ;  /* 0x0000002f0a007810 */ /* 0x000fe20007ffe0ff */
[----:B---3--:R-:W-:Y:S01]  /*1f720*/  IMAD.WIDE R14, R19, 0x4, R2 ;  /* 0x00000004130e7825 */ /* 0x008fe200078e0202 */
[----:B------:R-:W-:Y:S01]  /*1f730*/  ISETP.LT.AND P5, PT, R12, UR4, !P5 ;  /* 0x000000040c007c0c */ /* 0x000fe2000efa1270 */
[----:B------:R-:W-:Y:S01]  /*1f740*/  ULDC UR4, c[0x0][0x22c] ;  /* 0x00008b0000047ab9 */ /* 0x000fe20000000800 */
[----:B------:R2:W-:Y:S01]  /*1f750*/  @P4 STG.E desc[UR16][R6.64], R105 ;  /* 0x0000006906004986 */ /* 0x0005e2000c101910 */
[----:B------:R-:W-:Y:S01]  /*1f760*/  ISETP.GE.AND P4, PT, R0, UR4, PT ;  /* 0x0000000400007c0c */ /* 0x000fe2000bf86270 */
[----:B------:R-:W-:Y:S02]  /*1f770*/  ULDC UR4, c[0x0][0x228] ;  /* 0x00008a0000047ab9 */ /* 0x000fe40000000800 */
[----:B------:R3:W-:Y:S01]  /*1f780*/  @P2 STG.E desc[UR16][R14.64], R45 ;  /* 0x0000002d0e002986 */ /* 0x0007e2000c101910 */
[----:B------:R-:W-:Y:S01]  /*1f790*/  ISETP.LT.AND P2, PT, R11, UR4, !P6 ;  /* 0x000000040b007c0c */ /* 0x000fe2000f741270 */
[----:B-1----:R-:W-:Y:S01]  /*1f7a0*/  IMAD.WIDE R4, R19, 0x4, R8 ;  /* 0x0000000413047825 */ /* 0x002fe200078e0208 */
[----:B------:R-:W-:-:S03]  /*1f7b0*/  ULDC UR4, c[0x0][0x228] ;  /* 0x00008a0000047ab9 */ /* 0x000fc60000000800 */
[----:B------:R-:W-:Y:S01]  /*1f7c0*/  VIADD R19, R19, UR26 ;  /* 0x0000001a13137c36 */ /* 0x000fe20008000000 */
[----:B------:R-:W-:Y:S01]  /*1f7d0*/  ISETP.LT.AND P6, PT, R12, UR4, !P6 ;  /* 0x000000040c007c0c */ /* 0x000fe2000f7c1270 */
[----:B------:R-:W-:Y:S01]  /*1f7e0*/  ULDC UR4, c[0x0][0x228] ;  /* 0x00008a0000047ab9 */ /* 0x000fe20000000800 */
[----:B------:R-:W-:Y:S02]  /*1f7f0*/  VIADD R0, R10, 0x30 ;  /* 0x000000300a007836 */ /* 0x000fe40000000000 */
[----:B--2---:R-:W-:Y:S01]  /*1f800*/  IMAD.WIDE R6, R19, 0x4, R2 ;  /* 0x0000000413067825 */ /* 0x004fe200078e0202 */
[----:B------:R1:W-:Y:S01]  /*1f810*/  @P5 STG.E desc[UR16][R4.64], R109 ;  /* 0x0000006d04005986 */ /* 0x0003e2000c101910 */
[----:B------:R-:W-:Y:S01]  /*1f820*/  ISETP.LT.AND P5, PT, R11, UR4, !P3 ;  /* 0x000000040b007c0c */ /* 0x000fe2000dfa1270 */
[----:B------:R-:W-:Y:S02]  /*1f830*/  ULDC UR4, c[0x0][0x22c] ;  /* 0x00008b0000047ab9 */ /* 0x000fe40000000800 */
[----:B------:R2:W-:Y:S01]  /*1f840*/  @P2 STG.E desc[UR16][R6.64], R158 ;  /* 0x0000009e06002986 */ /* 0x0005e2000c101910 */
[----:B------:R-:W-:Y:S01]  /*1f850*/  ISETP.GE.AND P2, PT, R0, UR4, PT ;  /* 0x0000000400007c0c */ /* 0x000fe2000bf46270 */
[----:B------:R-:W-:Y:S01]  /*1f860*/  ULDC UR4, c[0x0][0x228] ;  /* 0x00008a0000047ab9 */ /* 0x000fe20000000800 */
[C---:B---3--:R-:W-:Y:S01]  /*1f870*/  IMAD.WIDE R14, R19.reuse, 0x4, R8 ;  /* 0x00000004130e7825 */ /* 0x048fe200078e0208 */
[----:B------:R-:W-:Y:S01]  /*1f880*/  ISETP.LT.AND P3, PT, R12, UR4, !P3 ;  /* 0x000000040c007c0c */ /* 0x000fe2000df61270 */
[----:B------:R-:W-:Y:S01]  /*1f890*/  ULDC UR4, c[0x0][0x228] ;  /* 0x00008a0000047ab9 */ /* 0x000fe20000000800 */
[----:B------:R-:W-:-:S02]  /*1f8a0*/  IADD3 R13, R19, UR26, RZ ;  /* 0x0000001a130d7c10 */ /* 0x000fc4000fffe0ff */
[----:B------:R3:W-:Y:S01]  /*1f8b0*/  @P6 STG.E desc[UR16][R14.64], R106 ;  /* 0x0000006a0e006986 */ /* 0x0007e2000c101910 */
[----:B------:R-:W-:Y:S01]  /*1f8c0*/  ISETP.LT.AND P6, PT, R11, UR4, !P1 ;  /* 0x000000040b007c0c */ /* 0x000fe2000cfc1270 */
[----:B------:R-:W-:Y:S02]  /*1f8d0*/  VIADD R0, R10, 0x31 ;  /* 0x000000310a007836 */ /* 0x000fe40000000000 */
[C---:B------:R-:W-:Y:S01]  /*1f8e0*/  IMAD.WIDE R16, R13.reuse, 0x4, R2 ;  /* 0x000000040d107825 */ /* 0x040fe200078e0202 */
[----:B------:R-:W-:Y:S01]  /*1f8f0*/  ISETP.LT.AND P1, PT, R12, UR6, !P1 ;  /* 0x000000060c007c0c */ /* 0x000fe2000cf21270 */
[----:B------:R-:W-:Y:S01]  /*1f900*/  ULDC UR4, c[0x0][0x22c] ;  /* 0x00008b0000047ab9 */ /* 0x000fe20000000800 */
[----:B------:R-:W-:Y:S01]  /*1f910*/  ULDC UR6, c[0x0][0x228] ;  /* 0x00008a0000067ab9 */ /* 0x000fe20000000800 */
[C---:B-1----:R-:W-:Y:S01]  /*1f920*/  IMAD.WIDE R4, R13.reuse, 0x4, R8 ;  /* 0x000000040d047825 */ /* 0x042fe200078e0208 */
[----:B------:R1:W-:Y:S03]  /*1f930*/  @P5 STG.E desc[UR16][R16.64], R46 ;  /* 0x0000002e10005986 */ /* 0x0003e6000c101910 */
[----:B------:R-:W-:Y:S01]  /*1f940*/  VIADD R19, R13, UR26 ;  /* 0x0000001a0d137c36 */ /* 0x000fe20008000000 */
[----:B------:R4:W-:Y:S01]  /*1f950*/  @P3 STG.E desc[UR16][R4.64], R110 ;  /* 0x0000006e04003986 */ /* 0x0009e2000c101910 */
[----:B------:R-:W-:Y:S01]  /*1f960*/  ISETP.GE.AND P3, PT, R0, UR4, PT ;  /* 0x0000000400007c0c */ /* 0x000fe2000bf66270 */
[----:B------:R-:W-:Y:S01]  /*1f970*/  VIADD R0, R10, 0x32 ;  /* 0x000000320a007836 */ /* 0x000fe20000000000 */
[----:B------:R-:W-:Y:S01]  /*1f980*/  ISETP.LT.AND P5, PT, R11, UR8, !P4 ;  /* 0x000000080b007c0c */ /* 0x000fe2000e7a1270 */
[C---:B--2---:R-:W-:Y:S01]  /*1f990*/  IMAD.WIDE R6, R19.reuse, 0x4, R2 ;  /* 0x0000000413067825 */ /* 0x044fe200078e0202 */
[----:B------:R-:W-:Y:S01]  /*1f9a0*/  ISETP.LT.AND P4, PT, R12, UR6, !P4 ;  /* 0x000000060c007c0c */ /* 0x000fe2000e781270 */
[----:B------:R-:W-:Y:S01]  /*1f9b0*/  ULDC UR4, c[0x0][0x22c] ;  /* 0x00008b0000047ab9 */ /* 0x000fe20000000800 */
[C---:B------:R-:W-:Y:S01]  /*1f9c0*/  IADD3 R13, R19.reuse, UR26, RZ ;  /* 0x0000001a130d7c10 */ /* 0x040fe2000fffe0ff */
[----:B---3--:R-:W-:Y:S01]  /*1f9d0*/  IMAD.WIDE R14, R19, 0x4, R8 ;  /* 0x00000004130e7825 */ /* 0x008fe200078e0208 */
[----:B------:R2:W-:Y:S01]  /*1f9e0*/  @P6 STG.E desc[UR16][R6.64], R159 ;  /* 0x0000009f06006986 */ /* 0x0005e2000c101910 */
[----:B------:R-:W-:Y:S01]  /*1f9f0*/  ISETP.GE.AND P6, PT, R0, UR4, PT ;  /* 0x0000000400007c0c */ /* 0x000fe2000bfc6270 */
[----:B------:R-:W-:Y:S01]  /*1fa00*/  ULDC UR4, c[0x0][0x228] ;  /* 0x00008a0000047ab9 */ /* 0x000fe20000000800 */
[----:B-1----:R-:W-:Y:S01]  /*1fa10*/  IMAD.WIDE R16, R13, 0x4, R2 ;  /* 0x000000040d107825 */ /* 0x002fe200078e0202 */
[----:B------:R1:W-:Y:S01]  /*1fa20*/  @P1 STG.E desc[UR16][R14.64], R107 ;  /* 0x0000006b0e001986 */ /* 0x0003e2000c101910 */
[----:B------:R-:W-:Y:S01]  /*1fa30*/  ISETP.LT.AND P1, PT, R11, UR4, !P2 ;  /* 0x000000040b007c0c */ /* 0x000fe2000d721270 */
[----:B------:R-:W-:Y:S01]  /*1fa40*/  ULDC UR6, c[0x0][0x228] ;  /* 0x00008a0000067ab9 */ /* 0x000fe20000000800 */
[C---:B----4-:R-:W-:Y:S01]  /*1fa50*/  IMAD.WIDE R4, R13.reuse, 0x4, R8 ;  /* 0x000000040d047825 */ /* 0x050fe200078e0208 */
[----:B------:R-:W-:Y:S01]  /*1fa60*/  IADD3 R13, R13, UR26, RZ ;  /* 0x0000001a0d0d7c10 */ /* 0x000fe2000fffe0ff */
[----:B------:R-:W-:-:S02]  /*1fa70*/  ULDC UR8, c[0x0][0x228] ;  /* 0x00008a0000087ab9 */ /* 0x000fc40000000800 */
[----:B------:R-:W-:Y:S01]  /*1fa80*/  VIADD R0, R10, 0x33 ;  /* 0x000000330a007836 */ /* 0x000fe20000000000 */
[----:B------:R3:W-:Y:S01]  /*1fa90*/  @P5 STG.E desc[UR16][R16.64], R47 ;  /* 0x0000002f10005986 */ /* 0x0007e2000c101910 */
[----:B------:R-:W-:Y:S01]  /*1faa0*/  ISETP.LT.AND P2, PT, R12, UR6, !P2 ;  /* 0x000000060c007c0c */ /* 0x000fe2000d741270 */
[----:B------:R-:W-:Y:S01]  /*1fab0*/  ULDC UR4, c[0x0][0x22c] ;  /* 0x00008b0000047ab9 */ /* 0x000fe20000000800 */
[----:B------:R-:W-:Y:S01]  /*1fac0*/  ISETP.LT.AND P5, PT, R11, UR8, !P3 ;  /* 0x000000080b007c0c */ /* 0x000fe2000dfa1270 */
[----:B------:R4:W-:Y:S01]  /*1fad0*/  @P4 STG.E desc[UR16][R4.64], R111 ;  /* 0x0000006f04004986 */ /* 0x0009e2000c101910 */
[----:B------:R-:W-:Y:S01]  /*1fae0*/  ISETP.GE.AND P4, PT, R0, UR4, PT ;  /* 0x0000000400007c0c */ /* 0x000fe2000bf86270 */
[----:B--2---:R-:W-:Y:S01]  /*1faf0*/  IMAD.WIDE R6, R13, 0x4, R2 ;  /* 0x000000040d067825 */ /* 0x004fe200078e0202 */
[----:B------:R-:W-:Y:S01]  /*1fb00*/  ULDC UR4, c[0x0][0x22c] ;  /* 0x00008b0000047ab9 */ /* 0x000fe20000000800 */
[----:B------:R-:W-:Y:S01]  /*1fb10*/  ULDC UR6, c[0x0][0x228] ;  /* 0x00008a0000067ab9 */ /* 0x000fe20000000800 */
[----:B------:R-:W-:Y:S01]  /*1fb20*/  ULDC UR8, c[0x0][0x228] ;  /* 0x00008a0000087ab9 */ /* 0x000fe20000000800 */
[----:B------:R-:W-:-:S02]  /*1fb30*/  VIADD R0, R10, 0x34 ;  /* 0x000000340a007836 */ /* 0x000fc40000000000 */
[C---:B------:R-:W-:Y:S01]  /*1fb40*/  VIADD R19, R13.reuse, UR26 ;  /* 0x0000001a0d137c36 */ /* 0x040fe20008000000 */
[----:B------:R2:W-:Y:S01]  /*1fb50*/  @P1 STG.E desc[UR16][R6.64], R164 ;  /* 0x000000a406001986 */ /* 0x0005e2000c101910 */
[----:B-1----:R-:W-:Y:S01]  /*1fb60*/  IMAD.WIDE R14, R13, 0x4, R8 ;  /* 0x000000040d0e7825 */ /* 0x002fe200078e0208 */
[----:B------:R-:W-:Y:S01]  /*1fb70*/  ISETP.GE.AND P1, PT, R0, UR4, PT ;  /* 0x0000000400007c0c */ /* 0x000fe2000bf26270 */
[----:B------:R-:W-:Y:S02]  /*1fb80*/  ULDC UR4, c[0x0][0x228] ;  /* 0x00008a0000047ab9 */ /* 0x000fe40000000800 */
[----:B---3--:R-:W-:Y:S01]  /*1fb90*/  IMAD.WIDE R16, R19, 0x4, R2 ;  /* 0x0000000413107825 */ /* 0x008fe200078e0202 */
[----:B------:R-:W-:Y:S01]  /*1fba0*/  ISETP.LT.AND P3, PT, R12, UR4, !P3 ;  /* 0x000000040c007c0c */ /* 0x000fe2000df61270 */
[----:B------:R1:W-:Y:S01]  /*1fbb0*/  @P2 STG.E desc[UR16][R14.64], R152 ;  /* 0x000000980e002986 */ /* 0x0003e2000c101910 */
[----:B------:R-:W-:Y:S01]  /*1fbc0*/  ULDC UR4, c[0x0][0x228] ;  /* 0x00008a0000047ab9 */ /* 0x000fe20000000800 */
[----:B------:R-:W-:-:S02]  /*1fbd0*/  IADD3 R0, R10, 0x35, RZ ;  /* 0x000000350a007810 */ /* 0x000fc40007ffe0ff */
[----:B------:R-:W-:Y:S01]  /*1fbe0*/  @P5 STG.E desc[UR16][R16.64], R48 ;  /* 0x0000003010005986 */ /* 0x000fe2000c101910 */
[----:B------:R-:W-:Y:S01]  /*1fbf0*/  ISETP.LT.AND P5, PT, R11, UR4, !P6 ;  /* 0x000000040b007c0c */ /* 0x000fe2000f7a1270 */
[----:B------:R-:W-:Y:S01]  /*1fc00*/  ULDC UR4, c[0x0][0x22c] ;  /* 0x00008b0000047ab9 */ /* 0x000fe20000000800 */
[C---:B------:R-:W-:Y:S01]  /*1fc10*/  VIADD R13, R19.reuse, UR26 ;  /* 0x0000001a130d7c36 */ /* 0x040fe20008000000 */
[----:B------:R-:W-:Y:S01]  /*1fc20*/  ISETP.GE.AND P2, PT, R0, UR4, PT ;  /* 0x0000000400007c0c */ /* 0x000fe2000bf46270 */
[----:B----4-:R-:W-:Y:S01]  /*1fc30*/  IMAD.WIDE R4, R19, 0x4, R8 ;  /* 0x0000000413047825 */ /* 0x010fe200078e0208 */
[----:B------:R-:W-:Y:S01]  /*1fc40*/  ISETP.LT.AND P6, PT, R12, UR6, !P6 ;  /* 0x000000060c007c0c */ /* 0x000fe2000f7c1270 */
[----:B------:R-:W-:Y:S01]  /*1fc50*/  ULDC UR4, c[0x0][0x22c] ;  /* 0x00008b0000047ab9 */ /* 0x000fe20000000800 */
[----:B------:R-:W-:Y:S01]  /*1fc60*/  ULDC UR6, c[0x0][0x228] ;  /* 0x00008a0000067ab9 */ /* 0x000fe20000000800 */
[----:B------:R-:W-:Y:S02]  /*1fc70*/  VIADD R0, R10, 0x36 ;  /* 0x000000360a007836 */ /* 0x000fe40000000000 */
[C---:B--2---:R-:W-:Y:S01]  /*1fc80*/  IMAD.WIDE R6, R13.reuse, 0x4, R2 ;  /* 0x000000040d067825 */ /* 0x044fe200078e0202 */
        /* <DEDUP_REMOVED lines=18> */
[----:B------:R2:W-:Y:S03]  /*1fdb0*/  @P5 STG.E desc[UR16][R4.64], R49 ;  /* 0x0000003104005986 */ /* 0x0005e6000c101910 */
        /* <DEDUP_REMOVED lines=8> */
[----:B------:R3:W-:Y:S01]  /*1fe40*/  @P6 STG.E desc[UR16][R14.64], R166 ;  /* 0x000000a60e006986 */ /* 0x0007e2000c101910 */
[C---:B------:R-:W-:Y:S01]  /*1fe50*/  IMAD.WIDE R16, R13.reuse, 0x4, R8 ;  /* 0x000000040d107825 */ /* 0x040fe200078e0208 */
[----:B------:R-:W-:Y:S01]  /*1fe60*/  ISETP.GE.AND P6, PT, R0, UR4, PT ;  /* 0x0000000400007c0c */ /* 0x000fe2000bfc6270 */
[----:B------:R-:W-:Y:S02]  /*1fe70*/  ULDC UR4, c[0x0][0x228] ;  /* 0x00008a0000047ab9 */ /* 0x000fe40000000800 */
[----:B------:R-:W-:Y:S01]  /*1fe80*/  VIADD R13, R13, UR26 ;  /* 0x0000001a0d0d7c36 */ /* 0x000fe20008000000 */
[----:B------:R-:W-:Y:S01]  /*1fe90*/  ISETP.LT.AND P2, PT, R12, UR4, !P2 ;  /* 0x000000040c007c0c */ /* 0x000fe2000d741270 */
[----:B------:R-:W-:Y:S01]  /*1fea0*/  @P1 STG.E desc[UR16][R16.64], R154 ;  /* 0x0000009a10001986 */ /* 0x000fe2000c101910 */
[----:B------:R-:W-:Y:S01]  /*1feb0*/  VIADD R0, R10, 0x39 ;  /* 0x000000390a007836 */ /* 0x000fe20000000000 */
[----:B------:R-:W-:Y:S01]  /*1fec0*/  ISETP.LT.AND P1, PT, R11, UR6, !P3 ;  /* 0x000000060b007c0c */ /* 0x000fe2000df21270 */
[C---:B--2---:R-:W-:Y:S01]  /*1fed0*/  IMAD.WIDE R4, R13.reuse, 0x4, R2 ;  /* 0x000000040d047825 */ /* 0x044fe200078e0202 */
[----:B------:R-:W-:Y:S01]  /*1fee0*/  ULDC UR4, c[0x0][0x22c] ;  /* 0x00008b0000047ab9 */ /* 0x000fe20000000800 */
[C---:B------:R-:W-:Y:S01]  /*1fef0*/  IADD3 R19, R13.reuse, UR26, RZ ;  /* 0x0000001a0d137c10 */ /* 0x040fe2000fffe0ff */
[----:B------:R-:W-:Y:S01]  /*1ff00*/  ULDC UR6, c[0x0][0x228] ;  /* 0x00008a0000067ab9 */ /* 0x000fe20000000800 */
[----:B-1----:R-:W-:Y:S01]  /*1ff10*/  IMAD.WIDE R6, R13, 0x4, R8 ;  /* 0x000000040d067825 */ /* 0x002fe200078e0208 */
[----:B------:R1:W-:Y:S01]  /*1ff20*/  @P4 STG.E desc[UR16][R4.64], R50 ;  /* 0x0000003204004986 */ /* 0x0003e2000c101910 */
[----:B------:R-:W-:Y:S01]  /*1ff30*/  ISETP.GE.AND P4, PT, R0, UR4, PT ;  /* 0x0000000400007c0c */ /* 0x000fe2000bf86270 */
[----:B------:R-:W-:Y:S01]  /*1ff40*/  ULDC UR4, c[0x0][0x228] ;  /* 0x00008a0000047ab9 */ /* 0x000fe20000000800 */
[----:B------:R-:W-:Y:S01]  /*1ff50*/  VIADD R0, R10, 0x3a ;  /* 0x0000003a0a007836 */ /* 0x000fe20000000000 */
[----:B------:R-:W-:Y:S01]  /*1ff60*/  ISETP.LT.AND P3, PT, R12, UR4, !P3 ;  /* 0x000000040c007c0c */ /* 0x000fe2000df61270 */
[----:B---3--:R-:W-:Y:S01]  /*1ff70*/  IMAD.WIDE R14, R19, 0x4, R2 ;  /* 0x00000004130e7825 */ /* 0x008fe200078e0202 */
        /* <DEDUP_REMOVED lines=23> */
[C---:B------:R-:W-:Y:S01]  /*200f0*/  IMAD.WIDE R16, R13.reuse, 0x4, R2 ;  /* 0x000000040d107825 */ /* 0x040fe200078e0202 */
[----:B------:R3:W-:Y:S01]  /*20100*/  @P5 STG.E desc[UR16][R14.64], R115 ;  /* 0x000000730e005986 */ /* 0x0007e2000c101910 */
[----:B------:R-:W-:-:S03]  /*20110*/  IADD3 R19, R13, UR26, RZ ;  /* 0x0000001a0d137c10 */ /* 0x000fc6000fffe0ff */
[----:B------:R4:W-:Y:S01]  /*20120*/  @P3 STG.E desc[UR16][R16.64], R172 ;  /* 0x000000ac10003986 */ /* 0x0009e2000c101910 */
[----:B------:R-:W-:Y:S01]  /*20130*/  ISETP.LT.AND P3, PT, R11, UR4, !P4 ;  /* 0x000000040b007c0c */ /* 0x000fe2000e761270 */
[----:B-1----:R-:W-:Y:S01]  /*20140*/  IMAD.WIDE R4, R13, 0x4, R8 ;  /* 0x000000040d047825 */ /* 0x002fe200078e0208 */
[----:B------:R-:W-:Y:S01]  /*20150*/  ISETP.LT.AND P4, PT, R12, UR6, !P4 ;  /* 0x000000060c007c0c */ /* 0x000fe2000e781270 */
[----:B------:R-:W-:Y:S01]  /*20160*/  ULDC UR4, c[0x0][0x22c] ;  /* 0x00008b0000047ab9 */ /* 0x000fe20000000800 */
[----:B------:R-:W-:Y:S01]  /*20170*/  ISETP.LT.AND P5, PT, R11, UR8, !P2 ;  /* 0x000000080b007c0c */ /* 0x000fe2000d7a1270 */
[----:B------:R-:W-:Y:S01]  /*20180*/  VIADD R0, R10, 0x3c ;  /* 0x0000003c0a007836 */ /* 0x000fe20000000000 */
[----:B------:R1:W-:Y:S01]  /*20190*/  @P6 STG.E desc[UR16][R4.64], R160 ;  /* 0x000000a004006986 */ /* 0x0003e2000c101910 */
[C---:B------:R-:W-:Y:S01]  /*201a0*/  VIADD R13, R19.reuse, UR26 ;  /* 0x0000001a130d7c36 */ /* 0x040fe20008000000 */
[----:B------:R-:W-:Y:S01]  /*201b0*/  ULDC UR6, c[0x0][0x228] ;  /* 0x00008a0000067ab9 */ /* 0x000fe20000000800 */
[----:B--2---:R-:W-:Y:S01]  /*201c0*/  IMAD.WIDE R6, R19, 0x4, R2 ;  /* 0x0000000413067825 */ /* 0x004fe200078e0202 */
[----:B------:R-:W-:Y:S01]  /*201d0*/  ISETP.GE.AND P6, PT, R0, UR4, PT ;  /* 0x0000000400007c0c */ /* 0x000fe2000bfc6270 */
[----:B------:R-:W-:Y:S01]  /*201e0*/  ULDC UR4, c[0x0][0x22c] ;  /* 0x00008b0000047ab9 */ /* 0x000fe20000000800 */
[----:B------:R-:W-:Y:S01]  /*201f0*/  ULDC UR8, c[0x0][0x228] ;  /* 0x00008a0000087ab9 */ /* 0x000fe20000000800 */
[----:B------:R-:W-:-:S02]  /*20200*/  VIADD R0, R10, 0x3d ;  /* 0x0000003d0a007836 */ /* 0x000fc40000000000 */
[----:B---3--:R-:W-:Y:S01]  /*20210*/  IMAD.WIDE R14, R19, 0x4, R8 ;  /* 0x00000004130e7825 */ /* 0x008fe200078e0208 */
[----:B------:R-:W-:Y:S01]  /*20220*/  ISETP.LT.AND P2, PT, R12, UR6, !P2 ;  /* 0x000000060c007c0c */ /* 0x000fe2000d741270 */
[----:B------:R2:W-:Y:S02]  /*20230*/  @P3 STG.E desc[UR16][R6.64], R52 ;  /* 0x0000003406003986 */ /* 0x0005e4000c101910 */
[----:B----4-:R-:W-:Y:S01]  /*20240*/  IMAD.WIDE R16, R13, 0x4, R2 ;  /* 0x000000040d107825 */ /* 0x010fe200078e0202 */
[----:B------:R-:W-:Y:S01]  /*20250*/  ISETP.GE.AND P3, PT, R0, UR4, PT ;  /* 0x0000000400007c0c */ /* 0x000fe2000bf66270 */
[----:B------:R3:W-:Y:S01]  /*20260*/  @P4 STG.E desc[UR16][R14.64], R116 ;  /* 0x000000740e004986 */ /* 0x0007e2000c101910 */
[----:B------:R-:W-:Y:S01]  /*20270*/  ULDC UR4, c[0x0][0x228] ;  /* 0x00008a0000047ab9 */ /* 0x000fe20000000800 */
[----:B------:R-:W-:Y:S02]  /*20280*/  ULDC UR6, c[0x0][0x228] ;  /* 0x00008a0000067ab9 */ /* 0x000fe40000000800 */
[----:B------:R4:W-:Y:S01]  /*20290*/  @P5 STG.E desc[UR16][R16.64], R173 ;  /* 0x000000ad10005986 */ /* 0x0009e2000c101910 */
[----:B------:R-:W-:Y:S01]  /*202a0*/  ISETP.LT.AND P5, PT, R11, UR4, !P1 ;  /* 0x000000040b007c0c */ /* 0x000fe2000cfa1270 */
[C---:B-1----:R-:W-:Y:S01]  /*202b0*/  IMAD.WIDE R4, R13.reuse, 0x4, R8 ;  /* 0x000000040d047825 */ /* 0x042fe200078e0208 */
[----:B------:R-:W-:Y:S01]  /*202c0*/  IADD3 R0, R10, 0x3e, RZ ;  /* 0x0000003e0a007810 */ /* 0x000fe20007ffe0ff */
[----:B------:R-:W-:Y:S01]  /*202d0*/  ULDC UR4, c[0x0][0x22c] ;  /* 0x00008b0000047ab9 */ /* 0x000fe20000000800 */
[----:B------:R-:W-:Y:S01]  /*202e0*/  ISETP.LT.AND P1, PT, R12, UR6, !P1 ;  /* 0x000000060c007c0c */ /* 0x000fe2000cf21270 */
[----:B------:R-:W-:Y:S01]  /*202f0*/  VIADD R13, R13, UR26 ;  /* 0x0000001a0d0d7c36 */ /* 0x000fe20008000000 */
[----:B------:R-:W-:Y:S01]  /*20300*/  ISETP.LT.AND P4, PT, R11, UR8, !P6 ;  /* 0x000000080b007c0c */ /* 0x000fe2000f781270 */
[----:B------:R1:W-:Y:S01]  /*20310*/  @P2 STG.E desc[UR16][R4.64], R161 ;  /* 0x000000a104002986 */ /* 0x0003e2000c101910 */
[----:B------:R-:W-:Y:S01]  /*20320*/  ISETP.GE.AND P2, PT, R0, UR4, PT ;  /* 0x0000000400007c0c */ /* 0x000fe2000bf46270 */
[C---:B--2---:R-:W-:Y:S01]  /*20330*/  IMAD.WIDE R6, R13.reuse, 0x4, R2 ;  /* 0x000000040d067825 */ /* 0x044fe200078e0202 */
[----:B------:R-:W-:Y:S01]  /*20340*/  IADD3 R0, R10, 0x3f, RZ ;  /* 0x0000003f0a007810 */ /* 0x000fe20007ffe0ff */
[----:B------:R-:W-:Y:S01]  /*20350*/  ULDC UR4, c[0x0][0x22c] ;  /* 0x00008b0000047ab9 */ /* 0x000fe20000000800 */
[----:B------:R-:W-:Y:S01]  /*20360*/  ULDC UR6, c[0x0][0x228] ;  /* 0x00008a0000067ab9 */ /* 0x000fe20000000800 */
[C---:B------:R-:W-:Y:S01]  /*20370*/  VIADD R19, R13.reuse, UR26 ;  /* 0x0000001a0d137c36 */ /* 0x040fe20008000000 */
[----:B------:R2:W-:Y:S01]  /*20380*/  @P5 STG.E desc[UR16][R6.64], R53 ;  /* 0x0000003506005986 */ /* 0x0005e2000c101910 */
[----:B---3--:R-:W-:Y:S01]  /*20390*/  IMAD.WIDE R14, R13, 0x4, R8 ;  /* 0x000000040d0e7825 */ /* 0x008fe200078e0208 */
[----:B------:R-:W-:Y:S01]  /*203a0*/  ISETP.GE.AND P5, PT, R0, UR4, PT ;  /* 0x0000000400007c0c */ /* 0x000fe2000bfa6270 */
[----:B------:R-:W-:Y:S01]  /*203b0*/  ULDC UR4, c[0x0][0x228] ;  /* 0x00008a0000047ab9 */ /* 0x000fe20000000800 */
[----:B------:R-:W-:Y:S01]  /*203c0*/  ULDC UR8, c[0x0][0x228] ;  /* 0x00008a0000087ab9 */ /* 0x000fe20000000800 */
[----:B----4-:R-:W-:Y:S01]  /*203d0*/  IMAD.WIDE R16, R19, 0x4, R2 ;  /* 0x0000000413107825 */ /* 0x010fe200078e0202 */
[----:B------:R-:W-:Y:S01]  /*203e0*/  ISETP.LT.AND P6, PT, R12, UR4, !P6 ;  /* 0x000000040c007c0c */ /* 0x000fe2000f7c1270 */
[----:B------:R3:W-:Y:S01]  /*203f0*/  @P1 STG.E desc[UR16][R14.64], R117 ;  /* 0x000000750e001986 */ /* 0x0007e2000c101910 */
[----:B------:R-:W-:Y:S01]  /*20400*/  ULDC UR4, c[0x0][0x228] ;  /* 0x00008a0000047ab9 */ /* 0x000fe20000000800 */
[----:B------:R-:W-:-:S02]  /*20410*/  VIADD R0, R10, 0x40 ;  /* 0x000000400a007836 */ /* 0x000fc40000000000 */
[----:B------:R-:W-:Y:S01]  /*20420*/  @P4 STG.E desc[UR16][R16.64], R174 ;  /* 0x000000ae10004986 */ /* 0x000fe2000c101910 */
[----:B------:R-:W-:Y:S01]  /*20430*/  ISETP.LT.AND P4, PT, R11, UR4, !P3 ;  /* 0x000000040b007c0c */ /* 0x000fe2000df81270 */
[----:B------:R-:W-:Y:S01]  /*20440*/  ULDC UR4, c[0x0][0x22c] ;  /* 0x00008b0000047ab9 */ /* 0x000fe20000000800 */
[C---:B------:R-:W-:Y:S01]  /*20450*/  VIADD R13, R19.reuse, UR26 ;  /* 0x0000001a130d7c36 */ /* 0x040fe20008000000 */
[----:B------:R-:W-:Y:S01]  /*20460*/  ISETP.LT.AND P3, PT, R12, UR6, !P3 ;  /* 0x000000060c007c0c */ /* 0x000fe2000df61270 */
[----:B-1----:R-:W-:Y:S01]  /*20470*/  IMAD.WIDE R4, R19, 0x4, R8 ;  /* 0x0000000413047825 */ /* 0x002fe200078e0208 */
        /* <DEDUP_REMOVED lines=9> */
[----:B---3--:R-:W-:Y:S01]  /*20510*/  IMAD.WIDE R14, R13, 0x4, R8 ;  /* 0x000000040d0e7825 */ /* 0x008fe200078e0208 */
        /* <DEDUP_REMOVED lines=8> */
[----:B-1----:R-:W-:Y:S01]  /*205a0*/  IMAD.WIDE R4, R13, 0x4, R2 ;  /* 0x000000040d047825 */ /* 0x002fe200078e0202 */
[----:B------:R-:W-:-:S03]  /*205b0*/  ULDC UR4, c[0x0][0x22c] ;  /* 0x00008b0000047ab9 */ /* 0x000fc60000000800 */
[C---:B--2---:R-:W-:Y:S01]  /*205c0*/  IMAD.WIDE R6, R13.reuse, 0x4, R8 ;  /* 0x000000040d067825 */ /* 0x044fe200078e0208 */
[----:B------:R-:W-:Y:S01]  /*205d0*/  IADD3 R13, R13, UR26, RZ ;  /* 0x0000001a0d0d7c10 */ /* 0x000fe2000fffe0ff */
[----:B------:R1:W-:Y:S01]  /*205e0*/  @P4 STG.E desc[UR16][R4.64], R175 ;  /* 0x000000af04004986 */ /* 0x0003e2000c101910 */
[----:B------:R-:W-:Y:S01]  /*205f0*/  ISETP.LT.AND P5, PT, R12, UR6, !P5 ;  /* 0x000000060c007c0c */ /* 0x000fe2000efa1270 */
[----:B------:R-:W-:Y:S01]  /*20600*/  ULDC UR6, c[0x0][0x228] ;  /* 0x00008a0000067ab9 */ /* 0x000fe20000000800 */
[----:B------:R-:W-:Y:S01]  /*20610*/  ISETP.GE.AND P4, PT, R0, UR4, PT ;  /* 0x0000000400007c0c */ /* 0x000fe2000bf86270 */
[----:B---3--:R-:W-:Y:S01]  /*20620*/  IMAD.WIDE R14, R13, 0x4, R2 ;  /* 0x000000040d0e7825 */ /* 0x008fe200078e0202 */
        /* <DEDUP_REMOVED lines=13> */
[C---:B-1----:R-:W-:Y:S01]  /*20700*/  IMAD.WIDE R4, R13.reuse, 0x4, R2 ;  /* 0x000000040d047825 */ /* 0x042fe200078e0202 */
[----:B------:R-:W-:Y:S01]  /*20710*/  IADD3 R0, R10, 0x44, RZ ;  /* 0x000000440a007810 */ /* 0x000fe20007ffe0ff */
[----:B------:R-:W-:Y:S01]  /*20720*/  ULDC UR4, c[0x0][0x22c] ;  /* 0x00008b0000047ab9 */ /* 0x000fe20000000800 */
[----:B------:R-:W-:Y:S01]  /*20730*/  ULDC UR6, c[0x0][0x228] ;  /* 0x00008a0000067ab9 */ /* 0x000fe20000000800 */
[C---:B------:R-:W-:Y:S01]  /*20740*/  VIADD R19, R13.reuse, UR26 ;  /* 0x0000001a0d137c36 */ /* 0x040fe20008000000 */
[----:B------:R1:W-:Y:S01]  /*20750*/  @P2 STG.E desc[UR16][R4.64], R180 ;  /* 0x000000b404002986 */ /* 0x0003e2000c101910 */
[----:B------:R-:W-:Y:S01]  /*20760*/  ISETP.GE.AND P2, PT, R0, UR4, PT ;  /* 0x0000000400007c0c */ /* 0x000fe2000bf46270 */
[----:B--2---:R-:W-:Y:S01]  /*20770*/  IMAD.WIDE R6, R13, 0x4, R8 ;  /* 0x000000040d067825 */ /* 0x004fe200078e0208 */
[----:B------:R-:W-:-:S03]  /*20780*/  ULDC UR4, c[0x0][0x228] ;  /* 0x00008a0000047ab9 */ /* 0x000fc60000000800 */
[----:B------:R-:W-:Y:S01]  /*20790*/  VIADD R0, R10, 0x45 ;  /* 0x000000450a007836 */ /* 0x000fe20000000000 */
[----:B------:R-:W-:Y:S01]  /*207a0*/  ISETP.LT.AND P6, PT, R12, UR4, !P6 ;  /* 0x000000040c007c0c */ /* 0x000fe2000f7c1270 */
[----:B---3--:R-:W-:Y:S01]  /*207b0*/  IMAD.WIDE R14, R19, 0x4, R2 ;  /* 0x00000004130e7825 */ /* 0x008fe200078e0202 */
[----:B------:R-:W-:Y:S01]  /*207c0*/  ULDC UR4, c[0x0][0x22c] ;  /* 0x00008b0000047ab9 */ /* 0x000fe20000000800 */
[----:B------:R2:W-:Y:S01]  /*207d0*/  @P1 STG.E desc[UR16][R6.64], R168 ;  /* 0x000000a806001986 */ /* 0x0005e2000c101910 */
[----:B------:R-:W-:Y:S01]  /*207e0*/  ISETP.GE.AND P1, PT, R0, UR4, PT ;  /* 0x0000000400007c0c */ /* 0x000fe2000bf26270 */
[----:B------:R-:W-:Y:S02]  /*207f0*/  ULDC UR4, c[0x0][0x228] ;  /* 0x00008a0000047ab9 */ /* 0x000fe40000000800 */
[----:B------:R3:W-:Y:S01]  /*20800*/  @P5 STG.E desc[UR16][R14.64], R56 ;  /* 0x000000380e005986 */ /* 0x0007e2000c101910 */
[----:B------:R-:W-:Y:S01]  /*20810*/  ISETP.LT.AND P5, PT, R11, UR4, !P4 ;  /* 0x000000040b007c0c */ /* 0x000fe2000e7a1270 */
[C---:B-1----:R-:W-:Y:S01]  /*20820*/  IMAD.WIDE R4, R19.reuse, 0x4, R8 ;  /* 0x0000000413047825 */ /* 0x042fe200078e0208 */
[----:B------:R-:W-:Y:S01]  /*20830*/  IADD3 R19, R19, UR26, RZ ;  /* 0x0000001a13137c10 */ /* 0x000fe2000fffe0ff */
[----:B------:R-:W-:-:S02]  /*20840*/  ULDC UR4, c[0x0][0x228] ;  /* 0x00008a0000047ab9 */ /* 0x000fc40000000800 */
[----:B------:R-:W-:Y:S01]  /*20850*/  ISETP.LT.AND P4, PT, R12, UR4, !P4 ;  /* 0x000000040c007c0c */ /* 0x000fe2000e781270 */
[----:B------:R-:W-:Y:S01]  /*20860*/  ULDC UR4, c[0x0][0x228] ;  /* 0x00008a0000047ab9 */ /* 0x000fe20000000800 */
[----:B--2---:R-:W-:Y:S01]  /*20870*/  IMAD.WIDE R6, R19, 0x4, R2 ;  /* 0x0000000413067825 */ /* 0x004fe200078e0202 */
[----:B------:R1:W-:Y:S01]  /*20880*/  @P6 STG.E desc[UR16][R4.64], R120 ;  /* 0x0000007804006986 */ /* 0x0003e2000c101910 */
[----:B------:R-:W-:Y:S01]  /*20890*/  ISETP.LT.AND P6, PT, R11, UR4, !P3 ;  /* 0x000000040b007c0c */ /* 0x000fe2000dfc1270 */
[----:B------:R-:W-:Y:S01]  /*208a0*/  ULDC UR4, c[0x0][0x22c] ;  /* 0x00008b0000047ab9 */ /* 0x000fe20000000800 */
[----:B------:R-:W-:Y:S02]  /*208b0*/  VIADD R0, R10, 0x46 ;  /* 0x000000460a007836 */ /* 0x000fe40000000000 */
[----:B------:R2:W-:Y:S01]  /*208c0*/  @P5 STG.E desc[UR16][R6.64], R181 ;  /* 0x000000b506005986 */ /* 0x0005e2000c101910 */
[----:B---3--:R-:W-:Y:S02]  /*208d0*/  IMAD.WIDE R14, R19, 0x4, R8 ;  /* 0x00000004130e7825 */ /* 0x008fe400078e0208 */
[----:B------:R-:W-:Y:S01]  /*208e0*/  ISETP.GE.AND P5, PT, R0, UR4, PT ;  /* 0x0000000400007c0c */ /* 0x000fe2000bfa6270 */
[----:B------:R-:W-:-:S02]  /*208f0*/  ULDC UR4, c[0x0][0x228] ;  /* 0x00008a0000047ab9 */ /* 0x000fc40000000800 */
[C---:B------:R-:W-:Y:S01]  /*20900*/  ISETP.LT.AND P3, PT, R12.reuse, UR4, !P3 ;  /* 0x000000040c007c0c */ /* 0x040fe2000df61270 */
[----:B------:R-:W-:Y:S01]  /*20910*/  VIADD R13, R19, UR26 ;  /* 0x0000001a130d7c36 */ /* 0x000fe20008000000 */
[----:B------:R-:W-:Y:S01]  /*20920*/  ULDC UR4, c[0x0][0x228] ;  /* 0x00008a0000047ab9 */ /* 0x000fe20000000800 */
[----:B------:R3:W-:Y:S01]  /*20930*/  @P4 STG.E desc[UR16][R14.64], R169 ;  /* 0x000000a90e004986 */ /* 0x0007e2000c101910 */
[----:B------:R-:W-:Y:S01]  /*20940*/  ISETP.LT.AND P4, PT, R11, UR4, !P2 ;  /* 0x000000040b007c0c */ /* 0x000fe2000d781270 */
[C---:B------:R-:W-:Y:S01]  /*20950*/  IMAD.WIDE R16, R13.reuse, 0x4, R2 ;  /* 0x000000040d107825 */ /* 0x040fe200078e0202 */
[----:B------:R-:W-:Y:S01]  /*20960*/  ISETP.LT.AND P2, PT, R12, UR6, !P2 ;  /* 0x000000060c007c0c */ /* 0x000fe2000d741270 */
[----:B------:R-:W-:Y:S01]  /*20970*/  ULDC UR4, c[0x0][0x22c] ;  /* 0x00008b0000047ab9 */ /* 0x000fe20000000800 */
[----:B------:R-:W-:Y:S01]  /*20980*/  IADD3 R0, R10, 0x47, RZ ;  /* 0x000000470a007810 */ /* 0x000fe20007ffe0ff */
[----:B-1----:R-:W-:Y:S01]  /*20990*/  IMAD.WIDE R4, R13, 0x4, R8 ;  /* 0x000000040d047825 */ /* 0x002fe200078e0208 */
[----:B------:R1:W-:Y:S01]  /*209a0*/  @P6 STG.E desc[UR16][R16.64], R57 ;  /* 0x0000003910006986 */ /* 0x0003e2000c101910 */
[----:B------:R-:W-:-:S02]  /*209b0*/  ULDC UR6, c[0x0][0x228] ;  /* 0x00008a0000067ab9 */ /* 0x000fc40000000800 */
[----:B------:R-:W-:Y:S01]  /*209c0*/  VIADD R19, R13, UR26 ;  /* 0x0000001a0d137c36 */ /* 0x000fe20008000000 */
[----:B------:R4:W-:Y:S01]  /*209d0*/  @P3 STG.E desc[UR16][R4.64], R121 ;  /* 0x0000007904003986 */ /* 0x0009e2000c101910 */
[----:B------:R-:W-:Y:S01]  /*209e0*/  ISETP.GE.AND P3, PT, R0, UR4, PT ;  /* 0x0000000400007c0c */ /* 0x000fe2000bf66270 */
[----:B------:R-:W-:Y:S01]  /*209f0*/  ULDC UR4, c[0x0][0x22c] ;  /* 0x00008b0000047ab9 */ /* 0x000fe20000000800 */
[----:B--2---:R-:W-:Y:S01]  /*20a00*/  IMAD.WIDE R6, R19, 0x4, R2 ;  /* 0x0000000413067825 */ /* 0x004fe200078e0202 */
[----:B------:R-:W-:Y:S01]  /*20a10*/  ISETP.LT.AND P6, PT, R11, UR8, !P1 ;  /* 0x000000080b007c0c */ /* 0x000fe2000cfc1270 */
[----:B------:R-:W-:Y:S01]  /*20a20*/  ULDC UR8, c[0x0][0x228] ;  /* 0x00008a0000087ab9 */ /* 0x000fe20000000800 */
[----:B------:R-:W-:Y:S01]  /*20a30*/  IADD3 R0, R10, 0x48, RZ ;  /* 0x000000480a007810 */ /* 0x000fe20007ffe0ff */
[C---:B---3--:R-:W-:Y:S01]  /*20a40*/  IMAD.WIDE R14, R19.reuse, 0x4, R8 ;  /* 0x00000004130e7825 */ /* 0x048fe200078e0208 */
[----:B------:R-:W-:Y:S01]  /*20a50*/  ISETP.LT.AND P1, PT, R12, UR6, !P1 ;  /* 0x000000060c007c0c */ /* 0x000fe2000cf21270 */
[----:B------:R2:W-:Y:S01]  /*20a60*/  @P4 STG.E desc[UR16][R6.64], R182 ;  /* 0x000000b606004986 */ /* 0x0005e2000c101910 */
[----:B------:R-:W-:Y:S01]  /*20a70*/  ISETP.GE.AND P4, PT, R0, UR4, PT ;  /* 0x0000000400007c0c */ /* 0x000fe2000bf86270 */
[----:B------:R-:W-:Y:S01]  /*20a80*/  VIADD R13, R19, UR26 ;  /* 0x0000001a130d7c36 */ /* 0x000fe20008000000 */
[----:B------:R-:W-:Y:S01]  /*20a90*/  ULDC UR4, c[0x0][0x228] ;  /* 0x00008a0000047ab9 */ /* 0x000fe20000000800 */
[----:B------:R3:W-:Y:S01]  /*20aa0*/  @P2 STG.E desc[UR16][R14.64], R170 ;  /* 0x000000aa0e002986 */ /* 0x0007e2000c101910 */
[----:B------:R-:W-:Y:S01]  /*20ab0*/  ISETP.LT.AND P2, PT, R11, UR4, !P5 ;  /* 0x000000040b007c0c */ /* 0x000fe2000ef41270 */
[----:B-1----:R-:W-:Y:S01]  /*20ac0*/  IMAD.WIDE R16, R13, 0x4, R2 ;  /* 0x000000040d107825 */ /* 0x002fe200078e0202 */
[----:B------:R-:W-:Y:S01]  /*20ad0*/  ULDC UR6, c[0x0][0x228] ;  /* 0x00008a0000067ab9 */ /* 0x000fe20000000800 */
[----:B------:R-:W-:-:S02]  /*20ae0*/  ULDC UR4, c[0x0][0x22c] ;  /* 0x00008b0000047ab9 */ /* 0x000fc40000000800 */
[C---:B----4-:R-:W-:Y:S01]  /*20af0*/  IMAD.WIDE R4, R13.reuse, 0x4, R8 ;  /* 0x000000040d047825 */ /* 0x050fe200078e0208 */
[----:B------:R1:W-:Y:S03]  /*20b00*/  @P6 STG.E desc[UR16][R16.64], R58 ;  /* 0x0000003a10006986 */ /* 0x0003e6000c101910 */
[----:B------:R-:W-:Y:S02]  /*20b10*/  VIADD R0, R10, 0x49 ;  /* 0x000000490a007836 */ /* 0x000fe40000000000 */
[----:B------:R-:W-:Y:S01]  /*20b20*/  VIADD R13, R13, UR26 ;  /* 0x0000001a0d0d7c36 */ /* 0x000fe20008000000 */
[----:B------:R-:W-:Y:S01]  /*20b30*/  ISETP.LT.AND P5, PT, R12, UR6, !P5 ;  /* 0x000000060c007c0c */ /* 0x000fe2000efa1270 */
[----:B------:R4:W-:Y:S01]  /*20b40*/  @P1 STG.E desc[UR16][R4.64], R122 ;  /* 0x0000007a04001986 */ /* 0x0009e2000c101910 */
[----:B------:R-:W-:Y:S01]  /*20b50*/  ISETP.GE.AND P1, PT, R0, UR4, PT ;  /* 0x0000000400007c0c */ /* 0x000fe2000bf26270 */
[----:B--2---:R-:W-:Y:S01]  /*20b60*/  IMAD.WIDE R6, R13, 0x4, R2 ;  /* 0x000000040d067825 */ /* 0x004fe200078e0202 */
[----:B------:R-:W-:Y:S01]  /*20b70*/  ISETP.LT.AND P6, PT, R11, UR8, !P3 ;  /* 0x000000080b007c0c */ /* 0x000fe2000dfc1270 */
[----:B------:R-:W-:Y:S01]  /*20b80*/  ULDC UR4, c[0x0][0x22c] ;  /* 0x00008b0000047ab9 */ /* 0x000fe20000000800 */
[C---:B------:R-:W-:Y:S01]  /*20b90*/  IADD3 R19, R13.reuse, UR26, RZ ;  /* 0x0000001a0d137c10 */ /* 0x040fe2000fffe0ff */
[----:B------:R-:W-:Y:S01]  /*20ba0*/  VIADD R0, R10, 0x4a ;  /* 0x0000004a0a007836 */ /* 0x000fe20000000000 */
[----:B------:R2:W-:Y:S01]  /*20bb0*/  @P2 STG.E desc[UR16][R6.64], R183 ;  /* 0x000000b706002986 */ /* 0x0005e2000c101910 */
[----:B---3--:R-:W-:Y:S01]  /*20bc0*/  IMAD.WIDE R14, R13, 0x4, R8 ;  /* 0x000000040d0e7825 */ /* 0x008fe200078e0208 */
[----:B------:R-:W-:Y:S01]  /*20bd0*/  ULDC UR6, c[0x0][0x228] ;  /* 0x00008a0000067ab9 */ /* 0x000fe20000000800 */
[----:B------:R-:W-:Y:S01]  /*20be0*/  ULDC UR8, c[0x0][0x228] ;  /* 0x00008a0000087ab9 */ /* 0x000fe20000000800 */
[----:B------:R-:W-:Y:S01]  /*20bf0*/  ISETP.GE.AND P2, PT, R0, UR4, PT ;  /* 0x0000000400007c0c */ /* 0x000fe2000bf46270 */
[----:B------:R-:W-:-:S02]  /*20c00*/  ULDC UR4, c[0x0][0x228] ;  /* 0x00008a0000047ab9 */ /* 0x000fc40000000800 */
[----:B------:R-:W-:Y:S01]  /*20c10*/  ISETP.LT.AND P3, PT, R12, UR4, !P3 ;  /* 0x000000040c007c0c */ /* 0x000fe2000df61270 */
[----:B------:R-:W-:Y:S01]  /*20c20*/  ULDC UR4, c[0x0][0x228] ;  /* 0x00008a0000047ab9 */ /* 0x000fe20000000800 */
[----:B-1----:R-:W-:Y:S01]  /*20c30*/  IMAD.WIDE R16, R19, 0x4, R2 ;  /* 0x0000000413107825 */ /* 0x002fe200078e0202 */
[----:B------:R1:W-:Y:S01]  /*20c40*/  @P5 STG.E desc[UR16][R14.64], R171 ;  /* 0x000000ab0e005986 */ /* 0x0003e2000c101910 */
[----:B------:R-:W-:Y:S01]  /*20c50*/  ISETP.LT.AND P5, PT, R11, UR4, !P4 ;  /* 0x000000040b007c0c */ /* 0x000fe2000e7a1270 */
[----:B------:R-:W-:Y:S01]  /*20c60*/  ULDC UR4, c[0x0][0x22c] ;  /* 0x00008b0000047ab9 */ /* 0x000fe20000000800 */
[----:B------:R-:W-:Y:S01]  /*20c70*/  VIADD R0, R10, 0x4b ;  /* 0x0000004b0a007836 */ /* 0x000fe20000000000 */
[C---:B------:R-:W-:Y:S01]  /*20c80*/  IADD3 R13, R19.reuse, UR26, RZ ;  /* 0x0000001a130d7c10 */ /* 0x040fe2000fffe0ff */
[----:B------:R-:W-:Y:S01]  /*20c90*/  @P6 STG.E desc[UR16][R16.64], R59 ;  /* 0x0000003b10006986 */ /* 0x000fe2000c101910 */
[----:B----4-:R-:W-:Y:S01]  /*20ca0*/  IMAD.WIDE R4, R19, 0x4, R8 ;  /* 0x0000000413047825 */ /* 0x010fe200078e0208 */
[----:B------:R-:W-:Y:S01]  /*20cb0*/  ISETP.LT.AND P4, PT, R12, UR6, !P4 ;  /* 0x000000060c007c0c */ /* 0x000fe2000e781270 */
[----:B------:R-:W-:Y:S01]  /*20cc0*/  ULDC UR6, c[0x0][0x228] ;  /* 0x00008a0000067ab9 */ /* 0x000fe20000000800 */
[----:B------:R-:W-:Y:S01]  /*20cd0*/  ISETP.GE.AND P6, PT, R0, UR4, PT ;  /* 0x0000000400007c0c */ /* 0x000fe2000bfc6270 */
[----:B------:R-:W-:Y:S01]  /*20ce0*/  VIADD R0, R10, 0x4c ;  /* 0x0000004c0a007836 */ /* 0x000fe20000000000 */
[----:B------:R-:W-:Y:S01]  /*20cf0*/  ULDC UR4, c[0x0][0x22c] ;  /* 0x00008b0000047ab9 */ /* 0x000fe20000000800 */
        /* <DEDUP_REMOVED lines=12> */
[----:B------:R-:W-:Y:S01]  /*20dc0*/  ULDC UR6, c[0x0][0x228] ;  /* 0x00008a0000067ab9 */ /* 0x000fe20000000800 */
[----:B--2---:R-:W-:Y:S01]  /*20dd0*/  IMAD.WIDE R4, R13, 0x4, R2 ;  /* 0x000000040d047825 */ /* 0x004fe200078e0202 */
        /* <DEDUP_REMOVED lines=10> */
[----:B-1----:R-:W-:Y:S01]  /*20e80*/  IMAD.WIDE R14, R13, 0x4, R2 ;  /* 0x000000040d0e7825 */ /* 0x002fe200078e0202 */
        /* <DEDUP_REMOVED lines=10> */
[----:B--2---:R-:W-:Y:S01]  /*20f30*/  IMAD.WIDE R4, R13, 0x4, R2 ;  /* 0x000000040d047825 */ /* 0x004fe200078e0202 */
[----:B------:R-:W-:Y:S01]  /*20f40*/  ISETP.LT.AND P2, PT, R11, UR6, !P3 ;  /* 0x000000060b007c0c */ /* 0x000fe2000df41270 */
[----:B------:R-:W-:Y:S01]  /*20f50*/  ULDC UR4, c[0x0][0x22c] ;  /* 0x00008b0000047ab9 */ /* 0x000fe20000000800 */
[----:B------:R-:W-:Y:S01]  /*20f60*/  ULDC UR6, c[0x0][0x228] ;  /* 0x00008a0000067ab9 */ /* 0x000fe20000000800 */
[----:B------:R-:W-:Y:S01]  /*20f70*/  VIADD R0, R10, 0x4f ;  /* 0x0000004f0a007836 */ /* 0x000fe20000000000 */
[----:B------:R2:W-:Y:S01]  /*20f80*/  @P1 STG.E desc[UR16][R4.64], R61 ;  /* 0x0000003d04001986 */ /* 0x0005e2000c101910 */
[----:B------:R-:W-:-:S02]  /*20f90*/  VIADD R19, R13, UR26 ;  /* 0x0000001a0d137c36 */ /* 0x000fc40008000000 */
[----:B-1----:R-:W-:Y:S01]  /*20fa0*/  IMAD.WIDE R6, R13, 0x4, R8 ;  /* 0x000000040d067825 */ /* 0x002fe200078e0208 */
        /* <DEDUP_REMOVED lines=11> */
[----:B--2---:R-:W-:Y:S01]  /*21060*/  IMAD.WIDE R4, R19, 0x4, R8 ;  /* 0x0000000413047825 */ /* 0x004fe200078e0208 */
[----:B------:R-:W-:-:S03]  /*21070*/  ULDC UR4, c[0x0][0x228] ;  /* 0x00008a0000047ab9 */ /* 0x000fc60000000800 */
[----:B------:R-:W-:Y:S01]  /*21080*/  VIADD R19, R19, UR26 ;  /* 0x0000001a13137c36 */ /* 0x000fe20008000000 */
[----:B------:R-:W-:Y:S01]  /*21090*/  ISETP.LT.AND P5, PT, R12, UR4, !P5 ;  /* 0x000000040c007c0c */ /* 0x000fe2000efa1270 */
[----:B------:R-:W-:Y:S01]  /*210a0*/  ULDC UR4, c[0x0][0x228] ;  /* 0x00008a0000047ab9 */ /* 0x000fe20000000800 */
[----:B------:R2:W-:Y:S01]  /*210b0*/  @P3 STG.E desc[UR16][R4.64], R178 ;  /* 0x000000b204003986 */ /* 0x0005e2000c101910 */
[----:B-1----:R-:W-:Y:S01]  /*210c0*/  IMAD.WIDE R6, R19, 0x4, R2 ;  /* 0x0000000413067825 */ /* 0x002fe200078e0202 */
[----:B------:R-:W-:Y:S01]  /*210d0*/  ISETP.LT.AND P3, PT, R11, UR4, !P4 ;  /* 0x000000040b007c0c */ /* 0x000fe2000e761270 */
[----:B------:R-:W-:Y:S02]  /*210e0*/  ULDC UR4, c[0x0][0x22c] ;  /* 0x00008b0000047ab9 */ /* 0x000fe40000000800 */
[----:B------:R-:W-:Y:S01]  /*210f0*/  VIADD R0, R10, 0x51 ;  /* 0x000000510a007836 */ /* 0x000fe20000000000 */
[C---:B------:R-:W-:Y:S01]  /*21100*/  IADD3 R13, R19.reuse, UR26, RZ ;  /* 0x0000001a130d7c10 */ /* 0x040fe2000fffe0ff */
[----:B------:R1:W-:Y:S01]  /*21110*/  @P2 STG.E desc[UR16][R6.64], R62 ;  /* 0x0000003e06002986 */ /* 0x0003e2000c101910 */
[----:B---3--:R-:W-:-:S02]  /*21120*/  IMAD.WIDE R14, R19, 0x4, R8 ;  /* 0x00000004130e7825 */ /* 0x008fc400078e0208 */
[----:B------:R-:W-:Y:S01]  /*21130*/  ISETP.GE.AND P2, PT, R0, UR4, PT ;  /* 0x0000000400007c0c */ /* 0x000fe2000bf46270 */
[----:B------:R-:W-:Y:S01]  /*21140*/  ULDC UR4, c[0x0][0x228] ;  /* 0x00008a0000047ab9 */ /* 0x000fe20000000800 */
[----:B------:R-:W-:Y:S01]  /*21150*/  IMAD.WIDE R16, R13, 0x4, R2 ;  /* 0x000000040d107825 */ /* 0x000fe200078e0202 */
[----:B------:R-:W-:Y:S01]  /*21160*/  ISETP.LT.AND P4, PT, R12, UR4, !P4 ;  /* 0x000000040c007c0c */ /* 0x000fe2000e781270 */
[----:B------:R3:W-:Y:S01]  /*21170*/  @P5 STG.E desc[UR16][R14.64], R126 ;  /* 0x0000007e0e005986 */ /* 0x0007e2000c101910 */
[----:B------:R-:W-:-:S03]  /*21180*/  ULDC UR4, c[0x0][0x228] ;  /* 0x00008a0000047ab9 */ /* 0x000fc60000000800 */
[----:B------:R4:W-:Y:S01]  /*21190*/  @P3 STG.E desc[UR16][R16.64], R191 ;  /* 0x000000bf10003986 */ /* 0x0009e2000c101910 */
[----:B------:R-:W-:Y:S01]  /*211a0*/  ISETP.LT.AND P3, PT, R11, UR4, !P1 ;  /* 0x000000040b007c0c */ /* 0x000fe2000cf61270 */
[C---:B--2---:R-:W-:Y:S01]  /*211b0*/  IMAD.WIDE R4, R13.reuse, 0x4, R8 ;  /* 0x000000040d047825 */ /* 0x044fe200078e0208 */
[----:B------:R-:W-:Y:S01]  /*211c0*/  ISETP.LT.AND P1, PT, R12, UR6, !P1 ;  /* 0x000000060c007c0c */ /* 0x000fe2000cf21270 */
[----:B------:R-:W-:Y:S01]  /*211d0*/  ULDC UR4, c[0x0][0x22c] ;  /* 0x00008b0000047ab9 */ /* 0x000fe20000000800 */
[----:B------:R-:W-:Y:S01]  /*211e0*/  ULDC UR6, c[0x0][0x228] ;  /* 0x00008a0000067ab9 */ /* 0x000fe20000000800 */
[----:B------:R-:W-:Y:S02]  /*211f0*/  VIADD R0, R10, 0x52 ;  /* 0x000000520a007836 */ /* 0x000fe40000000000 */
[----:B------:R-:W-:Y:S01]  /*21200*/  VIADD R19, R13, UR26 ;  /* 0x0000001a0d137c36 */ /* 0x000fe20008000000 */
[----:B------:R2:W-:Y:S02]  /*21210*/  @P4 STG.E desc[UR16][R4.64], R179 ;  /* 0x000000b304004986 */ /* 0x0005e4000c101910 */
[----:B------:R-:W-:Y:S01]  /*21220*/  ISETP.GE.AND P4, PT, R0, UR4, PT ;  /* 0x0000000400007c0c */ /* 0x000fe2000bf86270 */
[----:B-1----:R-:W-:Y:S01]  /*21230*/  IMAD.WIDE R6, R19, 0x4, R2 ;  /* 0x0000000413067825 */ /* 0x002fe200078e0202 */
[----:B------:R-:W-:Y:S01]  /*21240*/  ISETP.LT.AND P5, PT, R11, UR8, !P6 ;  /* 0x000000080b007c0c */ /* 0x000fe2000f7a1270 */
[----:B------:R-:W-:-:S02]  /*21250*/  ULDC UR4, c[0x0][0x22c] ;  /* 0x00008b0000047ab9 */ /* 0x000fc40000000800 */
[----:B------:R-:W-:Y:S01]  /*21260*/  VIADD R0, R10, 0x53 ;  /* 0x000000530a007836 */ /* 0x000fe20000000000 */
[----:B------:R-:W-:Y:S01]  /*21270*/  ISETP.LT.AND P6, PT, R12, UR6, !P6 ;  /* 0x000000060c007c0c */ /* 0x000fe2000f7c1270 */
[C---:B---3--:R-:W-:Y:S01]  /*21280*/  IMAD.WIDE R14, R19.reuse, 0x4, R8 ;  /* 0x00000004130e7825 */ /* 0x048fe200078e0208 */
[----:B------:R-:W-:Y:S01]  /*21290*/  IADD3 R13, R19, UR26, RZ ;  /* 0x0000001a130d7c10 */ /* 0x000fe2000fffe0ff */
[----:B------:R1:W-:Y:S01]  /*212a0*/  @P3 STG.E desc[UR16][R6.64], R63 ;  /* 0x0000003f06003986 */ /* 0x0003e2000c101910 */
[----:B------:R-:W-:Y:S01]  /*212b0*/  ISETP.GE.AND P3, PT, R0, UR4, PT ;  /* 0x0000000400007c0c */ /* 0x000fe2000bf66270 */
[----:B------:R-:W-:Y:S01]  /*212c0*/  ULDC UR4, c[0x0][0x228] ;  /* 0x00008a0000047ab9 */ /* 0x000fe20000000800 */
[----:B------:R-:W-:Y:S01]  /*212d0*/  ULDC UR6, c[0x0][0x228] ;  /* 0x00008a0000067ab9 */ /* 0x000fe20000000800 */
[----:B------:R3:W-:Y:S01]  /*212e0*/  @P1 STG.E desc[UR16][R14.64], R127 ;  /* 0x0000007f0e001986 */ /* 0x0007e2000c101910 */
[----:B------:R-:W-:Y:S01]  /*212f0*/  ISETP.LT.AND P1, PT, R11, UR4, !P2 ;  /* 0x000000040b007c0c */ /* 0x000fe2000d721270 */
[----:B----4-:R-:W-:Y:S01]  /*21300*/  IMAD.WIDE R16, R13, 0x4, R2 ;  /* 0x000000040d107825 */ /* 0x010fe200078e0202 */
[----:B------:R-:W-:Y:S01]  /*21310*/  ULDC UR4, c[0x0][0x22c] ;  /* 0x00008b0000047ab9 */ /* 0x000fe20000000800 */
[----:B------:R-:W-:-:S02]  /*21320*/  ULDC UR8, c[0x0][0x228] ;  /* 0x00008a0000087ab9 */ /* 0x000fc40000000800 */
[C---:B--2---:R-:W-:Y:S01]  /*21330*/  IMAD.WIDE R4, R13.reuse, 0x4, R8 ;  /* 0x000000040d047825 */ /* 0x044fe200078e0208 */
[----:B------:R-:W-:-:S03]  /*21340*/  IADD3 R13, R13, UR26, RZ ;  /* 0x0000001a0d0d7c10 */ /* 0x000fc6000fffe0ff */
[----:B------:R-:W-:Y:S01]  /*21350*/  VIADD R0, R10, 0x54 ;  /* 0x000000540a007836 */ /* 0x000fe20000000000 */
[----:B------:R2:W-:Y:S01]  /*21360*/  @P5 STG.E desc[UR16][R16.64], R192 ;  /* 0x000000c010005986 */ /* 0x0005e2000c101910 */
[----:B------:R-:W-:Y:S01]  /*21370*/  ISETP.LT.AND P2, PT, R12, UR6, !P2 ;  /* 0x000000060c007c0c */ /* 0x000fe2000d741270 */
[----:B-1----:R-:W-:Y:S01]  /*21380*/  IMAD.WIDE R6, R13, 0x4, R2 ;  /* 0x000000040d067825 */ /* 0x002fe200078e0202 */
[----:B------:R-:W-:Y:S01]  /*21390*/  ISETP.LT.AND P5, PT, R11, UR8, !P4 ;  /* 0x000000080b007c0c */ /* 0x000fe2000e7a1270 */
[----:B------:R1:W-:Y:S01]  /*213a0*/  @P6 STG.E desc[UR16][R4.64], R184 ;  /* 0x000000b804006986 */ /* 0x0003e2000c101910 */
[----:B------:R-:W-:Y:S01]  /*213b0*/  ISETP.GE.AND P6, PT, R0, UR4, PT ;  /* 0x0000000400007c0c */ /* 0x000fe2000bfc6270 */
[----:B------:R-:W-:Y:S01]  /*213c0*/  VIADD R0, R10, 0x55 ;  /* 0x000000550a007836 */ /* 0x000fe20000000000 */
[----:B------:R-:W-:Y:S01]  /*213d0*/  ULDC UR4, c[0x0][0x22c] ;  /* 0x00008b0000047ab9 */ /* 0x000fe20000000800 */
[----:B------:R4:W-:Y:S01]  /*213e0*/  @P1 STG.E desc[UR16][R6.64], R64 ;  /* 0x0000004006001986 */ /* 0x0009e2000c101910 */
[C---:B---3--:R-:W-:Y:S01]  /*213f0*/  IMAD.WIDE R14, R13.reuse, 0x4, R8 ;  /* 0x000000040d0e7825 */ /* 0x048fe200078e0208 */
[----:B------:R-:W-:Y:S01]  /*21400*/  ULDC UR6, c[0x0][0x228] ;  /* 0x00008a0000067ab9 */ /* 0x000fe20000000800 */
[----:B------:R-:W-:Y:S01]  /*21410*/  ISETP.GE.AND P1, PT, R0, UR4, PT ;  /* 0x0000000400007c0c */ /* 0x000fe2000bf26270 */
[----:B------:R-:W-:Y:S01]  /*21420*/  ULDC UR4, c[0x0][0x228] ;  /* 0x00008a0000047ab9 */ /* 0x000fe20000000800 */
        /* <DEDUP_REMOVED lines=9> */
[----:B------:R-:W-:Y:S01]  /*214c0*/  @P5 STG.E desc[UR16][R16.64], R193 ;  /* 0x000000c110005986 */ /* 0x000fe2000c101910 */
[----:B-1----:R-:W-:Y:S01]  /*214d0*/  IMAD.WIDE R4, R19, 0x4, R8 ;  /* 0x0000000413047825 */ /* 0x002fe200078e0208 */
[----:B------:R-:W-:Y:S01]  /*214e0*/  ISETP.GE.AND P5, PT, R0, UR4, PT ;  /* 0x0000000400007c0c */ /* 0x000fe2000bfa6270 */
[----:B------:R-:W-:Y:S01]  /*214f0*/  ULDC UR4, c[0x0][0x22c] ;  /* 0x00008b0000047ab9 */ /* 0x000fe20000000800 */
[----:B------:R-:W-:Y:S01]  /*21500*/  ISETP.LT.AND P3, PT, R12, UR6, !P3 ;  /* 0x000000060c007c0c */ /* 0x000fe2000df61270 */
[----:B------:R-:W-:Y:S01]  /*21510*/  VIADD R0, R10, 0x57 ;  /* 0x000000570a007836 */ /* 0x000fe20000000000 */
[----:B------:R-:W-:Y:S01]  /*21520*/  ULDC UR8, c[0x0][0x228] ;  /* 0x00008a0000087ab9 */ /* 0x000fe20000000800 */
[C---:B----4-:R-:W-:Y:S01]  /*21530*/  IMAD.WIDE R6, R13.reuse, 0x4, R2 ;  /* 0x000000040d067825 */ /* 0x050fe200078e0202 */
        /* <DEDUP_REMOVED lines=15> */
[----:B-1----:R-:W-:Y:S01]  /*21630*/  IMAD.WIDE R4, R13, 0x4, R2 ;  /* 0x000000040d047825 */ /* 0x002fe200078e0202 */
[----:B------:R-:W-:Y:S01]  /*21640*/  ISETP.LT.AND P1, PT, R12, UR6, !P1 ;  /* 0x000000060c007c0c */ /* 0x000fe2000cf21270 */
[----:B------:R-:W-:-:S02]  /*21650*/  ULDC UR6, c[0x0][0x228] ;  /* 0x00008a0000067ab9 */ /* 0x000fc40000000800 */
[C---:B--2---:R-:W-:Y:S01]  /*21660*/  IMAD.WIDE R6, R13.reuse, 0x4, R8 ;  /* 0x000000040d067825 */ /* 0x044fe200078e0208 */
[----:B------:R1:W-:Y:S03]  /*21670*/  @P2 STG.E desc[UR16][R4.64], R194 ;  /* 0x000000c204002986 */ /* 0x0003e6000c101910 */
[----:B------:R-:W-:Y:S01]  /*21680*/  VIADD R13, R13, UR26 ;  /* 0x0000001a0d0d7c36 */ /* 0x000fe20008000000 */
[----:B------:R-:W-:Y:S01]  /*21690*/  ISETP.GE.AND P2, PT, R0, UR4, PT ;  /* 0x0000000400007c0c */ /* 0x000fe2000bf46270 */
[----:B------:R-:W-:Y:S02]  /*216a0*/  ULDC UR4, c[0x0][0x228] ;  /* 0x00008a0000047ab9 */ /* 0x000fe40000000800 */
[----:B---3--:R-:W-:Y:S01]  /*216b0*/  IMAD.WIDE R14, R13, 0x4, R2 ;  /* 0x000000040d0e7825 */ /* 0x008fe200078e0202 */
        /* <DEDUP_REMOVED lines=13> */
[C---:B-1----:R-:W-:Y:S01]  /*21790*/  IMAD.WIDE R4, R13.reuse, 0x4, R2 ;  /* 0x000000040d047825 */ /* 0x042fe200078e0202 */
[----:B------:R-:W-:Y:S01]  /*217a0*/  ULDC UR4, c[0x0][0x22c] ;  /* 0x00008b0000047ab9 */ /* 0x000fe20000000800 */
[C---:B------:R-:W-:Y:S01]  /*217b0*/  IADD3 R19, R13.reuse, UR26, RZ ;  /* 0x0000001a0d137c10 */ /* 0x040fe2000fffe0ff */
[----:B------:R-:W-:Y:S01]  /*217c0*/  ULDC UR6, c[0x0][0x228] ;  /* 0x00008a0000067ab9 */ /* 0x000fe20000000800 */
[----:B--2---:R-:W-:Y:S01]  /*217d0*/  IMAD.WIDE R6, R13, 0x4, R8 ;  /* 0x000000040d067825 */ /* 0x004fe200078e0208 */
        /* <DEDUP_REMOVED lines=16> */
[----:B------:R-:W-:Y:S02]  /*218e0*/  ULDC UR4, c[0x0][0x228] ;  /* 0x00008a0000047ab9 */ /* 0x000fe40000000800 */
[----:B--2---:R-:W-:Y:S01]  /*218f0*/  IMAD.WIDE R6, R19, 0x4, R2 ;  /* 0x0000000413067825 */ /* 0x004fe200078e0202 */
[----:B------:R1:W-:Y:S01]  /*21900*/  @P4 STG.E desc[UR16][R4.64], R131 ;  /* 0x0000008304004986 */ /* 0x0003e2000c101910 */
[----:B------:R-:W-:Y:S02]  /*21910*/  IADD3 R0, R10, 0x5c, RZ ;  /* 0x0000005c0a007810 */ /* 0x000fe40007ffe0ff */
[----:B------:R-:W-:Y:S01]  /*21920*/  ISETP.LT.AND P4, PT, R11, UR4, !P3 ;  /* 0x000000040b007c0c */ /* 0x000fe2000df81270 */
[----:B------:R-:W-:Y:S01]  /*21930*/  ULDC UR4, c[0x0][0x22c] ;  /* 0x00008b0000047ab9 */ /* 0x000fe20000000800 */
[----:B------:R2:W-:Y:S01]  /*21940*/  @P1 STG.E desc[UR16][R6.64], R196 ;  /* 0x000000c406001986 */ /* 0x0005e2000c101910 */
[----:B------:R-:W-:Y:S01]  /*21950*/  ISETP.GE.AND P1, PT, R0, UR4, PT ;  /* 0x0000000400007c0c */ /* 0x000fe2000bf26270 */
[----:B------:R-:W-:Y:S01]  /*21960*/  ULDC UR4, c[0x0][0x228] ;  /* 0x00008a0000047ab9 */ /* 0x000fe20000000800 */
[C---:B------:R-:W-:Y:S01]  /*21970*/  VIADD R13, R19.reuse, UR26 ;  /* 0x0000001a130d7c36 */ /* 0x040fe20008000000 */
[----:B------:R-:W-:Y:S01]  /*21980*/  ISETP.LT.AND P3, PT, R12, UR4, !P3 ;  /* 0x000000040c007c0c */ /* 0x000fe2000df61270 */
[----:B---3--:R-:W-:Y:S01]  /*21990*/  IMAD.WIDE R14, R19, 0x4, R8 ;  /* 0x00000004130e7825 */ /* 0x008fe200078e0208 */
[----:B------:R-:W-:-:S03]  /*219a0*/  ULDC UR4, c[0x0][0x228] ;  /* 0x00008a0000047ab9 */ /* 0x000fc60000000800 */
[----:B------:R-:W-:Y:S01]  /*219b0*/  IMAD.WIDE R16, R13, 0x4, R2 ;  /* 0x000000040d107825 */ /* 0x000fe200078e0202 */
[----:B------:R3:W-:Y:S01]  /*219c0*/  @P2 STG.E desc[UR16][R14.64], R216 ;  /* 0x000000d80e002986 */ /* 0x0007e2000c101910 */
[----:B------:R-:W-:Y:S01]  /*219d0*/  ISETP.LT.AND P2, PT, R11, UR4, !P6 ;  /* 0x000000040b007c0c */ /* 0x000fe2000f741270 */
[----:B------:R-:W-:Y:S01]  /*219e0*/  ULDC UR4, c[0x0][0x22c] ;  /* 0x00008b0000047ab9 */ /* 0x000fe20000000800 */
[C---:B------:R-:W-:Y:S01]  /*219f0*/  IADD3 R19, R13.reuse, UR26, RZ ;  /* 0x0000001a0d137c10 */ /* 0x040fe2000fffe0ff */
[----:B------:R4:W-:Y:S01]  /*21a00*/  @P4 STG.E desc[UR16][R16.64], R68 ;  /* 0x0000004410004986 */ /* 0x0009e2000c101910 */
        /* <DEDUP_REMOVED lines=10> */
[----:B------:R-:W-:-:S02]  /*21ab0*/  ULDC UR4, c[0x0][0x22c] ;  /* 0x00008b0000047ab9 */ /* 0x000fc40000000800 */
[----:B------:R-:W-:Y:S02]  /*21ac0*/  VIADD R0, R10, 0x5e ;  /* 0x0000005e0a007836 */ /* 0x000fe40000000000 */
[----:B---3--:R-:W-:Y:S01]  /*21ad0*/  IMAD.WIDE R14, R19, 0x4, R8 ;  /* 0x00000004130e7825 */ /* 0x008fe200078e0208 */
[----:B------:R-:W-:Y:S01]  /*21ae0*/  ISETP.LT.AND P5, PT, R12, UR6, !P5 ;  /* 0x000000060c007c0c */ /* 0x000fe2000efa1270 */
[----:B------:R2:W-:Y:S02]  /*21af0*/  @P2 STG.E desc[UR16][R6.64], R197 ;  /* 0x000000c506002986 */ /* 0x0005e4000c101910 */
[C---:B----4-:R-:W-:Y:S01]  /*21b00*/  IMAD.WIDE R16, R13.reuse, 0x4, R2 ;  /* 0x000000040d107825 */ /* 0x050fe200078e0202 */
[----:B------:R-:W-:Y:S01]  /*21b10*/  ISETP.GE.AND P2, PT, R0, UR4, PT ;  /* 0x0000000400007c0c */ /* 0x000fe2000bf46270 */
[----:B------:R3:W-:Y:S01]  /*21b20*/  @P6 STG.E desc[UR16][R14.64], R217 ;  /* 0x000000d90e006986 */ /* 0x0007e2000c101910 */
[----:B------:R-:W-:Y:S01]  /*21b30*/  ULDC UR4, c[0x0][0x228] ;  /* 0x00008a0000047ab9 */ /* 0x000fe20000000800 */
[----:B-1----:R-:W-:Y:S01]  /*21b40*/  IMAD.WIDE R4, R13, 0x4, R8 ;  /* 0x000000040d047825 */ /* 0x002fe200078e0208 */
[----:B------:R-:W-:Y:S01]  /*21b50*/  ULDC UR6, c[0x0][0x228] ;  /* 0x00008a0000067ab9 */ /* 0x000fe20000000800 */
[----:B------:R1:W-:Y:S01]  /*21b60*/  @P4 STG.E desc[UR16][R16.64], R69 ;  /* 0x0000004510004986 */ /* 0x0003e2000c101910 */
[----:B------:R-:W-:Y:S01]  /*21b70*/  ISETP.LT.AND P4, PT, R11, UR4, !P1 ;  /* 0x000000040b007c0c */ /* 0x000fe2000cf81270 */
[----:B------:R-:W-:Y:S01]  /*21b80*/  VIADD R13, R13, UR26 ;  /* 0x0000001a0d0d7c36 */ /* 0x000fe20008000000 */
[----:B------:R-:W-:Y:S01]  /*21b90*/  IADD3 R0, R10, 0x5f, RZ ;  /* 0x0000005f0a007810 */ /* 0x000fe20007ffe0ff */
[----:B------:R-:W-:Y:S01]  /*21ba0*/  ULDC UR4, c[0x0][0x22c] ;  /* 0x00008b0000047ab9 */ /* 0x000fe20000000800 */
[----:B------:R-:W-:Y:S01]  /*21bb0*/  ISETP.LT.AND P1, PT, R12, UR6, !P1 ;  /* 0x000000060c007c0c */ /* 0x000fe2000cf21270 */
[----:B------:R4:W-:Y:S01]  /*21bc0*/  @P5 STG.E desc[UR16][R4.64], R133 ;  /* 0x0000008504005986 */ /* 0x0009e2000c101910 */
[----:B--2---:R-:W-:Y:S01]  /*21bd0*/  IMAD.WIDE R6, R13, 0x4, R2 ;  /* 0x000000040d067825 */ /* 0x004fe200078e0202 */
[----:B------:R-:W-:Y:S01]  /*21be0*/  ISETP.GE.AND P5, PT, R0, UR4, PT ;  /* 0x0000000400007c0c */ /* 0x000fe2000bfa6270 */
[----:B------:R-:W-:Y:S01]  /*21bf0*/  ULDC UR4, c[0x0][0x22c] ;  /* 0x00008b0000047ab9 */ /* 0x000fe20000000800 */
[----:B------:R-:W-:-:S02]  /*21c00*/  IADD3 R0, R10, 0x60, RZ ;  /* 0x000000600a007810 */ /* 0x000fc40007ffe0ff */
[----:B------:R-:W-:Y:S01]  /*21c10*/  ISETP.LT.AND P6, PT, R11, UR8, !P3 ;  /* 0x000000080b007c0c */ /* 0x000fe2000dfc1270 */
[C---:B---3--:R-:W-:Y:S01]  /*21c20*/  IMAD.WIDE R14, R13.reuse, 0x4, R8 ;  /* 0x000000040d0e7825 */ /* 0x048fe200078e0208 */
[----:B------:R2:W-:Y:S01]  /*21c30*/  @P4 STG.E desc[UR16][R6.64], R198 ;  /* 0x000000c606004986 */ /* 0x0005e2000c101910 */
[----:B------:R-:W-:Y:S01]  /*21c40*/  ISETP.GE.AND P4, PT, R0, UR4, PT ;  /* 0x0000000400007c0c */ /* 0x000fe2000bf86270 */
[----:B------:R-:W-:Y:S01]  /*21c50*/  ULDC UR4, c[0x0][0x228] ;  /* 0x00008a0000047ab9 */ /* 0x000fe20000000800 */
[----:B------:R-:W-:Y:S01]  /*21c60*/  VIADD R19, R13, UR26 ;  /* 0x0000001a0d137c36 */ /* 0x000fe20008000000 */
[----:B------:R-:W-:Y:S01]  /*21c70*/  ISETP.LT.AND P3, PT, R12, UR4, !P3 ;  /* 0x000000040c007c0c */ /* 0x000fe2000df61270 */
[----:B------:R-:W-:Y:S01]  /*21c80*/  ULDC UR4, c[0x0][0x228] ;  /* 0x00008a0000047ab9 */ /* 0x000fe20000000800 */
[----:B------:R3:W-:Y:S01]  /*21c90*/  @P1 STG.E desc[UR16][R14.64], R218 ;  /* 0x000000da0e001986 */ /* 0x0007e2000c101910 */
[----:B-1----:R-:W-:Y:S01]  /*21ca0*/  IMAD.WIDE R16, R19, 0x4, R2 ;  /* 0x0000000413107825 */ /* 0x002fe200078e0202 */
[----:B------:R-:W-:Y:S01]  /*21cb0*/  ISETP.LT.AND P1, PT, R11, UR4, !P2 ;  /* 0x000000040b007c0c */ /* 0x000fe2000d721270 */
[----:B------:R-:W-:Y:S01]  /*21cc0*/  ULDC UR6, c[0x0][0x228] ;  /* 0x00008a0000067ab9 */ /* 0x000fe20000000800 */
[----:B------:R-:W-:Y:S01]  /*21cd0*/  ULDC UR4, c[0x0][0x22c] ;  /* 0x00008b0000047ab9 */ /* 0x000fe20000000800 */
[----:B------:R-:W-:Y:S01]  /*21ce0*/  VIADD R0, R10, 0x61 ;  /* 0x000000610a007836 */ /* 0x000fe20000000000 */
[----:B------:R-:W-:Y:S01]  /*21cf0*/  @P6 STG.E desc[UR16][R16.64], R70 ;  /* 0x0000004610006986 */ /* 0x000fe2000c101910 */
        /* <DEDUP_REMOVED lines=22> */
[----:B------:R-:W-:Y:S01]  /*21e60*/  ULDC UR4, c[0x0][0x22c] ;  /* 0x00008b0000047ab9 */ /* 0x000fe20000000800 */
[----:B------:R-:W-:-:S02]  /*21e70*/  ULDC UR8, c[0x0][0x228] ;  /* 0x00008a0000087ab9 */ /* 0x000fc40000000800 */
        /* <DEDUP_REMOVED lines=49> */
[C---:B------:R-:W-:Y:S02]  /*22190*/  VIADD R13, R19.reuse, UR26 ;  /* 0x0000001a130d7c36 */ /* 0x040fe40008000000 */
[----:B------:R-:W-:Y:S01]  /*221a0*/  ISETP.GE.AND P4, PT, R0, UR4, PT ;  /* 0x0000000400007c0c */ /* 0x000fe2000bf86270 */
[----:B------:R-:W-:Y:S01]  /*221b0*/  ULDC UR4, c[0x0][0x228] ;  /* 0x00008a0000047ab9 */ /* 0x000fe20000000800 */
[----:B---3--:R-:W-:Y:S01]  /*221c0*/  IMAD.WIDE R14, R19, 0x4, R8 ;  /* 0x00000004130e7825 */ /* 0x008fe200078e0208 */
[----:B------:R-:W-:Y:S01]  /*221d0*/  ISETP.LT.AND P2, PT, R12, UR4, !P2 ;  /* 0x000000040c007c0c */ /* 0x000fe2000d741270 */
[----:B------:R-:W-:-:S02]  /*221e0*/  ULDC UR4, c[0x0][0x228] ;  /* 0x00008a0000047ab9 */ /* 0x000fc40000000800 */
[----:B------:R-:W-:Y:S01]  /*221f0*/  IMAD.WIDE R16, R13, 0x4, R2 ;  /* 0x000000040d107825 */ /* 0x000fe200078e0202 */
[----:B------:R3:W-:Y:S01]  /*22200*/  @P1 STG.E desc[UR16][R14.64], R137 ;  /* 0x000000890e001986 */ /* 0x0007e2000c101910 */
[----:B------:R-:W-:Y:S01]  /*22210*/  ISETP.LT.AND P1, PT, R11, UR4, !P5 ;  /* 0x000000040b007c0c */ /* 0x000fe2000ef21270 */
[----:B------:R-:W-:Y:S01]  /*22220*/  ULDC UR4, c[0x0][0x22c] ;  /* 0x00008b0000047ab9 */ /* 0x000fe20000000800 */
[----:B------:R-:W-:Y:S01]  /*22230*/  ISETP.LT.AND P5, PT, R12, UR6, !P5 ;  /* 0x000000060c007c0c */ /* 0x000fe2000efa1270 */
[----:B------:R4:W-:Y:S01]  /*22240*/  @P3 STG.E desc[UR16][R16.64], R202 ;  /* 0x000000ca10003986 */ /* 0x0009e2000c101910 */
[----:B------:R-:W-:Y:S01]  /*22250*/  VIADD R19, R13, UR26 ;  /* 0x0000001a0d137c36 */ /* 0x000fe20008000000 */
[----:B------:R-:W-:Y:S01]  /*22260*/  ISETP.LT.AND P3, PT, R11, UR8, !P6 ;  /* 0x000000080b007c0c */ /* 0x000fe2000f761270 */
[----:B-1----:R-:W-:Y:S01]  /*22270*/  IMAD.WIDE R4, R13, 0x4, R8 ;  /* 0x000000040d047825 */ /* 0x002fe200078e0208 */
[----:B------:R-:W-:Y:S01]  /*22280*/  IADD3 R0, R10, 0x68, RZ ;  /* 0x000000680a007810 */ /* 0x000fe20007ffe0ff */
[----:B------:R-:W-:Y:S01]  /*22290*/  ULDC UR6, c[0x0][0x228] ;  /* 0x00008a0000067ab9 */ /* 0x000fe20000000800 */
[----:B------:R-:W-:Y:S01]  /*222a0*/  ULDC UR8, c[0x0][0x228] ;  /* 0x00008a0000087ab9 */ /* 0x000fe20000000800 */
[C---:B------:R-:W-:Y:S01]  /*222b0*/  VIADD R13, R19.reuse, UR26 ;  /* 0x0000001a130d7c36 */ /* 0x040fe20008000000 */
[----:B------:R1:W-:Y:S01]  /*222c0*/  @P2 STG.E desc[UR16][R4.64], R222 ;  /* 0x000000de04002986 */ /* 0x0003e2000c101910 */
[C---:B--2---:R-:W-:Y:S01]  /*222d0*/  IMAD.WIDE R6, R19.reuse, 0x4, R2 ;  /* 0x0000000413067825 */ /* 0x044fe200078e0202 */
[----:B------:R-:W-:Y:S01]  /*222e0*/  ISETP.GE.AND P2, PT, R0, UR4, PT ;  /* 0x0000000400007c0c */ /* 0x000fe2000bf46270 */
[----:B------:R-:W-:Y:S01]  /*222f0*/  ULDC UR4, c[0x0][0x22c] ;  /* 0x00008b0000047ab9 */ /* 0x000fe20000000800 */
[----:B------:R-:W-:Y:S01]  /*22300*/  IADD3 R0, R10, 0x69, RZ ;  /* 0x000000690a007810 */ /* 0x000fe20007ffe0ff */
        /* <DEDUP_REMOVED lines=11> */
[----:B------:R-:W-:Y:S01]  /*223c0*/  VIADD R0, R10, 0x6a ;  /* 0x0000006a0a007836 */ /* 0x000fe20000000000 */
[----:B------:R-:W-:Y:S01]  /*223d0*/  ULDC UR4, c[0x0][0x22c] ;  /* 0x00008b0000047ab9 */ /* 0x000fe20000000800 */
        /* <DEDUP_REMOVED lines=9> */
[----:B------:R-:W-:Y:S01]  /*22470*/  ULDC UR6, c[0x0][0x228] ;  /* 0x00008a0000067ab9 */ /* 0x000fe20000000800 */
[----:B------:R2:W-:Y:S01]  /*22480*/  @P3 STG.E desc[UR16][R6.64], R75 ;  /* 0x0000004b06003986 */ /* 0x0005e2000c101910 */
[----:B---3--:R-:W-:Y:S01]  /*22490*/  IMAD.WIDE R14, R13, 0x4, R8 ;  /* 0x000000040d0e7825 */ /* 0x008fe200078e0208 */
        /* <DEDUP_REMOVED lines=87> */
[C---:B------:R-:W-:Y:S01]  /*22a10*/  IMAD.WIDE R16, R13.reuse, 0x4, R2 ;  /* 0x000000040d107825 */ /* 0x040fe200078e0202 */
[C---:B------:R-:W-:Y:S01]  /*22a20*/  ISETP.LT.AND P1, PT, R12.reuse, UR4, !P1 ;  /* 0x000000040c007c0c */ /* 0x040fe2000cf21270 */
[----:B------:R3:W-:Y:S01]  /*22a30*/  @P4 STG.E desc[UR16][R14.64], R227 ;  /* 0x000000e30e004986 */ /* 0x0007e2000c101910 */
[----:B------:R-:W-:Y:S01]  /*22a40*/  ULDC UR4, c[0x0][0x228] ;  /* 0x00008a0000047ab9 */ /* 0x000fe20000000800 */
[----:B------:R-:W-:Y:S02]  /*22a50*/  VIADD R19, R13, UR26 ;  /* 0x0000001a0d137c36 */ /* 0x000fe40008000000 */
[----:B------:R4:W-:Y:S01]  /*22a60*/  @P2 STG.E desc[UR16][R16.64], R79 ;  /* 0x0000004f10002986 */ /* 0x0009e2000c101910 */
[----:B------:R-:W-:Y:S01]  /*22a70*/  ISETP.LT.AND P2, PT, R11, UR4, !P6 ;  /* 0x000000040b007c0c */ /* 0x000fe2000f741270 */
[----:B--2---:R-:W-:Y:S01]  /*22a80*/  IMAD.WIDE R4, R13, 0x4, R8 ;  /* 0x000000040d047825 */ /* 0x004fe200078e0208 */
[----:B------:R-:W-:Y:S01]  /*22a90*/  ISETP.LT.AND P6, PT, R12, UR6, !P6 ;  /* 0x000000060c007c0c */ /* 0x000fe2000f7c1270 */
[----:B------:R-:W-:Y:S01]  /*22aa0*/  ULDC UR4, c[0x0][0x22c] ;  /* 0x00008b0000047ab9 */ /* 0x000fe20000000800 */
[----:B------:R-:W-:Y:S01]  /*22ab0*/  ISETP.LT.AND P4, PT, R11, UR8, !P5 ;  /* 0x000000080b007c0c */ /* 0x000fe2000ef81270 */
[----:B------:R-:W-:Y:S01]  /*22ac0*/  VIADD R0, R10, 0x73 ;  /* 0x000000730a007836 */ /* 0x000fe20000000000 */
[C---:B------:R-:W-:Y:S01]  /*22ad0*/  IADD3 R13, R19.reuse, UR26, RZ ;  /* 0x0000001a130d7c10 */ /* 0x040fe2000fffe0ff */
[----:B------:R2:W-:Y:S01]  /*22ae0*/  @P1 STG.E desc[UR16][R4.64], R143 ;  /* 0x0000008f04001986 */ /* 0x0005e2000c101910 */
[C---:B-1----:R-:W-:Y:S01]  /*22af0*/  IMAD.WIDE R6, R19.reuse, 0x4, R2 ;  /* 0x0000000413067825 */ /* 0x042fe200078e0202 */
[----:B------:R-:W-:Y:S01]  /*22b00*/  ULDC UR6, c[0x0][0x228] ;  /* 0x00008a0000067ab9 */ /* 0x000fe20000000800 */
[----:B------:R-:W-:Y:S01]  /*22b10*/  ISETP.GE.AND P1, PT, R0, UR4, PT ;  /* 0x0000000400007c0c */ /* 0x000fe2000bf26270 */
[----:B------:R-:W-:Y:S01]  /*22b20*/  ULDC UR4, c[0x0][0x22c] ;  /* 0x00008b0000047ab9 */ /* 0x000fe20000000800 */
[----:B------:R-:W-:Y:S01]  /*22b30*/  VIADD R0, R10, 0x74 ;  /* 0x000000740a007836 */ /* 0x000fe20000000000 */
[----:B------:R-:W-:Y:S01]  /*22b40*/  ISETP.LT.AND P5, PT, R12, UR6, !P5 ;  /* 0x000000060c007c0c */ /* 0x000fe2000efa1270 */
[----:B---3--:R-:W-:Y:S01]  /*22b50*/  IMAD.WIDE R14, R19, 0x4, R8 ;  /* 0x00000004130e7825 */ /* 0x008fe200078e0208 */
[----:B------:R1:W-:Y:S01]  /*22b60*/  @P2 STG.E desc[UR16][R6.64], R208 ;  /* 0x000000d006002986 */ /* 0x0003e2000c101910 */
[----:B------:R-:W-:Y:S01]  /*22b70*/  ULDC UR6, c[0x0][0x228] ;  /* 0x00008a0000067ab9 */ /* 0x000fe20000000800 */
[----:B------:R-:W-:Y:S01]  /*22b80*/  ULDC UR8, c[0x0][0x228] ;  /* 0x00008a0000087ab9 */ /* 0x000fe20000000800 */
[----:B----4-:R-:W-:Y:S01]  /*22b90*/  IMAD.WIDE R16, R13, 0x4, R2 ;  /* 0x000000040d107825 */ /* 0x010fe200078e0202 */
[----:B------:R-:W-:Y:S01]  /*22ba0*/  ISETP.GE.AND P2, PT, R0, UR4, PT ;  /* 0x0000000400007c0c */ /* 0x000fe2000bf46270 */
[----:B------:R3:W-:Y:S01]  /*22bb0*/  @P6 STG.E desc[UR16][R14.64], R228 ;  /* 0x000000e40e006986 */ /* 0x0007e2000c101910 */
[----:B------:R-:W-:-:S03]  /*22bc0*/  ULDC UR4, c[0x0][0x228] ;  /* 0x00008a0000047ab9 */ /* 0x000fc60000000800 */
[----:B------:R4:W-:Y:S01]  /*22bd0*/  @P4 STG.E desc[UR16][R16.64], R144 ;  /* 0x0000009010004986 */ /* 0x0009e2000c101910 */
[----:B------:R-:W-:Y:S01]  /*22be0*/  ISETP.LT.AND P4, PT, R11, UR4, !P3 ;  /* 0x000000040b007c0c */ /* 0x000fe2000df81270 */
[C---:B--2---:R-:W-:Y:S01]  /*22bf0*/  IMAD.WIDE R4, R13.reuse, 0x4, R8 ;  /* 0x000000040d047825 */ /* 0x044fe200078e0208 */
[----:B------:R-:W-:Y:S01]  /*22c00*/  ISETP.LT.AND P3, PT, R12, UR6, !P3 ;  /* 0x000000060c007c0c */ /* 0x000fe2000df61270 */
[----:B------:R-:W-:Y:S01]  /*22c10*/  ULDC UR4, c[0x0][0x228] ;  /* 0x00008a0000047ab9 */ /* 0x000fe20000000800 */
[----:B------:R-:W-:Y:S01]  /*22c20*/  IADD3 R13, R13, UR26, RZ ;  /* 0x0000001a0d0d7c10 */ /* 0x000fe2000fffe0ff */
[----:B------:R-:W-:Y:S01]  /*22c30*/  VIADD R0, R10, 0x75 ;  /* 0x000000750a007836 */ /* 0x000fe20000000000 */
[----:B------:R2:W-:Y:S01]  /*22c40*/  @P5 STG.E desc[UR16][R4.64], R80 ;  /* 0x0000005004005986 */ /* 0x0005e2000c101910 */
[----:B------:R-:W-:Y:S01]  /*22c50*/  ISETP.LT.AND P6, PT, R11, UR8, !P1 ;  /* 0x000000080b007c0c */ /* 0x000fe2000cfc1270 */
[----:B------:R-:W-:Y:S01]  /*22c60*/  ULDC UR6, c[0x0][0x228] ;  /* 0x00008a0000067ab9 */ /* 0x000fe20000000800 */
[----:B-1----:R-:W-:Y:S01]  /*22c70*/  IMAD.WIDE R6, R13, 0x4, R2 ;  /* 0x000000040d067825 */ /* 0x002fe200078e0202 */
[----:B------:R-:W-:Y:S01]  /*22c80*/  ISETP.GE.AND P5, PT, R0, UR7, PT ;  /* 0x0000000700007c0c */ /* 0x000fe2000bfa6270 */
[----:B------:R-:W-:-:S02]  /*22c90*/  ULDC UR7, c[0x0][0x228] ;  /* 0x00008a0000077ab9 */ /* 0x000fc40000000800 */
[----:B------:R-:W-:Y:S02]  /*22ca0*/  VIADD R0, R10, 0x76 ;  /* 0x000000760a007836 */ /* 0x000fe40000000000 */
[C---:B---3--:R-:W-:Y:S01]  /*22cb0*/  IMAD.WIDE R14, R13.reuse, 0x4, R8 ;  /* 0x000000040d0e7825 */ /* 0x048fe200078e0208 */
[----:B------:R-:W-:Y:S01]  /*22cc0*/  ISETP.LT.AND P1, PT, R12, UR4, !P1 ;  /* 0x000000040c007c0c */ /* 0x000fe2000cf21270 */
[----:B------:R1:W-:Y:S02]  /*22cd0*/  @P4 STG.E desc[UR16][R6.64], R209 ;  /* 0x000000d106004986 */ /* 0x0003e4000c101910 */
[----:B------:R-:W-:Y:S01]  /*22ce0*/  VIADD R19, R13, UR26 ;  /* 0x0000001a0d137c36 */ /* 0x000fe20008000000 */
[----:B------:R-:W-:Y:S01]  /*22cf0*/  ISETP.GE.AND P4, PT, R0, UR5, PT ;  /* 0x0000000500007c0c */ /* 0x000fe2000bf86270 */
[----:B------:R-:W-:Y:S01]  /*22d00*/  ULDC UR4, c[0x0][0x228] ;  /* 0x00008a0000047ab9 */ /* 0x000fe20000000800 */
[----:B------:R3:W-:Y:S01]  /*22d10*/  @P3 STG.E desc[UR16][R14.64], R229 ;  /* 0x000000e50e003986 */ /* 0x0007e2000c101910 */
[----:B------:R-:W-:Y:S01]  /*22d20*/  ULDC UR5, c[0x0][0x228] ;  /* 0x00008a0000057ab9 */ /* 0x000fe20000000800 */
[----:B----4-:R-:W-:Y:S01]  /*22d30*/  IMAD.WIDE R16, R19, 0x4, R2 ;  /* 0x0000000413107825 */ /* 0x010fe200078e0202 */
[----:B------:R-:W-:Y:S01]  /*22d40*/  ISETP.LT.AND P3, PT, R11, UR4, !P2 ;  /* 0x000000040b007c0c */ /* 0x000fe2000d761270 */
[----:B------:R-:W-:Y:S01]  /*22d50*/  ULDC UR4, c[0x0][0x228] ;  /* 0x00008a0000047ab9 */ /* 0x000fe20000000800 */
[----:B------:R-:W-:Y:S01]  /*22d60*/  ISETP.LT.AND P2, PT, R12, UR5, !P2 ;  /* 0x000000050c007c0c */ /* 0x000fe2000d741270 */
[C---:B--2---:R-:W-:Y:S01]  /*22d70*/  IMAD.WIDE R4, R19.reuse, 0x4, R8 ;  /* 0x0000000413047825 */ /* 0x044fe200078e0208 */
[----:B------:R-:W-:Y:S01]  /*22d80*/  IADD3 R19, R19, UR26, RZ ;  /* 0x0000001a13137c10 */ /* 0x000fe2000fffe0ff */
[----:B------:R2:W-:Y:S01]  /*22d90*/  @P6 STG.E desc[UR16][R16.64], R145 ;  /* 0x0000009110006986 */ /* 0x0005e2000c101910 */
[----:B------:R-:W-:Y:S01]  /*22da0*/  ISETP.LT.AND P6, PT, R11, UR4, !P5 ;  /* 0x000000040b007c0c */ /* 0x000fe2000efc1270 */
[----:B------:R-:W-:Y:S01]  /*22db0*/  ULDC UR4, c[0x0][0x228] ;  /* 0x00008a0000047ab9 */ /* 0x000fe20000000800 */
[----:B------:R-:W-:Y:S01]  /*22dc0*/  VIADD R13, R10, 0x77 ;  /* 0x000000770a0d7836 */ /* 0x000fe20000000000 */
[----:B------:R-:W-:Y:S01]  /*22dd0*/  ULDC UR5, c[0x0][0x228] ;  /* 0x00008a0000057ab9 */ /* 0x000fe20000000800 */
[C---:B-1----:R-:W-:Y:S01]  /*22de0*/  IMAD.WIDE R6, R19.reuse, 0x4, R2 ;  /* 0x0000000413067825 */ /* 0x042fe200078e0202 */
[----:B------:R1:W-:Y:S03]  /*22df0*/  @P1 STG.E desc[UR16][R4.64], R81 ;  /* 0x0000005104001986 */ /* 0x0003e6000c101910 */
[----:B---3--:R-:W-:Y:S01]  /*22e00*/  IMAD.WIDE R14, R19, 0x4, R8 ;  /* 0x00000004130e7825 */ /* 0x008fe200078e0208 */
[----:B------:R-:W-:-:S03]  /*22e10*/  ISETP.LT.AND P5, PT, R12, UR4, !P5 ;  /* 0x000000040c007c0c */ /* 0x000fc6000efa1270 */
[----:B------:R-:W-:Y:S01]  /*22e20*/  VIADD R21, R19, UR26 ;  /* 0x0000001a13157c36 */ /* 0x000fe20008000000 */
[----:B------:R-:W-:Y:S01]  /*22e30*/  @P3 STG.E desc[UR16][R6.64], R210 ;  /* 0x000000d206003986 */ /* 0x000fe2000c101910 */
[----:B------:R-:W-:Y:S02]  /*22e40*/  ULDC UR4, c[0x0][0x228] ;  /* 0x00008a0000047ab9 */ /* 0x000fe40000000800 */
[----:B--2---:R-:W-:Y:S01]  /*22e50*/  IMAD.WIDE R16, R21, 0x4, R2 ;  /* 0x0000000415107825 */ /* 0x004fe200078e0202 */
[----:B------:R2:W-:Y:S01]  /*22e60*/  @P2 STG.E desc[UR16][R14.64], R230 ;  /* 0x000000e60e002986 */ /* 0x0005e2000c101910 */
[----:B------:R-:W-:Y:S01]  /*22e70*/  ISETP.LT.AND P2, PT, R11, UR4, !P4 ;  /* 0x000000040b007c0c */ /* 0x000fe2000e741270 */
[----:B------:R-:W-:Y:S01]  /*22e80*/  ULDC UR4, c[0x0][0x228] ;  /* 0x00008a0000047ab9 */ /* 0x000fe20000000800 */
[----:B------:R-:W-:Y:S02]  /*22e90*/  ISETP.GE.AND P1, PT, R13, UR15, PT ;  /* 0x0000000f0d007c0c */ /* 0x000fe4000bf26270 */
[----:B------:R-:W-:Y:S01]  /*22ea0*/  ISETP.LT.AND P4, PT, R12, UR5, !P4 ;  /* 0x000000050c007c0c */ /* 0x000fe2000e781270 */
[----:B------:R3:W-:Y:S01]  /*22eb0*/  @P6 STG.E desc[UR16][R16.64], R146 ;  /* 0x0000009210006986 */ /* 0x0007e2000c101910 */
[----:B------:R-:W-:Y:S01]  /*22ec0*/  IADD3 R0, R10, 0x78, RZ ;  /* 0x000000780a007810 */ /* 0x000fe20007ffe0ff */
[----:B-1----:R-:W-:Y:S01]  /*22ed0*/  IMAD.WIDE R4, R21, 0x4, R8 ;  /* 0x0000000415047825 */ /* 0x002fe200078e0208 */
[----:B------:R-:W-:Y:S01]  /*22ee0*/  ISETP.LT.AND P6, PT, R11, UR6, !P1 ;  /* 0x000000060b007c0c */ /* 0x000fe2000cfc1270 */
[----:B------:R-:W-:-:S02]  /*22ef0*/  ULDC UR5, c[0x0][0x228] ;  /* 0x00008a0000057ab9 */ /* 0x000fc40000000800 */
[----:B--2---:R-:W-:Y:S01]  /*22f00*/  VIADD R15, R21, UR26 ;  /* 0x0000001a150f7c36 */ /* 0x004fe20008000000 */
[----:B------:R-:W-:Y:S01]  /*22f10*/  ISETP.GE.AND P3, PT, R0, UR13, PT ;  /* 0x0000000d00007c0c */ /* 0x000fe2000bf66270 */
[----:B------:R-:W-:Y:S01]  /*22f20*/  VIADD R0, R10, 0x79 ;  /* 0x000000790a007836 */ /* 0x000fe20000000000 */
[----:B------:R-:W-:Y:S01]  /*22f30*/  @P5 STG.E desc[UR16][R4.64], R82 ;  /* 0x0000005204005986 */ /* 0x000fe2000c101910 */
[C---:B------:R-:W-:Y:S01]  /*22f40*/  IMAD.WIDE R6, R15.reuse, 0x4, R2 ;  /* 0x000000040f067825 */ /* 0x040fe200078e0202 */
[C---:B------:R-:W-:Y:S01]  /*22f50*/  IADD3 R13, R15.reuse, UR26, RZ ;  /* 0x0000001a0f0d7c10 */ /* 0x040fe2000fffe0ff */
[----:B------:R-:W-:Y:S02]  /*22f60*/  ULDC UR6, c[0x0][0x228] ;  /* 0x00008a0000067ab9 */ /* 0x000fe40000000800 */
[----:B------:R-:W-:Y:S01]  /*22f70*/  IMAD.WIDE R14, R15, 0x4, R8 ;  /* 0x000000040f0e7825 */ /* 0x000fe200078e0208 */
[----:B------:R-:W-:Y:S01]  /*22f80*/  ISETP.LT.AND P1, PT, R12, UR7, !P1 ;  /* 0x000000070c007c0c */ /* 0x000fe2000cf21270 */
[----:B------:R1:W-:Y:S01]  /*22f90*/  @P2 STG.E desc[UR16][R6.64], R211 ;  /* 0x000000d306002986 */ /* 0x0003e2000c101910 */
[----:B------:R-:W-:Y:S01]  /*22fa0*/  ISETP.GE.AND P5, PT, R0, UR11, PT ;  /* 0x0000000b00007c0c */ /* 0x000fe2000bfa6270 */
[----:B---3--:R-:W-:Y:S01]  /*22fb0*/  IMAD.WIDE R16, R13, 0x4, R2 ;  /* 0x000000040d107825 */ /* 0x008fe200078e0202 */
[----:B------:R-:W-:Y:S01]  /*22fc0*/  ULDC UR7, c[0x0][0x228] ;  /* 0x00008a0000077ab9 */ /* 0x000fe20000000800 */
[----:B------:R2:W-:Y:S01]  /*22fd0*/  @P4 STG.E desc[UR16][R14.64], R231 ;  /* 0x000000e70e004986 */ /* 0x0005e2000c101910 */
[C---:B------:R-:W-:Y:S01]  /*22fe0*/  ISETP.LT.AND P4, PT, R11.reuse, UR4, !P3 ;  /* 0x000000040b007c0c */ /* 0x040fe2000df81270 */
[----:B------:R-:W-:Y:S01]  /*22ff0*/  VIADD R0, R10, 0x7a ;  /* 0x0000007a0a007836 */ /* 0x000fe20000000000 */
[C---:B------:R-:W-:Y:S01]  /*23000*/  ISETP.LT.AND P3, PT, R12.reuse, UR5, !P3 ;  /* 0x000000050c007c0c */ /* 0x040fe2000df61270 */
[----:B------:R3:W-:Y:S01]  /*23010*/  @P6 STG.E desc[UR16][R16.64], R147 ;  /* 0x0000009310006986 */ /* 0x0007e2000c101910 */
[----:B------:R-:W-:Y:S01]  /*23020*/  ULDC UR4, c[0x0][0x228] ;  /* 0x00008a0000047ab9 */ /* 0x000fe20000000800 */
[----:B------:R-:W-:Y:S01]  /*23030*/  ISETP.LT.AND P6, PT, R11, UR6, !P5 ;  /* 0x000000060b007c0c */ /* 0x000fe2000efc1270 */
[----:B------:R-:W-:Y:S01]  /*23040*/  IMAD.WIDE R18, R13, 0x4, R8 ;  /* 0x000000040d127825 */ /* 0x000fe200078e0208 */
[----:B------:R-:W-:Y:S01]  /*23050*/  ISETP.LT.AND P5, PT, R12, UR4, !P5 ;  /* 0x000000040c007c0c */ /* 0x000fe2000efa1270 */
[----:B------:R-:W-:-:S02]  /*23060*/  ULDC UR4, c[0x0][0x228] ;  /* 0x00008a0000047ab9 */ /* 0x000fc40000000800 */
[----:B-1----:R-:W-:Y:S01]  /*23070*/  VIADD R7, R13, UR26 ;  /* 0x0000001a0d077c36 */ /* 0x002fe20008000000 */
[----:B------:R-:W-:Y:S01]  /*23080*/  ISETP.GE.AND P2, PT, R0, UR9, PT ;  /* 0x0000000900007c0c */ /* 0x000fe2000bf46270 */
[----:B------:R-:W-:Y:S01]  /*23090*/  ULDC UR5, c[0x0][0x228] ;  /* 0x00008a0000057ab9 */ /* 0x000fe20000000800 */
[----:B------:R-:W-:Y:S01]  /*230a0*/  IADD3 R0, R10, 0x7b, RZ ;  /* 0x0000007b0a007810 */ /* 0x000fe20007ffe0ff */
[C---:B------:R-:W-:Y:S01]  /*230b0*/  VIADD R13, R7.reuse, UR26 ;  /* 0x0000001a070d7c36 */ /* 0x040fe20008000000 */
[----:B------:R-:W-:Y:S01]  /*230c0*/  ULDC UR6, c[0x0][0x228] ;  /* 0x00008a0000067ab9 */ /* 0x000fe20000000800 */
[C---:B------:R-:W-:Y:S01]  /*230d0*/  IMAD.WIDE R4, R7.reuse, 0x4, R2 ;  /* 0x0000000407047825 */ /* 0x040fe200078e0202 */
[----:B------:R-:W-:Y:S01]  /*230e0*/  @P1 STG.E desc[UR16][R18.64], R83 ;  /* 0x0000005312001986 */ /* 0x000fe2000c101910 */
[----:B------:R-:W-:Y:S02]  /*230f0*/  ISETP.GE.AND P1, PT, R0, UR19, PT ;  /* 0x0000001300007c0c */ /* 0x000fe4000bf26270 */
[----:B------:R-:W-:Y:S01]  /*23100*/  IMAD.WIDE R6, R7, 0x4, R8 ;  /* 0x0000000407067825 */ /* 0x000fe200078e0208 */
[----:B------:R1:W-:Y:S03]  /*23110*/  @P4 STG.E desc[UR16][R4.64], R236 ;  /* 0x000000ec04004986 */ /* 0x0003e6000c101910 */
[----:B------:R-:W-:-:S02]  /*23120*/  VIADD R0, R10, 0x7c ;  /* 0x0000007c0a007836 */ /* 0x000fc40000000000 */
[----:B--2---:R-:W-:Y:S01]  /*23130*/  IMAD.WIDE R14, R13, 0x4, R2 ;  /* 0x000000040d0e7825 */ /* 0x004fe200078e0202 */
[----:B------:R-:W-:Y:S01]  /*23140*/  @P3 STG.E desc[UR16][R6.64], R212 ;  /* 0x000000d406003986 */ /* 0x000fe2000c101910 */
[----:B------:R-:W-:Y:S01]  /*23150*/  ISETP.LT.AND P3, PT, R11, UR4, !P2 ;  /* 0x000000040b007c0c */ /* 0x000fe2000d761270 */
[----:B------:R-:W-:Y:S01]  /*23160*/  ULDC UR4, c[0x0][0x228] ;  /* 0x00008a0000047ab9 */ /* 0x000fe20000000800 */
[C---:B---3--:R-:W-:Y:S01]  /*23170*/  IMAD.WIDE R16, R13.reuse, 0x4, R8 ;  /* 0x000000040d107825 */ /* 0x048fe200078e0208 */
[----:B------:R-:W-:Y:S01]  /*23180*/  ISETP.GE.AND P4, PT, R0, UR25, PT ;  /* 0x0000001900007c0c */ /* 0x000fe2000bf86270 */
[----:B------:R-:W-:Y:S02]  /*23190*/  @P6 STG.E desc[UR16][R14.64], R84 ;  /* 0x000000540e006986 */ /* 0x000fe4000c101910 */
[----:B------:R-:W-:Y:S01]  /*231a0*/  VIADD R13, R13, UR26 ;  /* 0x0000001a0d0d7c36 */ /* 0x000fe20008000000 */
[----:B------:R-:W-:Y:S01]  /*231b0*/  ISETP.LT.AND P2, PT, R12, UR4, !P2 ;  /* 0x000000040c007c0c */ /* 0x000fe2000d741270 */
[----:B------:R2:W-:Y:S01]  /*231c0*/  @P5 STG.E desc[UR16][R16.64], R24 ;  /* 0x0000001810005986 */ /* 0x0005e2000c101910 */
[----:B------:R-:W-:-:S02]  /*231d0*/  ISETP.LT.AND P5, PT, R11, UR5, !P1 ;  /* 0x000000050b007c0c */ /* 0x000fc4000cfa1270 */
[----:B------:R-:W-:Y:S01]  /*231e0*/  ISETP.LT.AND P6, PT, R11, UR7, !P4 ;  /* 0x000000070b007c0c */ /* 0x000fe2000e7c1270 */
[C---:B-1----:R-:W-:Y:S01]  /*231f0*/  IMAD.WIDE R4, R13.reuse, 0x4, R2 ;  /* 0x000000040d047825 */ /* 0x042fe200078e0202 */
[----:B------:R-:W-:Y:S01]  /*23200*/  ISETP.LT.AND P1, PT, R12, UR6, !P1 ;  /* 0x000000060c007c0c */ /* 0x000fe2000cf21270 */
[----:B------:R-:W-:Y:S01]  /*23210*/  ULDC UR4, c[0x0][0x228] ;  /* 0x00008a0000047ab9 */ /* 0x000fe20000000800 */
[C---:B------:R-:W-:Y:S01]  /*23220*/  IADD3 R0, R10.reuse, 0x7d, RZ ;  /* 0x0000007d0a007810 */ /* 0x040fe20007ffe0ff */
[C---:B--2---:R-:W-:Y:S02]  /*23230*/  VIADD R17, R13.reuse, UR26 ;  /* 0x0000001a0d117c36 */ /* 0x044fe40008000000 */
[----:B------:R-:W-:Y:S01]  /*23240*/  IMAD.WIDE R6, R13, 0x4, R8 ;  /* 0x000000040d067825 */ /* 0x000fe200078e0208 */
[----:B------:R-:W-:Y:S01]  /*23250*/  @P3 STG.E desc[UR16][R4.64], R237 ;  /* 0x000000ed04003986 */ /* 0x000fe2000c101910 */
[----:B------:R-:W-:Y:S01]  /*23260*/  ULDC UR6, c[0x0][0x228] ;  /* 0x00008a0000067ab9 */ /* 0x000fe20000000800 */
[C---:B------:R-:W-:Y:S01]  /*23270*/  IADD3 R21, R17.reuse, UR26, RZ ;  /* 0x0000001a11157c10 */ /* 0x040fe2000fffe0ff */
[----:B------:R-:W-:Y:S01]  /*23280*/  VIADD R10, R10, 0x7e ;  /* 0x0000007e0a0a7836 */ /* 0x000fe20000000000 */
[----:B------:R-:W-:Y:S01]  /*23290*/  ULDC UR5, c[0x0][0x228] ;  /* 0x00008a0000057ab9 */ /* 0x000fe20000000800 */
[----:B------:R-:W-:Y:S01]  /*232a0*/  IMAD.WIDE R14, R17, 0x4, R2 ;  /* 0x00000004110e7825 */ /* 0x000fe200078e0202 */
[----:B------:R-:W-:Y:S01]  /*232b0*/  ISETP.GE.AND P3, PT, R0, UR23, PT ;  /* 0x0000001700007c0c */ /* 0x000fe2000bf66270 */
[----:B------:R-:W-:-:S02]  /*232c0*/  ULDC UR7, c[0x0][0x228] ;  /* 0x00008a0000077ab9 */ /* 0x000fc40000000800 */
[----:B------:R-:W-:Y:S01]  /*232d0*/  IMAD.WIDE R16, R17, 0x4, R8 ;  /* 0x0000000411107825 */ /* 0x000fe200078e0208 */
[----:B------:R-:W-:Y:S03]  /*232e0*/  @P2 STG.E desc[UR16][R6.64], R213 ;  /* 0x000000d506002986 */ /* 0x000fe6000c101910 */
[----:B------:R-:W-:Y:S01]  /*232f0*/  IMAD.WIDE R18, R21, 0x4, R2 ;  /* 0x0000000415127825 */ /* 0x000fe200078e0202 */
[----:B------:R-:W-:Y:S01]  /*23300*/  ISETP.GE.AND P2, PT, R10, UR21, PT ;  /* 0x000000150a007c0c */ /* 0x000fe2000bf46270 */
[----:B------:R1:W-:Y:S04]  /*23310*/  @P5 STG.E desc[UR16][R14.64], R85 ;  /* 0x000000550e005986 */ /* 0x0003e8000c101910 */
[----:B------:R2:W-:Y:S01]  /*23320*/  @P1 STG.E desc[UR16][R16.64], R25 ;  /* 0x0000001910001986 */ /* 0x0005e2000c101910 */
[----:B------:R-:W-:Y:S01]  /*23330*/  ISETP.LT.AND P1, PT, R11, UR6, !P0 ;  /* 0x000000060b007c0c */ /* 0x000fe2000c721270 */
[----:B------:R-:W-:-:S02]  /*23340*/  ULDC UR6, c[0x0][0x228] ;  /* 0x00008a0000067ab9 */ /* 0x000fc40000000800 */
[----:B------:R3:W-:Y:S01]  /*23350*/  @P6 STG.E desc[UR16][R18.64], R238 ;  /* 0x000000ee12006986 */ /* 0x0007e2000c101910 */
[C---:B------:R-:W-:Y:S01]  /*23360*/  ISETP.LT.AND P6, PT, R11.reuse, UR4, !P3 ;  /* 0x000000040b007c0c */ /* 0x040fe2000dfc1270 */
[----:B------:R-:W-:Y:S01]  /*23370*/  ULDC UR4, c[0x0][0x228] ;  /* 0x00008a0000047ab9 */ /* 0x000fe20000000800 */
[----:B------:R-:W-:Y:S01]  /*23380*/  ISETP.LT.AND P5, PT, R11, UR5, !P2 ;  /* 0x000000050b007c0c */ /* 0x000fe2000d7a1270 */
[----:B------:R-:W-:Y:S01]  /*23390*/  VIADD R11, R21, UR26 ;  /* 0x0000001a150b7c36 */ /* 0x000fe20008000000 */
[----:B------:R-:W-:Y:S01]  /*233a0*/  ULDC UR5, c[0x0][0x228] ;  /* 0x00008a0000057ab9 */ /* 0x000fe20000000800 */
[C---:B------:R-:W-:Y:S02]  /*233b0*/  ISETP.LT.AND P4, PT, R12.reuse, UR4, !P4 ;  /* 0x000000040c007c0c */ /* 0x040fe4000e781270 */
[----:B------:R-:W-:Y:S02]  /*233c0*/  ISETP.LT.AND P3, PT, R12, UR5, !P3 ;  /* 0x000000050c007c0c */ /* 0x000fe4000df61270 */
[----:B-1----:R-:W-:-:S02]  /*233d0*/  IADD3 R15, R11, UR26, RZ ;  /* 0x0000001a0b0f7c10 */ /* 0x002fc4000fffe0ff */
[C---:B------:R-:W-:Y:S02]  /*233e0*/  ISETP.LT.AND P2, PT, R12.reuse, UR6, !P2 ;  /* 0x000000060c007c0c */ /* 0x040fe4000d741270 */
[----:B------:R-:W-:Y:S01]  /*233f0*/  ISETP.LT.AND P0, PT, R12, UR7, !P0 ;  /* 0x000000070c007c0c */ /* 0x000fe2000c701270 */
[----:B------:R-:W-:-:S04]  /*23400*/  IMAD.WIDE R4, R21, 0x4, R8 ;  /* 0x0000000415047825 */ /* 0x000fc800078e0208 */
[----:B--2---:R-:W-:Y:S02]  /*23410*/  VIADD R17, R15, UR26 ;  /* 0x0000001a0f117c36 */ /* 0x004fe40008000000 */
[C---:B------:R-:W-:Y:S01]  /*23420*/  IMAD.WIDE R6, R11.reuse, 0x4, R2 ;  /* 0x000000040b067825 */ /* 0x040fe200078e0202 */
[----:B------:R3:W-:Y:S03]  /*23430*/  @P4 STG.E desc[UR16][R4.64], R214 ;  /* 0x000000d604004986 */ /* 0x0007e6000c101910 */
[----:B------:R-:W-:Y:S01]  /*23440*/  IMAD.WIDE R10, R11, 0x4, R8 ;  /* 0x000000040b0a7825 */ /* 0x000fe200078e0208 */
[----:B------:R3:W-:Y:S03]  /*23450*/  @P6 STG.E desc[UR16][R6.64], R86 ;  /* 0x0000005606006986 */ /* 0x0007e6000c101910 */
[C---:B------:R-:W-:Y:S01]  /*23460*/  IMAD.WIDE R12, R15.reuse, 0x4, R2 ;  /* 0x000000040f0c7825 */ /* 0x040fe200078e0202 */
[----:B------:R3:W-:Y:S03]  /*23470*/  @P3 STG.E desc[UR16][R10.64], R26 ;  /* 0x0000001a0a003986 */ /* 0x0007e6000c101910 */
[----:B------:R-:W-:Y:S01]  /*23480*/  IMAD.WIDE R14, R15, 0x4, R8 ;  /* 0x000000040f0e7825 */ /* 0x000fe200078e0208 */
[----:B------:R3:W-:Y:S03]  /*23490*/  @P5 STG.E desc[UR16][R12.64], R239 ;  /* 0x000000ef0c005986 */ /* 0x0007e6000c101910 */
[C---:B------:R-:W-:Y:S01]  /*234a0*/  IMAD.WIDE R2, R17.reuse, 0x4, R2 ;  /* 0x0000000411027825 */ /* 0x040fe200078e0202 */
[----:B------:R3:W-:Y:S04]  /*234b0*/  @P2 STG.E desc[UR16][R14.64], R215 ;  /* 0x000000d70e002986 */ /* 0x0007e8000c101910 */
[----:B------:R3:W-:Y:S01]  /*234c0*/  @P1 STG.E desc[UR16][R2.64], R87 ;  /* 0x0000005702001986 */ /* 0x0007e2000c101910 */
[----:B------:R-:W-:Y:S01]  /*234d0*/  IMAD.WIDE R8, R17, 0x4, R8 ;  /* 0x0000000411087825 */ /* 0x000fe200078e0208 */
[----:B------:R-:W-:Y:S06]  /*234e0*/  @!P0 EXIT ;  /* 0x000000000000894d */ /* 0x000fec0003800000 */
[----:B------:R-:W-:Y:S01]  /*234f0*/  STG.E desc[UR16][R8.64], R27 ;  /* 0x0000001b08007986 */ /* 0x000fe2000c101910 */
[----:B------:R-:W-:Y:S05]  /*23500*/  EXIT ;  /* 0x000000000000794d */ /* 0x000fea0003800000 */
.L_x_2:
[----:B------:R-:W-:-:S00]  /*23510*/  BRA `(.L_x_2) ;  /* 0xfffffffc00fc7947 */ /* 0x000fc0000383ffff */
[----:B------:R-:W-:-:S00]  /*23520*/  NOP ;  /* 0x0000000000007918 */ /* 0x000fc00000000000 */
        /* <DEDUP_REMOVED lines=13> */
.L_x_3:


//--------------------- .nv.shared.matmul_kernel  --------------------------
	.section	.nv.shared.matmul_kernel,"aw",@nobits
	.sectionflags	@""
	.align	16
	.zero		1024


//--------------------- .nv.shared.reserved.0     --------------------------
	.section	.nv.shared.reserved.0,"aw",@nobits
	.weak		__nv_reservedSMEM_offset_0_alias
	.size		__nv_reservedSMEM_offset_0_alias, 0, 0
	.other		__nv_reservedSMEM_offset_0_alias,@"STO_CUDA_RESERVED_SHARED STV_DEFAULT"
__nv_reservedSMEM_offset_0_alias:
	.zero		0


//--------------------- .nv.constant0.matmul_kernel --------------------------
	.section	.nv.constant0.matmul_kernel,"a",@progbits
	.sectionflags	@""
	.align	4
.nv.constant0.matmul_kernel:
	.zero		608


//--------------------- SYMBOLS --------------------------

	.type		.nv.reservedSmem.offset0,@object
	.size		.nv.reservedSmem.offset0,0x4
